	.headerflags	@"EF_CUDA_TEXMODE_UNIFIED EF_CUDA_64BIT_ADDRESS EF_CUDA_ACCELERATORS EF_CUDA_SM90 EF_CUDA_VIRTUAL_SM(EF_CUDA_SM90)"
	.elftype	@"ET_EXEC"


//--------------------- .nv.info                  --------------------------
	.section	.nv.info,"",@"SHT_CUDA_INFO"
	.align	4


	//----- nvinfo : EIATTR_REGCOUNT
	.align		4
        /*0000*/ 	.byte	0x04, 0x2f
        /*0002*/ 	.short	(.L_2 - .L_1)
	.align		4
.L_1:
        /*0004*/ 	.word	index@(triton_red_fused__to_copy__unsafe_index_add_arange_cat_clamp_floor_mul_native_group_norm_rsub_sub_48)
        /*0008*/ 	.word	0x00000040


	//----- nvinfo : EIATTR_MIN_STACK_SIZE
	.align		4
.L_2:
        /*000c*/ 	.byte	0x04, 0x12
        /*000e*/ 	.short	(.L_4 - .L_3)
	.align		4
.L_3:
        /*0010*/ 	.word	index@(triton_red_fused__to_copy__unsafe_index_add_arange_cat_clamp_floor_mul_native_group_norm_rsub_sub_48)
        /*0014*/ 	.word	0x00000808


	//----- nvinfo : EIATTR_FRAME_SIZE
	.align		4
.L_4:
        /*0018*/ 	.byte	0x04, 0x11
        /*001a*/ 	.short	(.L_6 - .L_5)
	.align		4
.L_5:
        /*001c*/ 	.word	index@(triton_red_fused__to_copy__unsafe_index_add_arange_cat_clamp_floor_mul_native_group_norm_rsub_sub_48)
        /*0020*/ 	.word	0x00000808


	//----- nvinfo : EIATTR_MIN_STACK_SIZE
	.align		4
.L_6:
        /*0024*/ 	.byte	0x04, 0x12
        /*0026*/ 	.short	(.L_8 - .L_7)
	.align		4
.L_7:
        /*0028*/ 	.word	index@(triton_red_fused__to_copy__unsafe_index_add_arange_cat_clamp_floor_mul_native_group_norm_rsub_sub_48)
        /*002c*/ 	.word	0x00000808
.L_8:


//--------------------- .nv.info.triton_red_fused__to_copy__unsafe_index_add_arange_cat_clamp_floor_mul_native_group_norm_rsub_sub_48 --------------------------
	.section	.nv.info.triton_red_fused__to_copy__unsafe_index_add_arange_cat_clamp_floor_mul_native_group_norm_rsub_sub_48,"",@"SHT_CUDA_INFO"
	.sectionflags	@""
	.align	4


	//----- nvinfo : EIATTR_CUDA_API_VERSION
	.align		4
        /*0000*/ 	.byte	0x04, 0x37
        /*0002*/ 	.short	(.L_10 - .L_9)
.L_9:
        /*0004*/ 	.word	0x0000007c


	//----- nvinfo : EIATTR_KPARAM_INFO
	.align		4
.L_10:
        /*0008*/ 	.byte	0x04, 0x17
        /*000a*/ 	.short	(.L_12 - .L_11)
.L_11:
        /*000c*/ 	.word	0x00000000
        /*0010*/ 	.short	0x0015
        /*0012*/ 	.short	0x00a4
        /*0014*/ 	.byte	0x00, 0xf0, 0x11, 0x00


	//----- nvinfo : EIATTR_KPARAM_INFO
	.align		4
.L_12:
        /*0018*/ 	.byte	0x04, 0x17
        /*001a*/ 	.short	(.L_14 - .L_13)
.L_13:
        /*001c*/ 	.word	0x00000000
        /*0020*/ 	.short	0x0014
        /*0022*/ 	.short	0x00a0
        /*0024*/ 	.byte	0x00, 0xf0, 0x11, 0x00


	//----- nvinfo : EIATTR_KPARAM_INFO
	.align		4
.L_14:
        /*0028*/ 	.byte	0x04, 0x17
        /*002a*/ 	.short	(.L_16 - .L_15)
.L_15:
        /*002c*/ 	.word	0x00000000
        /*0030*/ 	.short	0x0013
        /*0032*/ 	.short	0x0098
        /*0034*/ 	.byte	0x00, 0xf4, 0x21, 0x00


	//----- nvinfo : EIATTR_KPARAM_INFO
	.align		4
.L_16:
        /*0038*/ 	.byte	0x04, 0x17
        /*003a*/ 	.short	(.L_18 - .L_17)
.L_17:
        /*003c*/ 	.word	0x00000000
        /*0040*/ 	.short	0x0012
        /*0042*/ 	.short	0x0090
        /*0044*/ 	.byte	0x00, 0xf4, 0x21, 0x00


	//----- nvinfo : EIATTR_KPARAM_INFO
	.align		4
.L_18:
        /*0048*/ 	.byte	0x04, 0x17
        /*004a*/ 	.short	(.L_20 - .L_19)
.L_19:
        /*004c*/ 	.word	0x00000000
        /*0050*/ 	.short	0x0011
        /*0052*/ 	.short	0x0088
        /*0054*/ 	.byte	0x00, 0xf4, 0x21, 0x00


	//----- nvinfo : EIATTR_KPARAM_INFO
	.align		4
.L_20:
        /*0058*/ 	.byte	0x04, 0x17
        /*005a*/ 	.short	(.L_22 - .L_21)
.L_21:
        /*005c*/ 	.word	0x00000000
        /*0060*/ 	.short	0x0010
        /*0062*/ 	.short	0x0080
        /*0064*/ 	.byte	0x00, 0xf4, 0x21, 0x00


	//----- nvinfo : EIATTR_KPARAM_INFO
	.align		4
.L_22:
        /*0068*/ 	.byte	0x04, 0x17
        /*006a*/ 	.short	(.L_24 - .L_23)
.L_23:
        /*006c*/ 	.word	0x00000000
        /*0070*/ 	.short	0x000f
        /*0072*/ 	.short	0x0078
        /*0074*/ 	.byte	0x00, 0xf4, 0x21, 0x00


	//----- nvinfo : EIATTR_KPARAM_INFO
	.align		4
.L_24:
        /*0078*/ 	.byte	0x04, 0x17
        /*007a*/ 	.short	(.L_26 - .L_25)
.L_25:
        /*007c*/ 	.word	0x00000000
        /*0080*/ 	.short	0x000e
        /*0082*/ 	.short	0x0070
        /*0084*/ 	.byte	0x00, 0xf4, 0x21, 0x00


	//----- nvinfo : EIATTR_KPARAM_INFO
	.align		4
.L_26:
        /*0088*/ 	.byte	0x04, 0x17
        /*008a*/ 	.short	(.L_28 - .L_27)
.L_27:
        /*008c*/ 	.word	0x00000000
        /*0090*/ 	.short	0x000d
        /*0092*/ 	.short	0x0068
        /*0094*/ 	.byte	0x00, 0xf4, 0x21, 0x00


	//----- nvinfo : EIATTR_KPARAM_INFO
	.align		4
.L_28:
        /*0098*/ 	.byte	0x04, 0x17
        /*009a*/ 	.short	(.L_30 - .L_29)
.L_29:
        /*009c*/ 	.word	0x00000000
        /*00a0*/ 	.short	0x000c
        /*00a2*/ 	.short	0x0060
        /*00a4*/ 	.byte	0x00, 0xf4, 0x21, 0x00


	//----- nvinfo : EIATTR_KPARAM_INFO
	.align		4
.L_30:
        /*00a8*/ 	.byte	0x04, 0x17
        /*00aa*/ 	.short	(.L_32 - .L_31)
.L_31:
        /*00ac*/ 	.word	0x00000000
        /*00b0*/ 	.short	0x000b
        /*00b2*/ 	.short	0x0058
        /*00b4*/ 	.byte	0x00, 0xf4, 0x21, 0x00


	//----- nvinfo : EIATTR_KPARAM_INFO
	.align		4
.L_32:
        /*00b8*/ 	.byte	0x04, 0x17
        /*00ba*/ 	.short	(.L_34 - .L_33)
.L_33:
        /*00bc*/ 	.word	0x00000000
        /*00c0*/ 	.short	0x000a
        /*00c2*/ 	.short	0x0050
        /*00c4*/ 	.byte	0x00, 0xf4, 0x21, 0x00


	//----- nvinfo : EIATTR_KPARAM_INFO
	.align		4
.L_34:
        /*00c8*/ 	.byte	0x04, 0x17
        /*00ca*/ 	.short	(.L_36 - .L_35)
.L_35:
        /*00cc*/ 	.word	0x00000000
        /*00d0*/ 	.short	0x0009
        /*00d2*/ 	.short	0x0048
        /*00d4*/ 	.byte	0x00, 0xf4, 0x21, 0x00


	//----- nvinfo : EIATTR_KPARAM_INFO
	.align		4
.L_36:
        /*00d8*/ 	.byte	0x04, 0x17
        /*00da*/ 	.short	(.L_38 - .L_37)
.L_37:
        /*00dc*/ 	.word	0x00000000
        /*00e0*/ 	.short	0x0008
        /*00e2*/ 	.short	0x0040
        /*00e4*/ 	.byte	0x00, 0xf4, 0x21, 0x00


	//----- nvinfo : EIATTR_KPARAM_INFO
	.align		4
.L_38:
        /*00e8*/ 	.byte	0x04, 0x17
        /*00ea*/ 	.short	(.L_40 - .L_39)
.L_39:
        /*00ec*/ 	.word	0x00000000
        /*00f0*/ 	.short	0x0007
        /*00f2*/ 	.short	0x0038
        /*00f4*/ 	.byte	0x00, 0xf4, 0x21, 0x00


	//----- nvinfo : EIATTR_KPARAM_INFO
	.align		4
.L_40:
        /*00f8*/ 	.byte	0x04, 0x17
        /*00fa*/ 	.short	(.L_42 - .L_41)
.L_41:
        /*00fc*/ 	.word	0x00000000
        /*0100*/ 	.short	0x0006
        /*0102*/ 	.short	0x0030
        /*0104*/ 	.byte	0x00, 0xf4, 0x21, 0x00


	//----- nvinfo : EIATTR_KPARAM_INFO
	.align		4
.L_42:
        /*0108*/ 	.byte	0x04, 0x17
        /*010a*/ 	.short	(.L_44 - .L_43)
.L_43:
        /*010c*/ 	.word	0x00000000
        /*0110*/ 	.short	0x0005
        /*0112*/ 	.short	0x0028
        /*0114*/ 	.byte	0x00, 0xf4, 0x21, 0x00


	//----- nvinfo : EIATTR_KPARAM_INFO
	.align		4
.L_44:
        /*0118*/ 	.byte	0x04, 0x17
        /*011a*/ 	.short	(.L_46 - .L_45)
.L_45:
        /*011c*/ 	.word	0x00000000
        /*0120*/ 	.short	0x0004
        /*0122*/ 	.short	0x0020
        /*0124*/ 	.byte	0x00, 0xf4, 0x21, 0x00


	//----- nvinfo : EIATTR_KPARAM_INFO
	.align		4
.L_46:
        /*0128*/ 	.byte	0x04, 0x17
        /*012a*/ 	.short	(.L_48 - .L_47)
.L_47:
        /*012c*/ 	.word	0x00000000
        /*0130*/ 	.short	0x0003
        /*0132*/ 	.short	0x0018
        /*0134*/ 	.byte	0x00, 0xf4, 0x21, 0x00


	//----- nvinfo : EIATTR_KPARAM_INFO
	.align		4
.L_48:
        /*0138*/ 	.byte	0x04, 0x17
        /*013a*/ 	.short	(.L_50 - .L_49)
.L_49:
        /*013c*/ 	.word	0x00000000
        /*0140*/ 	.short	0x0002
        /*0142*/ 	.short	0x0010
        /*0144*/ 	.byte	0x00, 0xf4, 0x21, 0x00


	//----- nvinfo : EIATTR_KPARAM_INFO
	.align		4
.L_50:
        /*0148*/ 	.byte	0x04, 0x17
        /*014a*/ 	.short	(.L_52 - .L_51)
.L_51:
        /*014c*/ 	.word	0x00000000
        /*0150*/ 	.short	0x0001
        /*0152*/ 	.short	0x0008
        /*0154*/ 	.byte	0x00, 0xf4, 0x21, 0x00


	//----- nvinfo : EIATTR_KPARAM_INFO
	.align		4
.L_52:
        /*0158*/ 	.byte	0x04, 0x17
        /*015a*/ 	.short	(.L_54 - .L_53)
.L_53:
        /*015c*/ 	.word	0x00000000
        /*0160*/ 	.short	0x0000
        /*0162*/ 	.short	0x0000
        /*0164*/ 	.byte	0x00, 0xf4, 0x21, 0x00


	//----- nvinfo : EIATTR_SPARSE_MMA_MASK
	.align		4
.L_54:
        /*0168*/ 	.byte	0x03, 0x50
        /*016a*/ 	.short	0x0000


	//----- nvinfo : EIATTR_MAXREG_COUNT
	.align		4
        /*016c*/ 	.byte	0x03, 0x1b
        /*016e*/ 	.short	0x0080


	//----- nvinfo : EIATTR_COOP_GROUP_MASK_REGIDS
	.align		4
        /*0170*/ 	.byte	0x04, 0x29
        /*0172*/ 	.short	(.L_56 - .L_55)


	//   ....[0]....
.L_55:
        /*0174*/ 	.word	0xffffffff


	//   ....[1]....
        /*0178*/ 	.word	0xffffffff


	//   ....[2]....
        /*017c*/ 	.word	0xffffffff


	//   ....[3]....
        /*0180*/ 	.word	0xffffffff


	//   ....[4]....
        /*0184*/ 	.word	0xffffffff


	//   ....[5]....
        /*0188*/ 	.word	0xffffffff


	//   ....[6]....
        /*018c*/ 	.word	0xffffffff


	//   ....[7]....
        /*0190*/ 	.word	0xffffffff


	//   ....[8]....
        /*0194*/ 	.word	0xffffffff


	//   ....[9]....
        /*0198*/ 	.word	0xffffffff


	//   ....[10]....
        /*019c*/ 	.word	0xffffffff


	//   ....[11]....
        /*01a0*/ 	.word	0xffffffff


	//   ....[12]....
        /*01a4*/ 	.word	0xffffffff


	//   ....[13]....
        /*01a8*/ 	.word	0xffffffff


	//   ....[14]....
        /*01ac*/ 	.word	0xffffffff


	//   ....[15]....
        /*01b0*/ 	.word	0xffffffff


	//   ....[16]....
        /*01b4*/ 	.word	0xffffffff


	//   ....[17]....
        /*01b8*/ 	.word	0xffffffff


	//   ....[18]....
        /*01bc*/ 	.word	0xffffffff


	//   ....[19]....
        /*01c0*/ 	.word	0xffffffff


	//   ....[20]....
        /*01c4*/ 	.word	0xffffffff


	//   ....[21]....
        /*01c8*/ 	.word	0xffffffff


	//   ....[22]....
        /*01cc*/ 	.word	0xffffffff


	//   ....[23]....
        /*01d0*/ 	.word	0xffffffff


	//----- nvinfo : EIATTR_COOP_GROUP_INSTR_OFFSETS
	.align		4
.L_56:
        /*01d4*/ 	.byte	0x04, 0x28
        /*01d6*/ 	.short	(.L_58 - .L_57)


	//   ....[0]....
.L_57:
        /*01d8*/ 	.word	0x0001e250


	//   ....[1]....
        /*01dc*/ 	.word	0x0001e2d0


	//   ....[2]....
        /*01e0*/ 	.word	0x0001e650


	//   ....[3]....
        /*01e4*/ 	.word	0x0001e750


	//   ....[4]....
        /*01e8*/ 	.word	0x0001e790


	//   ....[5]....
        /*01ec*/ 	.word	0x0001e860


	//   ....[6]....
        /*01f0*/ 	.word	0x0001e8a0


	//   ....[7]....
        /*01f4*/ 	.word	0x0001e970


	//   ....[8]....
        /*01f8*/ 	.word	0x0001e9b0


	//   ....[9]....
        /*01fc*/ 	.word	0x0001e9f0


	//   ....[10]....
        /*0200*/ 	.word	0x0001eaa0


	//   ....[11]....
        /*0204*/ 	.word	0x0001eae0


	//   ....[12]....
        /*0208*/ 	.word	0x0001eb90


	//   ....[13]....
        /*020c*/ 	.word	0x0001ec20


	//   ....[14]....
        /*0210*/ 	.word	0x0001eca0


	//   ....[15]....
        /*0214*/ 	.word	0x0001ed20


	//   ....[16]....
        /*0218*/ 	.word	0x0001ed60


	//   ....[17]....
        /*021c*/ 	.word	0x0001edd0


	//   ....[18]....
        /*0220*/ 	.word	0x0001ee10


	//   ....[19]....
        /*0224*/ 	.word	0x0001ef30


	//   ....[20]....
        /*0228*/ 	.word	0x0001ef70


	//   ....[21]....
        /*022c*/ 	.word	0x0001f010


	//   ....[22]....
        /*0230*/ 	.word	0x0001f070


	//   ....[23]....
        /*0234*/ 	.word	0x0001f210


	//----- nvinfo : EIATTR_EXIT_INSTR_OFFSETS
	.align		4
.L_58:
        /*0238*/ 	.byte	0x04, 0x1c
        /*023a*/ 	.short	(.L_60 - .L_59)


	//   ....[0]....
.L_59:
        /*023c*/ 	.word	0x0001f360


	//   ....[1]....
        /*0240*/ 	.word	0x0001f3a0


	//----- nvinfo : EIATTR_REQNTID
	.align		4
.L_60:
        /*0244*/ 	.byte	0x04, 0x10
        /*0246*/ 	.short	(.L_62 - .L_61)
.L_61:
        /*0248*/ 	.word	0x00000200
        /*024c*/ 	.word	0x00000001
        /*0250*/ 	.word	0x00000001


	//----- nvinfo : EIATTR_CBANK_PARAM_SIZE
	.align		4
.L_62:
        /*0254*/ 	.byte	0x03, 0x19
        /*0256*/ 	.short	0x00a8


	//----- nvinfo : EIATTR_PARAM_CBANK
	.align		4
        /*0258*/ 	.byte	0x04, 0x0a
        /*025a*/ 	.short	(.L_64 - .L_63)
	.align		4
.L_63:
        /*025c*/ 	.word	index@(.nv.constant0.triton_red_fused__to_copy__unsafe_index_add_arange_cat_clamp_floor_mul_native_group_norm_rsub_sub_48)
        /*0260*/ 	.short	0x0210
        /*0262*/ 	.short	0x00a8


	//----- nvinfo : EIATTR_SW_WAR
	.align		4
.L_64:
        /*0264*/ 	.byte	0x04, 0x36
        /*0266*/ 	.short	(.L_66 - .L_65)
.L_65:
        /*0268*/ 	.word	0x00000008
.L_66:


//--------------------- .nv.callgraph             --------------------------
	.section	.nv.callgraph,"",@"SHT_CUDA_CALLGRAPH"
	.align	4
	.sectionentsize	8
	.align		4
        /*0000*/ 	.word	0x00000000
	.align		4
        /*0004*/ 	.word	0xffffffff
	.align		4
        /*0008*/ 	.word	0x00000000
	.align		4
        /*000c*/ 	.word	0xfffffffe
	.align		4
        /*0010*/ 	.word	0x00000000
	.align		4
        /*0014*/ 	.word	0xfffffffd
	.align		4
        /*0018*/ 	.word	0x00000000
	.align		4
        /*001c*/ 	.word	0xfffffffc


//--------------------- .nv.constant4             --------------------------
	.section	.nv.constant4,"a",@progbits
	.align	8
	.align		8
.nv.constant4:
        /*0000*/ 	.dword	_$_str


//--------------------- .text.triton_red_fused__to_copy__unsafe_index_add_arange_cat_clamp_floor_mul_native_group_norm_rsub_sub_48 --------------------------
	.section	.text.triton_red_fused__to_copy__unsafe_index_add_arange_cat_clamp_floor_mul_native_group_norm_rsub_sub_48,"ax",@progbits
	.sectionflags	@"SHF_BARRIERS=1"
	.align	128
        .global         triton_red_fused__to_copy__unsafe_index_add_arange_cat_clamp_floor_mul_native_group_norm_rsub_sub_48
        .type           triton_red_fused__to_copy__unsafe_index_add_arange_cat_clamp_floor_mul_native_group_norm_rsub_sub_48,@function
        .size           triton_red_fused__to_copy__unsafe_index_add_arange_cat_clamp_floor_mul_native_group_norm_rsub_sub_48,(.L_x_3 - triton_red_fused__to_copy__unsafe_index_add_arange_cat_clamp_floor_mul_native_group_norm_rsub_sub_48)
        .other          triton_red_fused__to_copy__unsafe_index_add_arange_cat_clamp_floor_mul_native_group_norm_rsub_sub_48,@"STO_CUDA_ENTRY STV_DEFAULT"
triton_red_fused__to_copy__unsafe_index_add_arange_cat_clamp_floor_mul_native_group_norm_rsub_sub_48:
.text.triton_red_fused__to_copy__unsafe_index_add_arange_cat_clamp_floor_mul_native_group_norm_rsub_sub_48:
[----:B------:R-:W0:Y:S02]  /*0000*/  LDC R1, c[0x0][0x28] ;  /* 0x00000a00ff017b82 */ /* 0x000e240000000800 */
[----:B0-----:R-:W-:Y:S01]  /*0010*/  VIADD R1, R1, 0xfffff7f8 ;  /* 0xfffff7f801017836 */ /* 0x001fe20000000000 */
[----:B------:R-:W0:Y:S01]  /*0020*/  S2R R9, SR_TID.X ;  /* 0x0000000000097919 */ /* 0x000e220000002100 */
[----:B------:R-:W1:Y:S01]  /*0030*/  S2R R0, SR_CTAID.X ;  /* 0x0000000000007919 */ /* 0x000e620000002500 */
[----:B------:R-:W-:Y:S01]  /*0040*/  ULDC.64 UR22, c[0x0][0x208] ;  /* 0x0000820000167ab9 */ /* 0x000fe20000000a00 */
[----:B------:R-:W-:Y:S01]  /*0050*/  UMOV UR4, URZ ;  /* 0x0000003f00047c82 */ /* 0x000fe20008000000 */
[----:B------:R-:W-:Y:S01]  /*0060*/  UMOV UR5, URZ ;  /* 0x0000003f00057c82 */ /* 0x000fe20008000000 */
[----:B------:R-:W2:Y:S01]  /*0070*/  LDL.LU R8, [R1+0x3d4] ;  /* 0x0003d40001087983 */ /* 0x000ea20000300800 */
[----:B------:R-:W-:Y:S01]  /*0080*/  UMOV UR6, URZ ;  /* 0x0000003f00067c82 */ /* 0x000fe20008000000 */
[----:B------:R-:W-:Y:S01]  /*0090*/  ULDC.64 UR24, c[0x0][0x218] ;  /* 0x0000860000187ab9 */ /* 0x000fe20000000a00 */
[----:B------:R-:W-:Y:S01]  /*00a0*/  ULDC.64 UR26, c[0x0][0x260] ;  /* 0x00009800001a7ab9 */ /* 0x000fe20000000a00 */
[----:B------:R-:W-:Y:S01]  /*00b0*/  ULDC.64 UR28, c[0x0][0x268] ;  /* 0x00009a00001c7ab9 */ /* 0x000fe20000000a00 */
[----:B------:R-:W-:Y:S01]  /*00c0*/  ULDC.64 UR30, c[0x0][0x270] ;  /* 0x00009c00001e7ab9 */ /* 0x000fe20000000a00 */
[----:B------:R-:W-:Y:S01]  /*00d0*/  ULDC UR40, c[0x0][0x234] ;  /* 0x00008d0000287ab9 */ /* 0x000fe20000000800 */
[----:B------:R-:W-:Y:S01]  /*00e0*/  ULDC.64 UR32, c[0x0][0x228] ;  /* 0x00008a0000207ab9 */ /* 0x000fe20000000a00 */
[----:B------:R-:W-:Y:S01]  /*00f0*/  ULDC.64 UR34, c[0x0][0x238] ;  /* 0x00008e0000227ab9 */ /* 0x000fe20000000a00 */
[----:B------:R-:W-:Y:S01]  /*0100*/  ULDC.64 UR36, c[0x0][0x240] ;  /* 0x0000900000247ab9 */ /* 0x000fe20000000a00 */
[----:B0-----:R-:W-:Y:S01]  /*0110*/  SHF.R.U32.HI R3, RZ, 0x4, R9 ;  /* 0x00000004ff037819 */ /* 0x001fe20000011609 */
[----:B-1----:R-:W-:Y:S01]  /*0120*/  IMAD.SHL.U32 R2, R0, 0x40, RZ ;  /* 0x0000004000027824 */ /* 0x002fe200078e00ff */
[----:B------:R-:W-:-:S02]  /*0130*/  SHF.R.S32.HI R4, RZ, 0x19, R0 ;  /* 0x00000019ff047819 */ /* 0x000fc40000011400 */
[----:B------:R-:W-:Y:S02]  /*0140*/  SGXT.U32 R3, R3, 0x5 ;  /* 0x000000050303781a */ /* 0x000fe40000000000 */
[----:B------:R-:W-:Y:S02]  /*0150*/  SGXT R4, R4, 0x1 ;  /* 0x000000010404781a */ /* 0x000fe40000000200 */
[----:B------:R-:W-:Y:S02]  /*0160*/  LOP3.LUT R11, R2, R3, RZ, 0xfc, !PT ;  /* 0x00000003020b7212 */ /* 0x000fe400078efcff */
[----:B------:R-:W-:Y:S02]  /*0170*/  LOP3.LUT R10, R2, 0x20, R3, 0xfe, !PT ;  /* 0x00000020020a7812 */ /* 0x000fe400078efe03 */
[C---:B------:R-:W-:Y:S01]  /*0180*/  LEA.HI R6, R4.reuse, R11, RZ, 0x5 ;  /* 0x0000000b04067211 */ /* 0x040fe200078f28ff */
[----:B------:R-:W-:Y:S01]  /*0190*/  STL [R1+0x4c0], R11 ;  /* 0x0004c00b01007387 */ /* 0x000fe20000100800 */
[----:B------:R-:W-:-:S02]  /*01a0*/  LEA.HI R4, R4, R10, RZ, 0x5 ;  /* 0x0000000a04047211 */ /* 0x000fc400078f28ff */
[----:B------:R-:W-:Y:S01]  /*01b0*/  LOP3.LUT R3, R6, 0xffffffe0, RZ, 0xc0, !PT ;  /* 0xffffffe006037812 */ /* 0x000fe200078ec0ff */
[----:B------:R-:W-:Y:S01]  /*01c0*/  STL [R1+0x400], R10 ;  /* 0x0004000a01007387 */ /* 0x000fe20000100800 */
[----:B------:R-:W-:Y:S02]  /*01d0*/  LOP3.LUT R0, R2, 0x3f, R9, 0xf8, !PT ;  /* 0x0000003f02007812 */ /* 0x000fe400078ef809 */
[----:B------:R-:W-:Y:S01]  /*01e0*/  LOP3.LUT R2, R4, 0xffffffe0, RZ, 0xc0, !PT ;  /* 0xffffffe004027812 */ /* 0x000fe200078ec0ff */
[C---:B------:R-:W-:Y:S01]  /*01f0*/  IMAD.IADD R7, R11.reuse, 0x1, -R3 ;  /* 0x000000010b077824 */ /* 0x040fe200078e0a03 */
[C---:B------:R-:W-:Y:S02]  /*0200*/  ISETP.GE.AND P5, PT, R10.reuse, 0x80, PT ;  /* 0x000000800a00780c */ /* 0x040fe40003fa6270 */
[----:B------:R-:W-:Y:S01]  /*0210*/  ISETP.GE.AND P2, PT, R11, 0x80, PT ;  /* 0x000000800b00780c */ /* 0x000fe20003f46270 */
[----:B------:R-:W-:Y:S01]  /*0220*/  IMAD.IADD R3, R10, 0x1, -R2 ;  /* 0x000000010a037824 */ /* 0x000fe200078e0a02 */
[----:B------:R-:W-:-:S02]  /*0230*/  LOP3.LUT R13, R7, 0x1ffffff8, RZ, 0xc0, !PT ;  /* 0x1ffffff8070d7812 */ /* 0x000fc400078ec0ff */
[----:B------:R-:W-:Y:S01]  /*0240*/  SHF.R.S32.HI R2, RZ, 0x5, R4 ;  /* 0x00000005ff027819 */ /* 0x000fe20000011404 */
[----:B------:R-:W-:Y:S01]  /*0250*/  IMAD.SHL.U32 R4, R7, 0x8, RZ ;  /* 0x0000000807047824 */ /* 0x000fe200078e00ff */
[----:B------:R-:W-:Y:S01]  /*0260*/  ISETP.NE.AND P4, PT, R13, 0x10, PT ;  /* 0x000000100d00780c */ /* 0x000fe20003f85270 */
[----:B------:R-:W-:Y:S01]  /*0270*/  STL [R1+0x5e4], R13 ;  /* 0x0005e40d01007387 */ /* 0x000fe20000100800 */
[----:B------:R-:W-:Y:S02]  /*0280*/  LOP3.LUT R12, R3, 0x1ffffff8, RZ, 0xc0, !PT ;  /* 0x1ffffff8030c7812 */ /* 0x000fe400078ec0ff */
[----:B------:R-:W-:Y:S02]  /*0290*/  SHF.R.S32.HI R5, RZ, 0x1f, R0 ;  /* 0x0000001fff057819 */ /* 0x000fe40000011400 */
[----:B------:R-:W-:Y:S01]  /*02a0*/  ISETP.NE.AND P3, PT, R12, 0x10, PT ;  /* 0x000000100c00780c */ /* 0x000fe20003f65270 */
[----:B------:R-:W-:Y:S01]  /*02b0*/  STL [R1+0x5e0], R12 ;  /* 0x0005e00c01007387 */ /* 0x000fe20000100800 */
[----:B------:R-:W-:-:S02]  /*02c0*/  LEA.HI R5, R5, R0, RZ, 0x5 ;  /* 0x0000000005057211 */ /* 0x000fc400078f28ff */
[----:B------:R-:W-:Y:S01]  /*02d0*/  ISETP.GE.AND P1, PT, R0, 0x80, PT ;  /* 0x000000800000780c */ /* 0x000fe20003f26270 */
[----:B------:R-:W-:Y:S01]  /*02e0*/  STL [R1+0x468], RZ ;  /* 0x000468ff01007387 */ /* 0x000fe20000100800 */
[----:B------:R-:W-:-:S03]  /*02f0*/  LOP3.LUT R5, R5, 0xffffffe0, RZ, 0xc0, !PT ;  /* 0xffffffe005057812 */ /* 0x000fc600078ec0ff */
[----:B------:R-:W-:Y:S02]  /*0300*/  STL [R1+0x5bc], RZ ;  /* 0x0005bcff01007387 */ /* 0x000fe40000100800 */
[----:B------:R-:W-:Y:S02]  /*0310*/  IMAD.IADD R5, R0, 0x1, -R5 ;  /* 0x0000000100057824 */ /* 0x000fe400078e0a05 */
[----:B------:R-:W-:Y:S03]  /*0320*/  STL [R1+0x598], RZ ;  /* 0x000598ff01007387 */ /* 0x000fe60000100800 */
[----:B------:R-:W-:Y:S01]  /*0330*/  LOP3.LUT R5, R5, 0x1ffffff8, RZ, 0xc0, !PT ;  /* 0x1ffffff805057812 */ /* 0x000fe200078ec0ff */
[----:B------:R-:W-:Y:S03]  /*0340*/  STL [R1+0x590], RZ ;  /* 0x000590ff01007387 */ /* 0x000fe60000100800 */
[----:B------:R-:W-:Y:S01]  /*0350*/  ISETP.NE.AND P0, PT, R5, 0x10, PT ;  /* 0x000000100500780c */ /* 0x000fe20003f05270 */
[----:B------:R-:W-:Y:S04]  /*0360*/  STL [R1+0x58c], RZ ;  /* 0x00058cff01007387 */ /* 0x000fe80000100800 */
        /* <DEDUP_REMOVED lines=21> */
[----:B------:R0:W-:Y:S02]  /*04c0*/  STL [R1+0x5d8], R2 ;  /* 0x0005d80201007387 */ /* 0x0001e40000100800 */
[----:B0-----:R-:W-:-:S05]  /*04d0*/  SHF.R.S32.HI R2, RZ, 0x5, R6 ;  /* 0x00000005ff027819 */ /* 0x001fca0000011406 */
[----:B------:R0:W-:Y:S04]  /*04e0*/  STL [R1+0x5dc], R2 ;  /* 0x0005dc0201007387 */ /* 0x0001e80000100800 */
[----:B------:R1:W-:Y:S01]  /*04f0*/  STL [R1+0x5c4], R4 ;  /* 0x0005c40401007387 */ /* 0x0003e20000100800 */
[----:B0-----:R-:W-:-:S05]  /*0500*/  IMAD.SHL.U32 R2, R3, 0x8, RZ ;  /* 0x0000000803027824 */ /* 0x001fca00078e00ff */
[----:B------:R1:W-:Y:S01]  /*0510*/  STL [R1+0x5c0], R2 ;  /* 0x0005c00201007387 */ /* 0x0003e20000100800 */
[----:B--2---:R-:W-:-:S04]  /*0520*/  LOP3.LUT R8, R8, 0xffffffdf, RZ, 0xc0, !PT ;  /* 0xffffffdf08087812 */ /* 0x004fc800078ec0ff */
[----:B------:R-:W-:Y:S02]  /*0530*/  @P4 LOP3.LUT R8, R8, 0x20, RZ, 0xfc, !PT ;  /* 0x0000002008084812 */ /* 0x000fe400078efcff */
[----:B------:R-:W-:Y:S02]  /*0540*/  ISETP.LT.AND P4, PT, R11, 0x80, !P4 ;  /* 0x000000800b00780c */ /* 0x000fe40006781270 */
[----:B------:R-:W-:-:S04]  /*0550*/  LOP3.LUT R8, R8, 0xffffffbf, RZ, 0xc0, !PT ;  /* 0xffffffbf08087812 */ /* 0x000fc800078ec0ff */
[----:B------:R-:W-:Y:S02]  /*0560*/  @P3 LOP3.LUT R8, R8, 0x40, RZ, 0xfc, !PT ;  /* 0x0000004008083812 */ /* 0x000fe400078efcff */
[----:B------:R-:W-:Y:S02]  /*0570*/  ISETP.LT.AND P3, PT, R10, 0x80, !P3 ;  /* 0x000000800a00780c */ /* 0x000fe40005f61270 */
[----:B------:R-:W-:-:S04]  /*0580*/  LOP3.LUT R8, R8, 0xfffffffb, RZ, 0xc0, !PT ;  /* 0xfffffffb08087812 */ /* 0x000fc800078ec0ff */
[----:B------:R-:W-:-:S04]  /*0590*/  @P5 LOP3.LUT R8, R8, 0x4, RZ, 0xfc, !PT ;  /* 0x0000000408085812 */ /* 0x000fc800078efcff */
[----:B------:R-:W-:-:S04]  /*05a0*/  LOP3.LUT R8, R8, 0xfffffffd, RZ, 0xc0, !PT ;  /* 0xfffffffd08087812 */ /* 0x000fc800078ec0ff */
[----:B------:R-:W-:Y:S02]  /*05b0*/  @P2 LOP3.LUT R8, R8, 0x2, RZ, 0xfc, !PT ;  /* 0x0000000208082812 */ /* 0x000fe400078efcff */
[----:B------:R-:W-:Y:S02]  /*05c0*/  ISETP.LT.AND P2, PT, R0, 0x80, !P0 ;  /* 0x000000800000780c */ /* 0x000fe40004741270 */
[----:B------:R-:W-:-:S04]  /*05d0*/  LOP3.LUT R8, R8, 0xfffffff7, RZ, 0xc0, !PT ;  /* 0xfffffff708087812 */ /* 0x000fc800078ec0ff */
[----:B------:R-:W-:-:S04]  /*05e0*/  LOP3.LUT R8, R8, 0xffffffef, RZ, 0xc0, !PT ;  /* 0xffffffef08087812 */ /* 0x000fc800078ec0ff */
[----:B------:R-:W-:-:S04]  /*05f0*/  @P4 LOP3.LUT R8, R8, 0x10, RZ, 0xfc, !PT ;  /* 0x0000001008084812 */ /* 0x000fc800078efcff */
[----:B------:R-:W-:-:S05]  /*0600*/  @P3 LOP3.LUT R8, R8, 0x8, RZ, 0xfc, !PT ;  /* 0x0000000808083812 */ /* 0x000fca00078efcff */
[----:B------:R1:W-:Y:S02]  /*0610*/  STL [R1+0x3d4], R8 ;  /* 0x0003d40801007387 */ /* 0x0003e40000100800 */
.L_x_1:
[----:B------:R-:W-:Y:S01]  /*0620*/  ULOP3.LUT UR8, UR6, 0xc, URZ, 0xc0, !UPT ;  /* 0x0000000c06087892 */ /* 0x000fe2000f8ec03f */
[----:B-1----:R-:W0:Y:S01]  /*0630*/  S2R R47, SR_TID.X ;  /* 0x00000000002f7919 */ /* 0x002e220000002100 */
[----:B------:R-:W-:Y:S02]  /*0640*/  ULDC.64 UR38, c[0x0][0x230] ;  /* 0x00008c0000267ab9 */ /* 0x000fe40000000a00 */
[----:B------:R-:W-:Y:S01]  /*0650*/  UIMAD.WIDE.U32 UR10, UR8, 0x8, UR24 ;  /* 0x00000008080a78a5 */ /* 0x000fe2000f8e0018 */
[----:B------:R-:W3:Y:S05]  /*0660*/  LDL R10, [R1+0x468] ;  /* 0x00046800010a7983 */ /* 0x000eea0000100800 */
[----:B------:R-:W-:-:S02]  /*0670*/  IMAD.U32 R24, RZ, RZ, UR10 ;  /* 0x0000000aff187e24 */ /* 0x000fc4000f8e00ff */
[----:B------:R-:W-:-:S05]  /*0680*/  IMAD.U32 R25, RZ, RZ, UR11 ;  /* 0x0000000bff197e24 */ /* 0x000fca000f8e00ff */
[----:B------:R-:W4:Y:S01]  /*0690*/  LDG.E.EL.64 R2, desc[UR22][R24.64+0x8] ;  /* 0x0000081618027981 */ /* 0x000f22000c2e1b00 */
[----:B0-----:R-:W-:-:S04]  /*06a0*/  SHF.R.U32.HI R6, RZ, 0x6, R47 ;  /* 0x00000006ff067819 */ /* 0x001fc8000001162f */
[----:B------:R-:W-:Y:S02]  /*06b0*/  SGXT.U32 R7, R6, 0x3 ;  /* 0x000000030607781a */ /* 0x000fe40000000000 */
[----:B----4-:R-:W-:-:S04]  /*06c0*/  SHF.R.U32.HI R5, RZ, 0x1c, R3 ;  /* 0x0000001cff057819 */ /* 0x010fc80000011603 */
[----:B------:R-:W-:-:S04]  /*06d0*/  LOP3.LUT R5, R5, 0x8, RZ, 0xc0, !PT ;  /* 0x0000000805057812 */ /* 0x000fc800078ec0ff */
[----:B------:R-:W-:Y:S02]  /*06e0*/  IADD3 R8, P3, R2, R5, RZ ;  /* 0x0000000502087210 */ /* 0x000fe40007f7e0ff */
[----:B------:R-:W0:Y:S03]  /*06f0*/  LDC.64 R4, c[0x0][0x220] ;  /* 0x00008800ff047b82 */ /* 0x000e260000000a00 */
[----:B------:R-:W-:Y:S02]  /*0700*/  IMAD.X R9, RZ, RZ, R3, P3 ;  /* 0x000000ffff097224 */ /* 0x000fe400018e0603 */
[----:B0-----:R-:W-:-:S05]  /*0710*/  IMAD.WIDE.U32 R4, R7, 0x8, R4 ;  /* 0x0000000807047825 */ /* 0x001fca00078e0004 */
[----:B------:R-:W4:Y:S04]  /*0720*/  LDG.E.EL.64 R6, desc[UR22][R4.64] ;  /* 0x0000001604067981 */ /* 0x000f28000c2e1b00 */
[----:B------:R-:W4:Y:S01]  /*0730*/  LDG.E.EL.64 R4, desc[UR22][R4.64+0x40] ;  /* 0x0000401604047981 */ /* 0x000f22000c2e1b00 */
[C---:B------:R-:W-:Y:S01]  /*0740*/  IMAD.SHL.U32 R53, R8.reuse, 0x8, RZ ;  /* 0x0000000808357824 */ /* 0x040fe200078e00ff */
[----:B------:R-:W-:Y:S02]  /*0750*/  SHF.L.U64.HI R48, R8, 0x3, R9 ;  /* 0x0000000308307819 */ /* 0x000fe40000010209 */
[----:B---3--:R-:W-:Y:S01]  /*0760*/  SHF.R.U32.HI R56, RZ, 0x8, R10 ;  /* 0x00000008ff387819 */ /* 0x008fe2000001160a */
[----:B-----5:R-:W-:-:S04]  /*0770*/  IMAD.SHL.U32 R9, R0, 0x200, RZ ;  /* 0x0000020000097824 */ /* 0x020fc800078e00ff */
[----:B------:R-:W-:Y:S01]  /*0780*/  IMAD.SHL.U32 R52, R9, 0x4, RZ ;  /* 0x0000000409347824 */ /* 0x000fe200078e00ff */
[----:B----4-:R-:W-:-:S04]  /*0790*/  SHF.R.U32.HI R11, RZ, 0x1c, R7 ;  /* 0x0000001cff0b7819 */ /* 0x010fc80000011607 */
[----:B------:R-:W-:-:S04]  /*07a0*/  LOP3.LUT R11, R11, 0x8, RZ, 0xc0, !PT ;  /* 0x000000080b0b7812 */ /* 0x000fc800078ec0ff */
[----:B------:R-:W-:-:S05]  /*07b0*/  IADD3 R54, P3, R6, R11, RZ ;  /* 0x0000000b06367210 */ /* 0x000fca0007f7e0ff */
[----:B------:R-:W-:Y:S01]  /*07c0*/  IMAD.X R51, RZ, RZ, R7, P3 ;  /* 0x000000ffff337224 */ /* 0x000fe200018e0607 */
[----:B------:R-:W-:-:S04]  /*07d0*/  SHF.R.U32.HI R7, RZ, 0x1c, R5 ;  /* 0x0000001cff077819 */ /* 0x000fc80000011605 */
[----:B------:R-:W-:-:S04]  /*07e0*/  LOP3.LUT R7, R7, 0x8, RZ, 0xc0, !PT ;  /* 0x0000000807077812 */ /* 0x000fc800078ec0ff */
[----:B------:R-:W-:Y:S02]  /*07f0*/  IADD3 R50, P3, R4, R7, RZ ;  /* 0x0000000704327210 */ /* 0x000fe40007f7e0ff */
[----:B------:R-:W-:-:S04]  /*0800*/  SHF.R.U32.HI R7, RZ, 0x1c, R3 ;  /* 0x0000001cff077819 */ /* 0x000fc80000011603 */
[----:B------:R-:W-:Y:S01]  /*0810*/  LOP3.LUT R7, R7, 0x8, RZ, 0xc0, !PT ;  /* 0x0000000807077812 */ /* 0x000fe200078ec0ff */
[----:B------:R-:W-:-:S03]  /*0820*/  IMAD.X R49, RZ, RZ, R5, P3 ;  /* 0x000000ffff317224 */ /* 0x000fc600018e0605 */
[----:B------:R-:W-:-:S05]  /*0830*/  IADD3 R12, P3, R2, R7, RZ ;  /* 0x00000007020c7210 */ /* 0x000fca0007f7e0ff */
[----:B------:R-:W-:Y:S01]  /*0840*/  IMAD.X R13, RZ, RZ, R3, P3 ;  /* 0x000000ffff0d7224 */ /* 0x000fe200018e0603 */
[----:B------:R-:W-:-:S05]  /*0850*/  IADD3 R14, P3, R53, R54, RZ ;  /* 0x00000036350e7210 */ /* 0x000fca0007f7e0ff */
[----:B------:R-:W-:Y:S02]  /*0860*/  IMAD.X R3, R48, 0x1, R51, P3 ;  /* 0x0000000130037824 */ /* 0x000fe400018e0633 */
[----:B------:R-:W-:-:S03]  /*0870*/  IMAD.SHL.U32 R15, R14, 0x4, RZ ;  /* 0x000000040e0f7824 */ /* 0x000fc600078e00ff */
[----:B------:R-:W-:Y:S02]  /*0880*/  SHF.L.U64.HI R14, R14, 0x2, R3 ;  /* 0x000000020e0e7819 */ /* 0x000fe40000010203 */
[----:B------:R-:W-:Y:S01]  /*0890*/  IADD3 R2, P3, R15, UR36, RZ ;  /* 0x000000240f027c10 */ /* 0x000fe2000ff7e0ff */
[----:B------:R-:W-:-:S03]  /*08a0*/  IMAD.SHL.U32 R5, R56, 0x40, RZ ;  /* 0x0000004038057824 */ /* 0x000fc600078e00ff */
[----:B------:R-:W-:Y:S02]  /*08b0*/  IADD3.X R3, R14, UR37, RZ, P3, !PT ;  /* 0x000000250e037c10 */ /* 0x000fe40009ffe4ff */
[----:B------:R-:W-:Y:S01]  /*08c0*/  SHF.R.S32.HI R4, RZ, 0x1f, R9 ;  /* 0x0000001fff047819 */ /* 0x000fe20000011409 */
[----:B------:R-:W-:-:S03]  /*08d0*/  IMAD.WIDE.U32 R2, R5, 0x4, R2 ;  /* 0x0000000405027825 */ /* 0x000fc600078e0002 */
[----:B------:R-:W-:Y:S02]  /*08e0*/  SHF.L.U64.HI R9, R9, 0x2, R4 ;  /* 0x0000000209097819 */ /* 0x000fe40000010204 */
[----:B------:R-:W-:-:S05]  /*08f0*/  IADD3 R26, P3, R2, R52, RZ ;  /* 0x00000034021a7210 */ /* 0x000fca0007f7e0ff */
[----:B------:R-:W-:Y:S01]  /*0900*/  IMAD.X R27, R3, 0x1, R9, P3 ;  /* 0x00000001031b7824 */ /* 0x000fe200018e0609 */
[----:B------:R-:W-:-:S04]  /*0910*/  SHF.R.S32.HI R3, RZ, 0x1f, R0 ;  /* 0x0000001fff037819 */ /* 0x000fc80000011400 */
[----:B------:R-:W-:-:S04]  /*0920*/  LEA.HI R8, R3, R0, RZ, 0x5 ;  /* 0x0000000003087211 */ /* 0x000fc800078f28ff */
[----:B------:R-:W-:Y:S01]  /*0930*/  LOP3.LUT R3, R8, 0xffffffe0, RZ, 0xc0, !PT ;  /* 0xffffffe008037812 */ /* 0x000fe200078ec0ff */
[----:B------:R-:W-:Y:S04]  /*0940*/  STL [R1+0x1d0], R54 ;  /* 0x0001d03601007387 */ /* 0x000fe80000100800 */
[----:B------:R-:W-:Y:S01]  /*0950*/  IMAD.IADD R3, R0, 0x1, -R3 ;  /* 0x0000000100037824 */ /* 0x000fe200078e0a03 */
[----:B------:R-:W-:Y:S03]  /*0960*/  STL [R1+0x1ac], R51 ;  /* 0x0001ac3301007387 */ /* 0x000fe60000100800 */
[----:B------:R-:W-:Y:S01]  /*0970*/  IMAD.SHL.U32 R55, R3, 0x8, RZ ;  /* 0x0000000803377824 */ /* 0x000fe200078e00ff */
[----:B------:R-:W-:Y:S04]  /*0980*/  STL [R1+0x22c], R50 ;  /* 0x00022c3201007387 */ /* 0x000fe80000100800 */
[----:B------:R-:W-:Y:S04]  /*0990*/  STL [R1+0x228], R49 ;  /* 0x0002283101007387 */ /* 0x000fe80000100800 */
[----:B------:R-:W-:Y:S04]  /*09a0*/  STL [R1+0x46c], R56 ;  /* 0x00046c3801007387 */ /* 0x000fe80000100800 */
[----:B------:R0:W-:Y:S01]  /*09b0*/  STL [R1+0x354], R5 ;  /* 0x0003540501007387 */ /* 0x0001e20000100800 */
[----:B------:R-:W-:-:S03]  /*09c0*/  IADD3 R10, P3, R15, UR38, RZ ;  /* 0x000000260f0a7c10 */ /* 0x000fc6000ff7e0ff */
[----:B------:R-:W-:Y:S01]  /*09d0*/  STL.64 [R1+0x7d8], R26 ;  /* 0x0007d81a01007387 */ /* 0x000fe20000100a00 */
[----:B------:R-:W-:Y:S01]  /*09e0*/  SHF.R.S32.HI R8, RZ, 0x5, R8 ;  /* 0x00000005ff087819 */ /* 0x000fe20000011408 */
[----:B0-----:R-:W-:Y:S02]  /*09f0*/  VIADD R5, R55, 0xffffff80 ;  /* 0xffffff8037057836 */ /* 0x001fe40000000000 */
[----:B------:R-:W-:Y:S04]  /*0a00*/  STL [R1+0x7e0], R0 ;  /* 0x0007e00001007387 */ /* 0x000fe80000100800 */
[----:B------:R-:W-:Y:S04]  /*0a10*/  STL [R1+0x3d0], R55 ;  /* 0x0003d03701007387 */ /* 0x000fe80000100800 */
[----:B------:R0:W-:Y:S01]  /*0a20*/  STL [R1+0x404], R5 ;  /* 0x0004040501007387 */ /* 0x0001e20000100800 */
[----:B------:R-:W-:Y:S01]  /*0a30*/  IADD3.X R11, R14, UR39, RZ, P3, !PT ;  /* 0x000000270e0b7c10 */ /* 0x000fe20009ffe4ff */
[----:B------:R-:W-:-:S02]  /*0a40*/  IMAD.SHL.U32 R3, R8, 0x1000, RZ ;  /* 0x0000100008037824 */ /* 0x000fc400078e00ff */
[----:B0-----:R-:W-:-:S04]  /*0a50*/  IMAD.IADD R5, R5, 0x1, R56 ;  /* 0x0000000105057824 */ /* 0x001fc800078e0238 */
[----:B------:R-:W-:Y:S01]  /*0a60*/  IMAD.SHL.U32 R5, R5, 0x40, RZ ;  /* 0x0000004005057824 */ /* 0x000fe200078e00ff */
[----:B------:R-:W-:Y:S01]  /*0a70*/  SHF.R.S32.HI R2, RZ, 0x1f, R3 ;  /* 0x0000001fff027819 */ /* 0x000fe20000011403 */
[----:B------:R-:W-:Y:S02]  /*0a80*/  IMAD.SHL.U32 R7, R3, 0x4, RZ ;  /* 0x0000000403077824 */ /* 0x000fe400078e00ff */
[----:B------:R-:W-:Y:S01]  /*0a90*/  IMAD.WIDE R10, R5, 0x4, R10 ;  /* 0x00000004050a7825 */ /* 0x000fe200078e020a */
[----:B------:R-:W-:Y:S02]  /*0aa0*/  SHF.L.U64.HI R3, R3, 0x2, R2 ;  /* 0x0000000203037819 */ /* 0x000fe40000010202 */
[----:B------:R-:W-:Y:S02]  /*0ab0*/  IADD3 R32, P3, R10, R7, RZ ;  /* 0x000000070a207210 */ /* 0x000fe40007f7e0ff */
[----:B------:R-:W-:-:S03]  /*0ac0*/  LOP3.LUT R26, R56, R55, RZ, 0xfc, !PT ;  /* 0x00000037381a7212 */ /* 0x000fc600078efcff */
[----:B------:R-:W-:Y:S01]  /*0ad0*/  IMAD.X R33, R11, 0x1, R3, P3 ;  /* 0x000000010b217824 */ /* 0x000fe200018e0603 */
[----:B------:R-:W-:Y:S01]  /*0ae0*/  IADD3 R10, P3, R15, UR32, RZ ;  /* 0x000000200f0a7c10 */ /* 0x000fe2000ff7e0ff */
[----:B------:R-:W-:Y:S02]  /*0af0*/  IMAD.SHL.U32 R8, R8, 0x2000, RZ ;  /* 0x0000200008087824 */ /* 0x000fe400078e00ff */
[----:B------:R-:W-:Y:S01]  /*0b00*/  IMAD.SHL.U32 R6, R26, 0x40, RZ ;  /* 0x000000401a067824 */ /* 0x000fe200078e00ff */
[----:B------:R-:W-:Y:S01]  /*0b10*/  IADD3.X R11, R14, UR33, RZ, P3, !PT ;  /* 0x000000210e0b7c10 */ /* 0x000fe20009ffe4ff */
[----:B------:R-:W-:Y:S01]  /*0b20*/  IMAD.SHL.U32 R4, R8, 0x4, RZ ;  /* 0x0000000408047824 */ /* 0x000fe200078e00ff */
[----:B------:R-:W-:Y:S01]  /*0b30*/  SHF.R.S32.HI R2, RZ, 0x1f, R8 ;  /* 0x0000001fff027819 */ /* 0x000fe20000011408 */
[----:B------:R-:W-:-:S03]  /*0b40*/  IMAD.WIDE R10, R6, 0x4, R10 ;  /* 0x00000004060a7825 */ /* 0x000fc600078e020a */
[----:B------:R-:W-:Y:S02]  /*0b50*/  SHF.L.U64.HI R8, R8, 0x2, R2 ;  /* 0x0000000208087819 */ /* 0x000fe40000010202 */
[----:B------:R-:W-:Y:S01]  /*0b60*/  IADD3 R40, P3, R10, R4, RZ ;  /* 0x000000040a287210 */ /* 0x000fe20007f7e0ff */
[----:B------:R-:W-:-:S04]  /*0b70*/  VIADD R0, R55, 0xffffff40 ;  /* 0xffffff4037007836 */ /* 0x000fc80000000000 */
[----:B------:R-:W-:Y:S01]  /*0b80*/  IMAD.X R41, R11, 0x1, R8, P3 ;  /* 0x000000010b297824 */ /* 0x000fe200018e0608 */
[----:B------:R-:W-:Y:S01]  /*0b90*/  IADD3 R10, P3, R15, UR34, RZ ;  /* 0x000000220f0a7c10 */ /* 0x000fe2000ff7e0ff */
[----:B------:R-:W-:-:S03]  /*0ba0*/  IMAD.IADD R2, R0, 0x1, R56 ;  /* 0x0000000100027824 */ /* 0x000fc600078e0238 */
[----:B------:R-:W-:Y:S01]  /*0bb0*/  IADD3.X R11, R14, UR35, RZ, P3, !PT ;  /* 0x000000230e0b7c10 */ /* 0x000fe20009ffe4ff */
[----:B------:R-:W-:-:S04]  /*0bc0*/  IMAD.SHL.U32 R2, R2, 0x40, RZ ;  /* 0x0000004002027824 */ /* 0x000fc800078e00ff */
[----:B------:R-:W-:Y:S01]  /*0bd0*/  IMAD.WIDE R10, R2, 0x4, R10 ;  /* 0x00000004020a7825 */ /* 0x000fe200078e020a */
[----:B------:R0:W-:Y:S02]  /*0be0*/  STL.64 [R1+0x7e8], R32 ;  /* 0x0007e82001007387 */ /* 0x0001e40000100a00 */
[----:B------:R-:W-:Y:S01]  /*0bf0*/  IADD3 R18, P3, R10, R7, RZ ;  /* 0x000000070a127210 */ /* 0x000fe20007f7e0ff */
[C---:B0-----:R-:W-:Y:S01]  /*0c00*/  IMAD.SHL.U32 R33, R12.reuse, 0x8, RZ ;  /* 0x000000080c217824 */ /* 0x041fe200078e00ff */
[----:B------:R-:W-:-:S03]  /*0c10*/  SHF.L.U64.HI R32, R12, 0x3, R13 ;  /* 0x000000030c207819 */ /* 0x000fc6000001020d */
[----:B------:R-:W-:Y:S01]  /*0c20*/  IMAD.X R19, R11, 0x1, R3, P3 ;  /* 0x000000010b137824 */ /* 0x000fe200018e0603 */
[----:B------:R-:W-:-:S05]  /*0c30*/  IADD3 R14, P3, R33, R50, RZ ;  /* 0x00000032210e7210 */ /* 0x000fca0007f7e0ff */
[----:B------:R-:W-:Y:S02]  /*0c40*/  IMAD.X R10, R32, 0x1, R49, P3 ;  /* 0x00000001200a7824 */ /* 0x000fe400018e0631 */
[----:B------:R-:W-:-:S03]  /*0c50*/  IMAD.SHL.U32 R15, R14, 0x4, RZ ;  /* 0x000000040e0f7824 */ /* 0x000fc600078e00ff */
[----:B------:R-:W-:Y:S02]  /*0c60*/  SHF.L.U64.HI R14, R14, 0x2, R10 ;  /* 0x000000020e0e7819 */ /* 0x000fe4000001020a */
[----:B------:R-:W-:-:S04]  /*0c70*/  IADD3 R12, P3, R15, UR32, RZ ;  /* 0x000000200f0c7c10 */ /* 0x000fc8000ff7e0ff */
[----:B------:R-:W-:Y:S02]  /*0c80*/  IADD3.X R13, R14, UR33, RZ, P3, !PT ;  /* 0x000000210e0d7c10 */ /* 0x000fe40009ffe4ff */
[----:B------:R-:W-:Y:S01]  /*0c90*/  IADD3 R10, P3, R15, UR38, RZ ;  /* 0x000000260f0a7c10 */ /* 0x000fe2000ff7e0ff */
[----:B------:R-:W-:-:S03]  /*0ca0*/  IMAD.WIDE R12, R6, 0x4, R12 ;  /* 0x00000004060c7825 */ /* 0x000fc600078e020c */
[----:B------:R-:W-:Y:S02]  /*0cb0*/  IADD3.X R11, R14, UR39, RZ, P3, !PT ;  /* 0x000000270e0b7c10 */ /* 0x000fe40009ffe4ff */
[----:B------:R-:W-:Y:S01]  /*0cc0*/  IADD3 R28, P3, R12, R4, RZ ;  /* 0x000000040c1c7210 */ /* 0x000fe20007f7e0ff */
[----:B------:R-:W-:-:S04]  /*0cd0*/  IMAD.WIDE R10, R5, 0x4, R10 ;  /* 0x00000004050a7825 */ /* 0x000fc800078e020a */
[----:B------:R-:W-:Y:S01]  /*0ce0*/  IMAD.X R29, R13, 0x1, R8, P3 ;  /* 0x000000010d1d7824 */ /* 0x000fe200018e0608 */
[----:B------:R-:W-:Y:S01]  /*0cf0*/  IADD3 R36, P3, R10, R7, RZ ;  /* 0x000000070a247210 */ /* 0x000fe20007f7e0ff */
[----:B------:R-:W-:Y:S04]  /*0d00*/  STL.64 [R1+0x7f0], R40 ;  /* 0x0007f02801007387 */ /* 0x000fe80000100a00 */
[----:B------:R-:W-:Y:S01]  /*0d10*/  IMAD.X R37, R11, 0x1, R3, P3 ;  /* 0x000000010b257824 */ /* 0x000fe200018e0603 */
[----:B------:R-:W-:Y:S04]  /*0d20*/  STL [R1+0x408], R0 ;  /* 0x0004080001007387 */ /* 0x000fe80000100800 */
[----:B------:R-:W-:Y:S04]  /*0d30*/  STL.64 [R1+0x7d0], R18 ;  /* 0x0007d01201007387 */ /* 0x000fe80000100a00 */
[----:B------:R-:W-:Y:S04]  /*0d40*/  STL.64 [R1+0x7f8], R28 ;  /* 0x0007f81c01007387 */ /* 0x000fe80000100a00 */
[----:B------:R0:W-:Y:S04]  /*0d50*/  STL [R1+0x7c4], R37 ;  /* 0x0007c42501007387 */ /* 0x0001e80000100800 */
[----:B0-----:R-:W3:Y:S01]  /*0d60*/  LDL R37, [R1+0x354] ;  /* 0x0003540001257983 */ /* 0x001ee20000100800 */
[----:B------:R-:W-:-:S04]  /*0d70*/  IADD3 R12, P3, R15, UR36, RZ ;  /* 0x000000240f0c7c10 */ /* 0x000fc8000ff7e0ff */
[----:B------:R-:W-:Y:S02]  /*0d80*/  IADD3.X R13, R14, UR37, RZ, P3, !PT ;  /* 0x000000250e0d7c10 */ /* 0x000fe40009ffe4ff */
[----:B------:R-:W-:-:S04]  /*0d90*/  IADD3 R10, P3, R15, UR34, RZ ;  /* 0x000000220f0a7c10 */ /* 0x000fc8000ff7e0ff */
[----:B------:R-:W-:-:S03]  /*0da0*/  IADD3.X R11, R14, UR35, RZ, P3, !PT ;  /* 0x000000230e0b7c10 */ /* 0x000fc60009ffe4ff */
[----:B------:R-:W-:-:S04]  /*0db0*/  IMAD.WIDE R10, R2, 0x4, R10 ;  /* 0x00000004020a7825 */ /* 0x000fc800078e020a */
[----:B---3--:R-:W-:-:S03]  /*0dc0*/  IMAD.WIDE.U32 R12, R37, 0x4, R12 ;  /* 0x00000004250c7825 */ /* 0x008fc600078e000c */
[----:B------:R-:W-:-:S05]  /*0dd0*/  IADD3 R14, P3, R12, R52, RZ ;  /* 0x000000340c0e7210 */ /* 0x000fca0007f7e0ff */
[----:B------:R-:W-:Y:S01]  /*0de0*/  IMAD.X R15, R13, 0x1, R9, P3 ;  /* 0x000000010d0f7824 */ /* 0x000fe200018e0609 */
[----:B------:R-:W-:-:S05]  /*0df0*/  IADD3 R34, P3, R10, R7, RZ ;  /* 0x000000070a227210 */ /* 0x000fca0007f7e0ff */
[----:B------:R-:W-:Y:S02]  /*0e00*/  IMAD.X R35, R11, 0x1, R3, P3 ;  /* 0x000000010b237824 */ /* 0x000fe400018e0603 */
[----:B------:R-:W3:Y:S04]  /*0e10*/  LDG.E.EL.64 R10, desc[UR22][R24.64+0x10] ;  /* 0x00001016180a7981 */ /* 0x000ee8000c2e1b00 */
[----:B------:R-:W-:Y:S04]  /*0e20*/  STL [R1+0x7c0], R15 ;  /* 0x0007c00f01007387 */ /* 0x000fe80000100800 */
[----:B------:R0:W-:Y:S01]  /*0e30*/  STL.64 [R1+0x7b0], R34 ;  /* 0x0007b02201007387 */ /* 0x0001e20000100a00 */
[----:B---3--:R-:W-:-:S02]  /*0e40*/  SHF.R.U32.HI R12, RZ, 0x1c, R11 ;  /* 0x0000001cff0c7819 */ /* 0x008fc4000001160b */
[----:B------:R-:W-:Y:S02]  /*0e50*/  SHF.R.U32.HI R16, RZ, 0x1c, R11 ;  /* 0x0000001cff107819 */ /* 0x000fe4000001160b */
[----:B------:R-:W-:Y:S02]  /*0e60*/  LOP3.LUT R12, R12, 0x8, RZ, 0xc0, !PT ;  /* 0x000000080c0c7812 */ /* 0x000fe400078ec0ff */
[----:B------:R-:W-:Y:S02]  /*0e70*/  LOP3.LUT R16, R16, 0x8, RZ, 0xc0, !PT ;  /* 0x0000000810107812 */ /* 0x000fe400078ec0ff */
[----:B------:R-:W-:-:S05]  /*0e80*/  IADD3 R12, P3, R10, R12, RZ ;  /* 0x0000000c0a0c7210 */ /* 0x000fca0007f7e0ff */
[----:B------:R-:W-:Y:S01]  /*0e90*/  IMAD.X R13, RZ, RZ, R11, P3 ;  /* 0x000000ffff0d7224 */ /* 0x000fe200018e060b */
[----:B------:R-:W-:Y:S01]  /*0ea0*/  IADD3 R16, P3, R10, R16, RZ ;  /* 0x000000100a107210 */ /* 0x000fe20007f7e0ff */
[----:B------:R-:W-:-:S03]  /*0eb0*/  IMAD.SHL.U32 R0, R12, 0x8, RZ ;  /* 0x000000080c007824 */ /* 0x000fc600078e00ff */
[----:B0-----:R-:W-:Y:S01]  /*0ec0*/  SHF.L.U64.HI R34, R12, 0x3, R13 ;  /* 0x000000030c227819 */ /* 0x001fe2000001020d */
[----:B------:R-:W-:Y:S01]  /*0ed0*/  IMAD.X R17, RZ, RZ, R11, P3 ;  /* 0x000000ffff117224 */ /* 0x000fe200018e060b */
        /* <DEDUP_REMOVED lines=12> */
[----:B------:R-:W-:-:S05]  /*0fa0*/  IADD3 R20, P3, R10, R7, RZ ;  /* 0x000000070a147210 */ /* 0x000fca0007f7e0ff */
[----:B------:R-:W-:Y:S01]  /*0fb0*/  IMAD.X R21, R11, 0x1, R3, P3 ;  /* 0x000000010b157824 */ /* 0x000fe200018e0603 */
[----:B------:R-:W-:-:S04]  /*0fc0*/  IADD3 R12, P3, R23, UR34, RZ ;  /* 0x00000022170c7c10 */ /* 0x000fc8000ff7e0ff */
[----:B------:R-:W-:Y:S02]  /*0fd0*/  IADD3.X R13, R22, UR35, RZ, P3, !PT ;  /* 0x00000023160d7c10 */ /* 0x000fe40009ffe4ff */
[----:B------:R-:W-:Y:S01]  /*0fe0*/  IADD3 R10, P3, R23, UR36, RZ ;  /* 0x00000024170a7c10 */ /* 0x000fe2000ff7e0ff */
[----:B------:R-:W-:-:S03]  /*0ff0*/  IMAD.WIDE R12, R2, 0x4, R12 ;  /* 0x00000004020c7825 */ /* 0x000fc600078e020c */
[----:B------:R-:W-:Y:S02]  /*1000*/  IADD3.X R11, R22, UR37, RZ, P3, !PT ;  /* 0x00000025160b7c10 */ /* 0x000fe40009ffe4ff */
[----:B------:R-:W-:Y:S01]  /*1010*/  IADD3 R30, P3, R12, R7, RZ ;  /* 0x000000070c1e7210 */ /* 0x000fe20007f7e0ff */
[----:B------:R-:W-:-:S04]  /*1020*/  IMAD.WIDE.U32 R10, R37, 0x4, R10 ;  /* 0x00000004250a7825 */ /* 0x000fc800078e000a */
[----:B------:R-:W-:Y:S01]  /*1030*/  IMAD.X R31, R13, 0x1, R3, P3 ;  /* 0x000000010d1f7824 */ /* 0x000fe200018e0603 */
[----:B------:R-:W-:Y:S01]  /*1040*/  IADD3 R22, P3, R10, R52, RZ ;  /* 0x000000340a167210 */ /* 0x000fe20007f7e0ff */
[C---:B------:R-:W-:Y:S01]  /*1050*/  IMAD.SHL.U32 R19, R16.reuse, 0x8, RZ ;  /* 0x0000000810137824 */ /* 0x040fe200078e00ff */
        /* <DEDUP_REMOVED lines=19> */
[----:B------:R-:W-:Y:S01]  /*1190*/  STL [R1+0x7ac], R42 ;  /* 0x0007ac2a01007387 */ /* 0x000fe20000100800 */
[----:B------:R-:W-:Y:S02]  /*11a0*/  IMAD.WIDE.U32 R16, R37, 0x4, R16 ;  /* 0x0000000425107825 */ /* 0x000fe400078e0010 */
[----:B------:R-:W-:Y:S01]  /*11b0*/  IADD3.X R11, R38, UR35, RZ, P3, !PT ;  /* 0x00000023260b7c10 */ /* 0x000fe20009ffe4ff */
[----:B------:R-:W-:Y:S04]  /*11c0*/  STL [R1+0x7a8], R43 ;  /* 0x0007a82b01007387 */ /* 0x000fe80000100800 */
[----:B------:R0:W-:Y:S04]  /*11d0*/  STL [R1+0x7bc], R20 ;  /* 0x0007bc1401007387 */ /* 0x0001e80000100800 */
[----:B------:R1:W-:Y:S01]  /*11e0*/  STL [R1+0x7b8], R21 ;  /* 0x0007b81501007387 */ /* 0x0003e20000100800 */
[----:B0-----:R-:W-:-:S05]  /*11f0*/  IADD3 R20, P3, R16, R52, RZ ;  /* 0x0000003410147210 */ /* 0x001fca0007f7e0ff */
[----:B-1----:R-:W-:Y:S02]  /*1200*/  IMAD.X R21, R17, 0x1, R9, P3 ;  /* 0x0000000111157824 */ /* 0x002fe400018e0609 */
[----:B------:R-:W3:Y:S04]  /*1210*/  LDG.E.EL.64 R16, desc[UR22][R24.64] ;  /* 0x0000001618107981 */ /* 0x000ee8000c2e1b00 */
[----:B------:R-:W4:Y:S01]  /*1220*/  LDG.E.EL.64 R24, desc[UR22][R24.64+0x18] ;  /* 0x0000181618187981 */ /* 0x000f22000c2e1b00 */
[----:B------:R-:W-:-:S03]  /*1230*/  IMAD.WIDE R10, R2, 0x4, R10 ;  /* 0x00000004020a7825 */ /* 0x000fc600078e020a */
[----:B------:R0:W-:Y:S02]  /*1240*/  STL.64 [R1+0x7c8], R30 ;  /* 0x0007c81e01007387 */ /* 0x0001e40000100a00 */
[----:B0-----:R-:W-:-:S05]  /*1250*/  IADD3 R30, P3, R10, R7, RZ ;  /* 0x000000070a1e7210 */ /* 0x001fca0007f7e0ff */
[----:B------:R-:W-:Y:S01]  /*1260*/  IMAD.X R31, R11, 0x1, R3, P3 ;  /* 0x000000010b1f7824 */ /* 0x000fe200018e0603 */
[----:B------:R-:W-:Y:S04]  /*1270*/  STL.64 [R1+0x800], R22 ;  /* 0x0008001601007387 */ /* 0x000fe80000100a00 */
[----:B------:R0:W-:Y:S04]  /*1280*/  STL.64 [R1+0x160], R40 ;  /* 0x0001602801007387 */ /* 0x0001e80000100a00 */
[----:B------:R1:W-:Y:S01]  /*1290*/  STL.64 [R1+0x150], R20 ;  /* 0x0001501401007387 */ /* 0x0003e20000100a00 */
[----:B---3--:R-:W-:-:S04]  /*12a0*/  SHF.R.U32.HI R10, RZ, 0x1c, R17 ;  /* 0x0000001cff0a7819 */ /* 0x008fc80000011611 */
[----:B------:R-:W-:-:S04]  /*12b0*/  LOP3.LUT R10, R10, 0x8, RZ, 0xc0, !PT ;  /* 0x000000080a0a7812 */ /* 0x000fc800078ec0ff */
[----:B------:R-:W-:-:S05]  /*12c0*/  IADD3 R10, P3, R16, R10, RZ ;  /* 0x0000000a100a7210 */ /* 0x000fca0007f7e0ff */
[----:B------:R-:W-:Y:S02]  /*12d0*/  IMAD.X R11, RZ, RZ, R17, P3 ;  /* 0x000000ffff0b7224 */ /* 0x000fe400018e0611 */
[----:B------:R-:W-:-:S03]  /*12e0*/  IMAD.SHL.U32 R28, R10, 0x8, RZ ;  /* 0x000000080a1c7824 */ /* 0x000fc600078e00ff */
[----:B0-----:R-:W-:Y:S02]  /*12f0*/  SHF.L.U64.HI R41, R10, 0x3, R11 ;  /* 0x000000030a297819 */ /* 0x001fe4000001020b */
[----:B------:R-:W-:-:S05]  /*1300*/  IADD3 R44, P3, R28, R54, RZ ;  /* 0x000000361c2c7210 */ /* 0x000fca0007f7e0ff */
[----:B------:R-:W-:Y:S02]  /*1310*/  IMAD.X R10, R41, 0x1, R51, P3 ;  /* 0x00000001290a7824 */ /* 0x000fe400018e0633 */
[----:B------:R-:W-:-:S03]  /*1320*/  IMAD.SHL.U32 R46, R44, 0x4, RZ ;  /* 0x000000042c2e7824 */ /* 0x000fc600078e00ff */
[----:B------:R-:W-:Y:S02]  /*1330*/  SHF.L.U64.HI R44, R44, 0x2, R10 ;  /* 0x000000022c2c7819 */ /* 0x000fe4000001020a */
[----:B------:R-:W-:Y:S02]  /*1340*/  IADD3 R38, P3, R46, UR32, RZ ;  /* 0x000000202e267c10 */ /* 0x000fe4000ff7e0ff */
[----:B------:R-:W-:Y:S02]  /*1350*/  SHF.R.U32.HI R10, RZ, 0x1c, R17 ;  /* 0x0000001cff0a7819 */ /* 0x000fe40000011611 */
[----:B------:R-:W-:Y:S02]  /*1360*/  IADD3.X R39, R44, UR33, RZ, P3, !PT ;  /* 0x000000212c277c10 */ /* 0x000fe40009ffe4ff */
[----:B------:R-:W-:Y:S01]  /*1370*/  LOP3.LUT R10, R10, 0x8, RZ, 0xc0, !PT ;  /* 0x000000080a0a7812 */ /* 0x000fe200078ec0ff */
[----:B------:R-:W-:-:S03]  /*1380*/  IMAD.WIDE R38, R6, 0x4, R38 ;  /* 0x0000000406267825 */ /* 0x000fc600078e0226 */
[----:B------:R-:W-:Y:S02]  /*1390*/  IADD3 R11, P3, R16, R10, RZ ;  /* 0x0000000a100b7210 */ /* 0x000fe40007f7e0ff */
[----:B------:R-:W-:-:S03]  /*13a0*/  LOP3.LUT R10, R56, 0xffffff80, RZ, 0xfc, !PT ;  /* 0xffffff80380a7812 */ /* 0x000fc600078efcff */
[----:B------:R-:W-:Y:S01]  /*13b0*/  IMAD.X R45, RZ, RZ, R17, P3 ;  /* 0x000000ffff2d7224 */ /* 0x000fe200018e0611 */
[----:B-1----:R-:W-:Y:S01]  /*13c0*/  IADD3 R20, P3, R38, R4, RZ ;  /* 0x0000000426147210 */ /* 0x002fe20007f7e0ff */
[----:B------:R-:W-:-:S04]  /*13d0*/  IMAD.IADD R10, R55, 0x1, R10 ;  /* 0x00000001370a7824 */ /* 0x000fc800078e020a */
[----:B------:R-:W-:Y:S01]  /*13e0*/  IMAD.X R21, R39, 0x1, R8, P3 ;  /* 0x0000000127157824 */ /* 0x000fe200018e0608 */
[----:B------:R-:W-:Y:S01]  /*13f0*/  IADD3 R38, P3, R46, UR38, RZ ;  /* 0x000000262e267c10 */ /* 0x000fe2000ff7e0ff */
[----:B------:R-:W-:-:S03]  /*1400*/  IMAD.SHL.U32 R10, R10, 0x40, RZ ;  /* 0x000000400a0a7824 */ /* 0x000fc600078e00ff */
[----:B------:R-:W-:Y:S02]  /*1410*/  IADD3.X R39, R44, UR39, RZ, P3, !PT ;  /* 0x000000272c277c10 */ /* 0x000fe40009ffe4ff */
[----:B------:R-:W-:Y:S01]  /*1420*/  IADD3 R16, P3, R46, UR36, RZ ;  /* 0x000000242e107c10 */ /* 0x000fe2000ff7e0ff */
[----:B------:R-:W-:Y:S01]  /*1430*/  IMAD.WIDE R38, R10, 0x4, R38 ;  /* 0x000000040a267825 */ /* 0x000fe200078e0226 */
[----:B------:R0:W-:Y:S02]  /*1440*/  STL.64 [R1+0x3a8], R20 ;  /* 0x0003a81401007387 */ /* 0x0001e40000100a00 */
[----:B------:R-:W-:-:S03]  /*1450*/  IADD3.X R17, R44, UR37, RZ, P3, !PT ;  /* 0x000000252c117c10 */ /* 0x000fc60009ffe4ff */
[----:B------:R-:W-:Y:S01]  /*1460*/  IMAD.WIDE.U32 R16, R37, 0x4, R16 ;  /* 0x0000000425107825 */ /* 0x000fe200078e0010 */
[----:B0-----:R-:W-:-:S05]  /*1470*/  IADD3 R20, P3, R38, R7, RZ ;  /* 0x0000000726147210 */ /* 0x001fca0007f7e0ff */
[----:B------:R-:W-:Y:S01]  /*1480*/  IMAD.X R21, R39, 0x1, R3, P3 ;  /* 0x0000000127157824 */ /* 0x000fe200018e0603 */
[----:B------:R-:W-:-:S04]  /*1490*/  LOP3.LUT R38, R56, 0xffffff40, RZ, 0xfc, !PT ;  /* 0xffffff4038267812 */ /* 0x000fc800078efcff */
[----:B------:R0:W-:Y:S01]  /*14a0*/  STL.64 [R1+0x3c0], R20 ;  /* 0x0003c01401007387 */ /* 0x0001e20000100a00 */
[----:B------:R-:W-:Y:S01]  /*14b0*/  IMAD.IADD R38, R55, 0x1, R38 ;  /* 0x0000000137267824 */ /* 0x000fe200078e0226 */
[----:B0-----:R-:W-:-:S05]  /*14c0*/  IADD3 R20, P3, R16, R52, RZ ;  /* 0x0000003410147210 */ /* 0x001fca0007f7e0ff */
[----:B------:R-:W-:Y:S01]  /*14d0*/  IMAD.X R21, R17, 0x1, R9, P3 ;  /* 0x0000000111157824 */ /* 0x000fe200018e0609 */
[----:B------:R-:W-:-:S04]  /*14e0*/  IADD3 R16, P3, R46, UR34, RZ ;  /* 0x000000222e107c10 */ /* 0x000fc8000ff7e0ff */
[----:B------:R-:W-:Y:S01]  /*14f0*/  IADD3.X R17, R44, UR35, RZ, P3, !PT ;  /* 0x000000232c117c10 */ /* 0x000fe20009ffe4ff */
[----:B------:R0:W-:Y:S01]  /*1500*/  STL.64 [R1+0x3c8], R20 ;  /* 0x0003c81401007387 */ /* 0x0001e20000100a00 */
[----:B------:R-:W-:Y:S02]  /*1510*/  IMAD.SHL.U32 R15, R11, 0x8, RZ ;  /* 0x000000080b0f7824 */ /* 0x000fe400078e00ff */
[----:B0-----:R-:W-:-:S04]  /*1520*/  IMAD.SHL.U32 R20, R38, 0x40, RZ ;  /* 0x0000004026147824 */ /* 0x001fc800078e00ff */
[----:B------:R-:W-:-:S03]  /*1530*/  IMAD.WIDE R16, R20, 0x4, R16 ;  /* 0x0000000414107825 */ /* 0x000fc600078e0210 */
[----:B------:R-:W-:Y:S02]  /*1540*/  IADD3 R22, P3, R16, R7, RZ ;  /* 0x0000000710167210 */ /* 0x000fe40007f7e0ff */
        /* <DEDUP_REMOVED lines=9> */
[----:B------:R-:W-:Y:S01]  /*15e0*/  IMAD.WIDE R38, R6, 0x4, R38 ;  /* 0x0000000406267825 */ /* 0x000fe200078e0226 */
[----:B------:R-:W-:Y:S02]  /*15f0*/  STL [R1+0x350], R20 ;  /* 0x0003501401007387 */ /* 0x000fe40000100800 */
[----:B------:R-:W-:Y:S02]  /*1600*/  IADD3.X R17, R11, UR39, RZ, P3, !PT ;  /* 0x000000270b117c10 */ /* 0x000fe40009ffe4ff */
[----:B------:R0:W-:Y:S01]  /*1610*/  STL.64 [R1+0x3d8], R22 ;  /* 0x0003d81601007387 */ /* 0x0001e20000100a00 */
[----:B------:R-:W-:Y:S01]  /*1620*/  IMAD.WIDE R16, R5, 0x4, R16 ;  /* 0x0000000405107825 */ /* 0x000fe200078e0210 */
[----:B0-----:R-:W-:-:S05]  /*1630*/  IADD3 R22, P3, R38, R4, RZ ;  /* 0x0000000426167210 */ /* 0x001fca0007f7e0ff */
[----:B------:R-:W-:-:S05]  /*1640*/  IMAD.X R23, R39, 0x1, R8, P3 ;  /* 0x0000000127177824 */ /* 0x000fca00018e0608 */
[----:B------:R0:W-:Y:S02]  /*1650*/  STL.64 [R1+0x3e0], R22 ;  /* 0x0003e01601007387 */ /* 0x0001e40000100a00 */
[----:B0-----:R-:W-:-:S05]  /*1660*/  IADD3 R22, P3, R16, R7, RZ ;  /* 0x0000000710167210 */ /* 0x001fca0007f7e0ff */
[----:B------:R-:W-:Y:S01]  /*1670*/  IMAD.X R23, R17, 0x1, R3, P3 ;  /* 0x0000000111177824 */ /* 0x000fe200018e0603 */
[----:B------:R-:W-:-:S04]  /*1680*/  IADD3 R38, P3, R44, UR34, RZ ;  /* 0x000000222c267c10 */ /* 0x000fc8000ff7e0ff */
[----:B------:R-:W-:Y:S02]  /*1690*/  IADD3.X R39, R11, UR35, RZ, P3, !PT ;  /* 0x000000230b277c10 */ /* 0x000fe40009ffe4ff */
[----:B------:R-:W-:Y:S01]  /*16a0*/  IADD3 R16, P3, R44, UR36, RZ ;  /* 0x000000242c107c10 */ /* 0x000fe2000ff7e0ff */
[----:B------:R-:W-:Y:S01]  /*16b0*/  IMAD.WIDE R38, R2, 0x4, R38 ;  /* 0x0000000402267825 */ /* 0x000fe200078e0226 */
[----:B------:R0:W-:Y:S02]  /*16c0*/  STL.64 [R1+0x3e8], R22 ;  /* 0x0003e81601007387 */ /* 0x0001e40000100a00 */
[----:B------:R-:W-:Y:S02]  /*16d0*/  IADD3.X R17, R11, UR37, RZ, P3, !PT ;  /* 0x000000250b117c10 */ /* 0x000fe40009ffe4ff */
[----:B----4-:R-:W-:Y:S01]  /*16e0*/  SHF.R.U32.HI R11, RZ, 0x1c, R25 ;  /* 0x0000001cff0b7819 */ /* 0x010fe20000011619 */
[----:B------:R-:W-:Y:S01]  /*16f0*/  IMAD.WIDE.U32 R16, R37, 0x4, R16 ;  /* 0x0000000425107825 */ /* 0x000fe200078e0010 */
[----:B0-----:R-:W-:-:S05]  /*1700*/  IADD3 R22, P3, R38, R7, RZ ;  /* 0x0000000726167210 */ /* 0x001fca0007f7e0ff */
[----:B------:R-:W-:Y:S01]  /*1710*/  IMAD.X R23, R39, 0x1, R3, P3 ;  /* 0x0000000127177824 */ /* 0x000fe200018e0603 */
[----:B------:R-:W-:-:S04]  /*1720*/  LOP3.LUT R11, R11, 0x8, RZ, 0xc0, !PT ;  /* 0x000000080b0b7812 */ /* 0x000fc800078ec0ff */
[----:B------:R0:W-:Y:S02]  /*1730*/  STL.64 [R1+0x3f0], R22 ;  /* 0x0003f01601007387 */ /* 0x0001e40000100a00 */
[----:B0-----:R-:W-:-:S05]  /*1740*/  IADD3 R22, P3, R16, R52, RZ ;  /* 0x0000003410167210 */ /* 0x001fca0007f7e0ff */
[----:B------:R-:W-:Y:S01]  /*1750*/  IMAD.X R23, R17, 0x1, R9, P3 ;  /* 0x0000000111177824 */ /* 0x000fe200018e0609 */
[----:B------:R-:W-:-:S05]  /*1760*/  IADD3 R11, P3, R24, R11, RZ ;  /* 0x0000000b180b7210 */ /* 0x000fca0007f7e0ff */
[----:B------:R-:W-:Y:S02]  /*1770*/  IMAD.X R16, RZ, RZ, R25, P3 ;  /* 0x000000ffff107224 */ /* 0x000fe400018e0619 */
[----:B------:R-:W-:-:S03]  /*1780*/  IMAD.SHL.U32 R43, R11, 0x8, RZ ;  /* 0x000000080b2b7824 */ /* 0x000fc600078e00ff */
[----:B------:R-:W-:Y:S02]  /*1790*/  SHF.L.U64.HI R29, R11, 0x3, R16 ;  /* 0x000000030b1d7819 */ /* 0x000fe40000010210 */
[----:B------:R-:W-:-:S05]  /*17a0*/  IADD3 R11, P3, R43, R54, RZ ;  /* 0x000000362b0b7210 */ /* 0x000fca0007f7e0ff */
[----:B------:R-:W-:Y:S02]  /*17b0*/  IMAD.X R16, R29, 0x1, R51, P3 ;  /* 0x000000011d107824 */ /* 0x000fe400018e0633 */
[C---:B------:R-:W-:Y:S01]  /*17c0*/  IMAD.SHL.U32 R44, R11.reuse, 0x4, RZ ;  /* 0x000000040b2c7824 */ /* 0x040fe200078e00ff */
[----:B------:R-:W-:Y:S02]  /*17d0*/  SHF.R.U32.HI R38, RZ, 0x1c, R25 ;  /* 0x0000001cff267819 */ /* 0x000fe40000011619 */
[----:B------:R-:W-:Y:S02]  /*17e0*/  SHF.L.U64.HI R11, R11, 0x2, R16 ;  /* 0x000000020b0b7819 */ /* 0x000fe40000010210 */
[----:B------:R-:W-:Y:S02]  /*17f0*/  IADD3 R16, P3, R44, UR32, RZ ;  /* 0x000000202c107c10 */ /* 0x000fe4000ff7e0ff */
[----:B------:R-:W-:Y:S02]  /*1800*/  LOP3.LUT R38, R38, 0x8, RZ, 0xc0, !PT ;  /* 0x0000000826267812 */ /* 0x000fe400078ec0ff */
[----:B------:R-:W-:-:S02]  /*1810*/  IADD3.X R17, R11, UR33, RZ, P3, !PT ;  /* 0x000000210b117c10 */ /* 0x000fc40009ffe4ff */
[----:B------:R-:W-:Y:S01]  /*1820*/  IADD3 R45, P3, R24, R38, RZ ;  /* 0x00000026182d7210 */ /* 0x000fe20007f7e0ff */
[----:B------:R-:W-:-:S04]  /*1830*/  IMAD.WIDE R16, R6, 0x4, R16 ;  /* 0x0000000406107825 */ /* 0x000fc800078e0210 */
[----:B------:R-:W-:Y:S01]  /*1840*/  IMAD.X R46, RZ, RZ, R25, P3 ;  /* 0x000000ffff2e7224 */ /* 0x000fe200018e0619 */
        /* <DEDUP_REMOVED lines=8> */
[----:B------:R-:W-:Y:S01]  /*18d0*/  IMAD.WIDE R16, R2, 0x4, R16 ;  /* 0x0000000402107825 */ /* 0x000fe200078e0210 */
[----:B------:R0:W-:Y:S03]  /*18e0*/  STL.64 [R1+0x3f8], R22 ;  /* 0x0003f81601007387 */ /* 0x0001e60000100a00 */
[----:B------:R-:W-:Y:S02]  /*18f0*/  IMAD.X R25, R25, 0x1, R3, P3 ;  /* 0x0000000119197824 */ /* 0x000fe400018e0603 */
[C---:B------:R-:W-:Y:S01]  /*1900*/  IMAD.SHL.U32 R35, R45.reuse, 0x8, RZ ;  /* 0x000000082d237824 */ /* 0x040fe200078e00ff */
[----:B------:R-:W-:-:S02]  /*1910*/  SHF.L.U64.HI R18, R45, 0x3, R46 ;  /* 0x000000032d127819 */ /* 0x000fc4000001022e */
[----:B0-----:R-:W-:-:S05]  /*1920*/  IADD3 R22, P3, R16, R7, RZ ;  /* 0x0000000710167210 */ /* 0x001fca0007f7e0ff */
[----:B------:R-:W-:Y:S01]  /*1930*/  IMAD.X R23, R17, 0x1, R3, P3 ;  /* 0x0000000111177824 */ /* 0x000fe200018e0603 */
[----:B------:R-:W-:-:S05]  /*1940*/  IADD3 R16, P3, R35, R50, RZ ;  /* 0x0000003223107210 */ /* 0x000fca0007f7e0ff */
[----:B------:R-:W-:Y:S01]  /*1950*/  IMAD.X R17, R18, 0x1, R49, P3 ;  /* 0x0000000112117824 */ /* 0x000fe200018e0631 */
[----:B------:R-:W-:Y:S01]  /*1960*/  IADD3 R44, P3, R44, UR36, RZ ;  /* 0x000000242c2c7c10 */ /* 0x000fe2000ff7e0ff */
[----:B------:R-:W-:-:S03]  /*1970*/  IMAD.SHL.U32 R46, R16, 0x4, RZ ;  /* 0x00000004102e7824 */ /* 0x000fc600078e00ff */
[----:B------:R-:W-:Y:S02]  /*1980*/  IADD3.X R45, R11, UR37, RZ, P3, !PT ;  /* 0x000000250b2d7c10 */ /* 0x000fe40009ffe4ff */
[----:B------:R-:W-:Y:S02]  /*1990*/  SHF.L.U64.HI R11, R16, 0x2, R17 ;  /* 0x00000002100b7819 */ /* 0x000fe40000010211 */
[----:B------:R-:W-:Y:S01]  /*19a0*/  IADD3 R16, P3, R46, UR38, RZ ;  /* 0x000000262e107c10 */ /* 0x000fe2000ff7e0ff */
[----:B------:R-:W-:Y:S01]  /*19b0*/  IMAD.WIDE.U32 R44, R37, 0x4, R44 ;  /* 0x00000004252c7825 */ /* 0x000fe200078e002c */
[----:B------:R0:W-:Y:S02]  /*19c0*/  STL.64 [R1+0x20], R22 ;  /* 0x0000201601007387 */ /* 0x0001e40000100a00 */
[----:B------:R-:W-:Y:S02]  /*19d0*/  IADD3.X R17, R11, UR39, RZ, P3, !PT ;  /* 0x000000270b117c10 */ /* 0x000fe40009ffe4ff */
[----:B0-----:R-:W-:Y:S01]  /*19e0*/  IADD3 R22, P3, R44, R52, RZ ;  /* 0x000000342c167210 */ /* 0x001fe20007f7e0ff */
[----:B------:R-:W-:-:S04]  /*19f0*/  IMAD.WIDE R16, R5, 0x4, R16 ;  /* 0x0000000405107825 */ /* 0x000fc800078e0210 */
        /* <DEDUP_REMOVED lines=9> */
[----:B------:R-:W-:-:S03]  /*1a90*/  IADD3.X R17, R11, UR33, RZ, P3, !PT ;  /* 0x000000210b117c10 */ /* 0x000fc60009ffe4ff */
[----:B------:R-:W-:Y:S01]  /*1aa0*/  IMAD.WIDE R16, R6, 0x4, R16 ;  /* 0x0000000406107825 */ /* 0x000fe200078e0210 */
[----:B0-----:R-:W-:-:S05]  /*1ab0*/  IADD3 R22, P3, R44, R7, RZ ;  /* 0x000000072c167210 */ /* 0x001fca0007f7e0ff */
[----:B------:R-:W-:-:S05]  /*1ac0*/  IMAD.X R23, R45, 0x1, R3, P3 ;  /* 0x000000012d177824 */ /* 0x000fca00018e0603 */
[----:B------:R0:W-:Y:S02]  /*1ad0*/  STL.64 [R1+0x110], R22 ;  /* 0x0001101601007387 */ /* 0x0001e40000100a00 */
[----:B0-----:R-:W-:-:S05]  /*1ae0*/  IADD3 R22, P3, R16, R4, RZ ;  /* 0x0000000410167210 */ /* 0x001fca0007f7e0ff */
[----:B------:R-:W-:Y:S02]  /*1af0*/  IMAD.X R23, R17, 0x1, R8, P3 ;  /* 0x0000000111177824 */ /* 0x000fe400018e0608 */
[----:B------:R-:W0:Y:S01]  /*1b00*/  LDC.64 R16, c[0x0][0x248] ;  /* 0x00009200ff107b82 */ /* 0x000e220000000a00 */
[----:B------:R-:W-:-:S04]  /*1b10*/  SHF.R.U32.HI R40, RZ, 0x6, R47 ;  /* 0x00000006ff287819 */ /* 0x000fc8000001162f */
[----:B------:R-:W-:-:S05]  /*1b20*/  SGXT.U32 R40, R40, 0x3 ;  /* 0x000000032828781a */ /* 0x000fca0000000000 */
[----:B0-----:R-:W-:-:S05]  /*1b30*/  IMAD.WIDE.U32 R16, R40, 0x8, R16 ;  /* 0x0000000828107825 */ /* 0x001fca00078e0010 */
[----:B------:R-:W3:Y:S04]  /*1b40*/  LDG.E.EL.64 R44, desc[UR22][R16.64] ;  /* 0x00000016102c7981 */ /* 0x000ee8000c2e1b00 */
[----:B------:R-:W4:Y:S04]  /*1b50*/  LDG.E.EL.64 R16, desc[UR22][R16.64+0x40] ;  /* 0x0000401610107981 */ /* 0x000f28000c2e1b00 */
[----:B------:R0:W-:Y:S01]  /*1b60*/  STL.64 [R1+0x68], R22 ;  /* 0x0000681601007387 */ /* 0x0001e20000100a00 */
[----:B------:R-:W-:Y:S02]  /*1b70*/  IMAD.MOV.U32 R42, RZ, RZ, R48 ;  /* 0x000000ffff2a7224 */ /* 0x000fe400078e0030 */
[----:B0-----:R-:W-:Y:S01]  /*1b80*/  IMAD.MOV.U32 R23, RZ, RZ, R0 ;  /* 0x000000ffff177224 */ /* 0x001fe200078e0000 */
[----:B---3--:R-:W-:-:S04]  /*1b90*/  SHF.R.U32.HI R47, RZ, 0x1c, R45 ;  /* 0x0000001cff2f7819 */ /* 0x008fc8000001162d */
[----:B------:R-:W-:-:S04]  /*1ba0*/  LOP3.LUT R47, R47, 0x8, RZ, 0xc0, !PT ;  /* 0x000000082f2f7812 */ /* 0x000fc800078ec0ff */
[----:B------:R-:W-:-:S05]  /*1bb0*/  IADD3 R22, P3, R44, R47, RZ ;  /* 0x0000002f2c167210 */ /* 0x000fca0007f7e0ff */
[----:B------:R-:W-:Y:S01]  /*1bc0*/  IMAD.X R0, RZ, RZ, R45, P3 ;  /* 0x000000ffff007224 */ /* 0x000fe200018e062d */
[----:B------:R-:W-:-:S05]  /*1bd0*/  IADD3 R44, P3, R22, R53, RZ ;  /* 0x00000035162c7210 */ /* 0x000fca0007f7e0ff */
[----:B------:R-:W-:Y:S01]  /*1be0*/  IMAD.X R45, R0, 0x1, R42, P3 ;  /* 0x00000001002d7824 */ /* 0x000fe200018e062a */
[----:B------:R-:W-:Y:S01]  /*1bf0*/  IADD3 R46, P3, R46, UR36, RZ ;  /* 0x000000242e2e7c10 */ /* 0x000fe2000ff7e0ff */
[----:B------:R-:W-:-:S03]  /*1c00*/  IMAD.SHL.U32 R48, R44, 0x4, RZ ;  /* 0x000000042c307824 */ /* 0x000fc600078e00ff */
[----:B------:R-:W-:Y:S02]  /*1c10*/  IADD3.X R47, R11, UR37, RZ, P3, !PT ;  /* 0x000000250b2f7c10 */ /* 0x000fe40009ffe4ff */
[----:B------:R-:W-:Y:S02]  /*1c20*/  SHF.L.U64.HI R11, R44, 0x2, R45 ;  /* 0x000000022c0b7819 */ /* 0x000fe4000001022d */
[----:B------:R-:W-:Y:S01]  /*1c30*/  IADD3 R44, P3, R48, UR32, RZ ;  /* 0x00000020302c7c10 */ /* 0x000fe2000ff7e0ff */
[----:B------:R-:W-:-:S03]  /*1c40*/  IMAD.WIDE.U32 R46, R37, 0x4, R46 ;  /* 0x00000004252e7825 */ /* 0x000fc600078e002e */
[----:B------:R-:W-:Y:S02]  /*1c50*/  IADD3.X R45, R11, UR33, RZ, P3, !PT ;  /* 0x000000210b2d7c10 */ /* 0x000fe40009ffe4ff */
[----:B------:R-:W-:Y:S01]  /*1c60*/  IADD3 R50, P3, R46, R52, RZ ;  /* 0x000000342e327210 */ /* 0x000fe20007f7e0ff */
[----:B------:R-:W-:Y:S01]  /*1c70*/  STL [R1+0x2a4], R22 ;  /* 0x0002a41601007387 */ /* 0x000fe20000100800 */
[----:B------:R-:W-:-:S04]  /*1c80*/  IMAD.WIDE R44, R6, 0x4, R44 ;  /* 0x00000004062c7825 */ /* 0x000fc800078e022c */
[----:B------:R-:W-:Y:S01]  /*1c90*/  IMAD.X R51, R47, 0x1, R9, P3 ;  /* 0x000000012f337824 */ /* 0x000fe200018e0609 */
[----:B------:R-:W-:Y:S04]  /*1ca0*/  STL [R1+0x2a0], R0 ;  /* 0x0002a00001007387 */ /* 0x000fe80000100800 */
        /* <DEDUP_REMOVED lines=14> */
[----:B------:R-:W-:Y:S01]  /*1d90*/  IMAD.X R51, R45, 0x1, R3, P3 ;  /* 0x000000012d337824 */ /* 0x000fe200018e0603 */
[----:B------:R-:W-:-:S05]  /*1da0*/  IADD3 R44, P3, R22, R23, RZ ;  /* 0x00000017162c7210 */ /* 0x000fca0007f7e0ff */
[----:B------:R-:W-:Y:S01]  /*1db0*/  IMAD.X R45, R0, 0x1, R34, P3 ;  /* 0x00000001002d7824 */ /* 0x000fe200018e0622 */
[----:B------:R-:W-:Y:S01]  /*1dc0*/  IADD3 R48, P3, R48, UR36, RZ ;  /* 0x0000002430307c10 */ /* 0x000fe2000ff7e0ff */
[----:B------:R0:W-:Y:S03]  /*1dd0*/  STL.64 [R1+0x128], R50 ;  /* 0x0001283201007387 */ /* 0x0001e60000100a00 */
[----:B------:R-:W-:Y:S02]  /*1de0*/  IADD3.X R49, R11, UR37, RZ, P3, !PT ;  /* 0x000000250b317c10 */ /* 0x000fe40009ffe4ff */
[C---:B------:R-:W-:Y:S01]  /*1df0*/  SHF.L.U64.HI R11, R44.reuse, 0x2, R45 ;  /* 0x000000022c0b7819 */ /* 0x040fe2000001022d */
[----:B0-----:R-:W-:Y:S02]  /*1e00*/  IMAD.SHL.U32 R50, R44, 0x4, RZ ;  /* 0x000000042c327824 */ /* 0x001fe400078e00ff */
[----:B------:R-:W-:-:S03]  /*1e10*/  IMAD.WIDE.U32 R48, R37, 0x4, R48 ;  /* 0x0000000425307825 */ /* 0x000fc600078e0030 */
[----:B------:R-:W-:-:S04]  /*1e20*/  IADD3 R44, P3, R50, UR32, RZ ;  /* 0x00000020322c7c10 */ /* 0x000fc8000ff7e0ff */
[----:B------:R-:W-:Y:S02]  /*1e30*/  IADD3.X R45, R11, UR33, RZ, P3, !PT ;  /* 0x000000210b2d7c10 */ /* 0x000fe40009ffe4ff */
[----:B------:R-:W-:Y:S01]  /*1e40*/  IADD3 R46, P3, R48, R52, RZ ;  /* 0x00000034302e7210 */ /* 0x000fe20007f7e0ff */
[----:B------:R-:W-:-:S04]  /*1e50*/  IMAD.WIDE R44, R6, 0x4, R44 ;  /* 0x00000004062c7825 */ /* 0x000fc800078e022c */
[----:B------:R-:W-:-:S05]  /*1e60*/  IMAD.X R47, R49, 0x1, R9, P3 ;  /* 0x00000001312f7824 */ /* 0x000fca00018e0609 */
[----:B------:R0:W-:Y:S02]  /*1e70*/  STL.64 [R1+0x120], R46 ;  /* 0x0001202e01007387 */ /* 0x0001e40000100a00 */
[----:B0-----:R-:W-:-:S05]  /*1e80*/  IADD3 R46, P3, R44, R4, RZ ;  /* 0x000000042c2e7210 */ /* 0x001fca0007f7e0ff */
[----:B------:R-:W-:-:S05]  /*1e90*/  IMAD.X R47, R45, 0x1, R8, P3 ;  /* 0x000000012d2f7824 */ /* 0x000fca00018e0608 */
[----:B------:R0:W-:Y:S02]  /*1ea0*/  STL.64 [R1+0x108], R46 ;  /* 0x0001082e01007387 */ /* 0x0001e40000100a00 */
[----:B0-----:R-:W-:-:S04]  /*1eb0*/  IADD3 R46, P3, R50, UR38, RZ ;  /* 0x00000026322e7c10 */ /* 0x001fc8000ff7e0ff */
[----:B------:R-:W-:Y:S02]  /*1ec0*/  IADD3.X R47, R11, UR39, RZ, P3, !PT ;  /* 0x000000270b2f7c10 */ /* 0x000fe40009ffe4ff */
[----:B------:R-:W-:Y:S01]  /*1ed0*/  IADD3 R44, P3, R50, UR34, RZ ;  /* 0x00000022322c7c10 */ /* 0x000fe2000ff7e0ff */
[----:B------:R-:W-:-:S03]  /*1ee0*/  IMAD.WIDE R46, R5, 0x4, R46 ;  /* 0x00000004052e7825 */ /* 0x000fc600078e022e */
[----:B------:R-:W-:Y:S02]  /*1ef0*/  IADD3.X R45, R11, UR35, RZ, P3, !PT ;  /* 0x000000230b2d7c10 */ /* 0x000fe40009ffe4ff */
[----:B------:R-:W-:Y:S01]  /*1f00*/  IADD3 R48, P3, R46, R7, RZ ;  /* 0x000000072e307210 */ /* 0x000fe20007f7e0ff */
[----:B------:R-:W-:-:S04]  /*1f10*/  IMAD.WIDE R44, R2, 0x4, R44 ;  /* 0x00000004022c7825 */ /* 0x000fc800078e022c */
        /* <DEDUP_REMOVED lines=58> */
[----:B0-----:R-:W-:Y:S02]  /*22c0*/  IADD3 R48, P3, R44, R7, RZ ;  /* 0x000000072c307210 */ /* 0x001fe40007f7e0ff */
[----:B----4-:R-:W-:-:S04]  /*22d0*/  SHF.R.U32.HI R44, RZ, 0x1c, R17 ;  /* 0x0000001cff2c7819 */ /* 0x010fc80000011611 */
[----:B------:R-:W-:Y:S01]  /*22e0*/  LOP3.LUT R44, R44, 0x8, RZ, 0xc0, !PT ;  /* 0x000000082c2c7812 */ /* 0x000fe200078ec0ff */
[----:B------:R-:W-:-:S03]  /*22f0*/  IMAD.X R49, R45, 0x1, R3, P3 ;  /* 0x000000012d317824 */ /* 0x000fc600018e0603 */
[----:B------:R-:W-:-:S05]  /*2300*/  IADD3 R22, P3, R16, R44, RZ ;  /* 0x0000002c10167210 */ /* 0x000fca0007f7e0ff */
[----:B------:R-:W-:Y:S01]  /*2310*/  IMAD.X R0, RZ, RZ, R17, P3 ;  /* 0x000000ffff007224 */ /* 0x000fe200018e0611 */
[----:B------:R-:W-:Y:S01]  /*2320*/  IADD3 R16, P3, R22, R33, RZ ;  /* 0x0000002116107210 */ /* 0x000fe20007f7e0ff */
[----:B------:R0:W-:Y:S04]  /*2330*/  STL.64 [R1+0x390], R48 ;  /* 0x0003903001007387 */ /* 0x0001e80000100a00 */
[----:B------:R-:W-:Y:S01]  /*2340*/  IMAD.X R17, R0, 0x1, R32, P3 ;  /* 0x0000000100117824 */ /* 0x000fe200018e0620 */
[----:B------:R-:W-:-:S04]  /*2350*/  IADD3 R50, P3, R50, UR36, RZ ;  /* 0x0000002432327c10 */ /* 0x000fc8000ff7e0ff */
[----:B------:R-:W-:Y:S01]  /*2360*/  IADD3.X R51, R11, UR37, RZ, P3, !PT ;  /* 0x000000250b337c10 */ /* 0x000fe20009ffe4ff */
[C---:B0-----:R-:W-:Y:S01]  /*2370*/  IMAD.SHL.U32 R48, R16.reuse, 0x4, RZ ;  /* 0x0000000410307824 */ /* 0x041fe200078e00ff */
[----:B------:R-:W-:Y:S01]  /*2380*/  SHF.L.U64.HI R11, R16, 0x2, R17 ;  /* 0x00000002100b7819 */ /* 0x000fe20000010211 */
[----:B------:R-:W-:-:S03]  /*2390*/  IMAD.WIDE.U32 R50, R37, 0x4, R50 ;  /* 0x0000000425327825 */ /* 0x000fc600078e0032 */
[----:B------:R-:W-:-:S04]  /*23a0*/  IADD3 R16, P3, R48, UR32, RZ ;  /* 0x0000002030107c10 */ /* 0x000fc8000ff7e0ff */
[----:B------:R-:W-:Y:S02]  /*23b0*/  IADD3.X R17, R11, UR33, RZ, P3, !PT ;  /* 0x000000210b117c10 */ /* 0x000fe40009ffe4ff */
[----:B------:R-:W-:Y:S01]  /*23c0*/  IADD3 R46, P3, R50, R52, RZ ;  /* 0x00000034322e7210 */ /* 0x000fe20007f7e0ff */
[----:B------:R-:W-:-:S04]  /*23d0*/  IMAD.WIDE R16, R6, 0x4, R16 ;  /* 0x0000000406107825 */ /* 0x000fc800078e0210 */
[----:B------:R-:W-:Y:S01]  /*23e0*/  IMAD.X R47, R51, 0x1, R9, P3 ;  /* 0x00000001332f7824 */ /* 0x000fe200018e0609 */
[----:B------:R-:W-:Y:S01]  /*23f0*/  IADD3 R16, P3, R16, R4, RZ ;  /* 0x0000000410107210 */ /* 0x000fe20007f7e0ff */
[----:B------:R-:W-:Y:S04]  /*2400*/  STL [R1+0x25c], R22 ;  /* 0x00025c1601007387 */ /* 0x000fe80000100800 */
[----:B------:R-:W-:Y:S01]  /*2410*/  STL [R1+0x258], R0 ;  /* 0x0002580001007387 */ /* 0x000fe20000100800 */
[----:B------:R-:W-:-:S03]  /*2420*/  IMAD.X R17, R17, 0x1, R8, P3 ;  /* 0x0000000111117824 */ /* 0x000fc600018e0608 */
        /* <DEDUP_REMOVED lines=21> */
[----:B------:R-:W-:-:S04]  /*2580*/  IMAD.WIDE R44, R6, 0x4, R44 ;  /* 0x00000004062c7825 */ /* 0x000fc800078e022c */
[----:B------:R-:W-:Y:S01]  /*2590*/  IMAD.X R51, R47, 0x1, R9, P3 ;  /* 0x000000012f337824 */ /* 0x000fe200018e0609 */
[----:B------:R0:W-:Y:S04]  /*25a0*/  STL.64 [R1], R54 ;  /* 0x0000003601007387 */ /* 0x0001e80000100a00 */
[----:B------:R1:W-:Y:S01]  /*25b0*/  STL.64 [R1+0x58], R50 ;  /* 0x0000583201007387 */ /* 0x0003e20000100a00 */
[----:B0-----:R-:W0:Y:S01]  /*25c0*/  LDC.64 R54, c[0x0][0x250] ;  /* 0x00009400ff367b82 */ /* 0x001e220000000a00 */
[----:B-1----:R-:W-:-:S05]  /*25d0*/  IADD3 R50, P3, R44, R4, RZ ;  /* 0x000000042c327210 */ /* 0x002fca0007f7e0ff */
        /* <DEDUP_REMOVED lines=9> */
[----:B------:R-:W-:Y:S01]  /*2670*/  IMAD.X R59, R47, 0x1, R3, P3 ;  /* 0x000000012f3b7824 */ /* 0x000fe200018e0603 */
[----:B-1----:R-:W-:-:S05]  /*2680*/  IADD3 R50, P3, R44, R7, RZ ;  /* 0x000000072c327210 */ /* 0x002fca0007f7e0ff */
        /* <DEDUP_REMOVED lines=11> */
[----:B-1----:R-:W-:Y:S01]  /*2740*/  IADD3 R50, P3, R46, R52, RZ ;  /* 0x000000342e327210 */ /* 0x002fe20007f7e0ff */
[----:B------:R-:W-:-:S04]  /*2750*/  IMAD.WIDE R44, R5, 0x4, R44 ;  /* 0x00000004052c7825 */ /* 0x000fc800078e022c */
[----:B------:R-:W-:-:S05]  /*2760*/  IMAD.X R51, R47, 0x1, R9, P3 ;  /* 0x000000012f337824 */ /* 0x000fca00018e0609 */
[----:B------:R1:W-:Y:S02]  /*2770*/  STL.64 [R1+0x38], R50 ;  /* 0x0000383201007387 */ /* 0x0003e40000100a00 */
[----:B-1----:R-:W-:-:S05]  /*2780*/  IADD3 R50, P3, R44, R7, RZ ;  /* 0x000000072c327210 */ /* 0x002fca0007f7e0ff */
        /* <DEDUP_REMOVED lines=8> */
[----:B-1----:R-:W-:-:S05]  /*2810*/  IADD3 R50, P3, R46, R7, RZ ;  /* 0x000000072e327210 */ /* 0x002fca0007f7e0ff */
[----:B------:R-:W-:-:S05]  /*2820*/  IMAD.X R51, R47, 0x1, R3, P3 ;  /* 0x000000012f337824 */ /* 0x000fca00018e0603 */
[----:B------:R1:W-:Y:S02]  /*2830*/  STL.64 [R1+0x18], R50 ;  /* 0x0000183201007387 */ /* 0x0003e40000100a00 */
        /* <DEDUP_REMOVED lines=24> */
[----:B------:R-:W-:Y:S01]  /*29c0*/  IMAD.WIDE.U32 R44, R37, 0x4, R44 ;  /* 0x00000004252c7825 */ /* 0x000fe200078e002c */
[----:B-1----:R-:W-:-:S05]  /*29d0*/  IADD3 R50, P3, R46, R7, RZ ;  /* 0x000000072e327210 */ /* 0x002fca0007f7e0ff */
[----:B------:R-:W-:Y:S02]  /*29e0*/  IMAD.X R51, R47, 0x1, R3, P3 ;  /* 0x000000012f337824 */ /* 0x000fe400018e0603 */
[----:B0-----:R-:W-:-:S03]  /*29f0*/  IMAD.WIDE.U32 R54, R40, 0x8, R54 ;  /* 0x0000000828367825 */ /* 0x001fc600078e0036 */
[----:B------:R0:W-:Y:S02]  /*2a00*/  STL.64 [R1+0x3a0], R50 ;  /* 0x0003a03201007387 */ /* 0x0001e40000100a00 */
[----:B0-----:R-:W-:-:S05]  /*2a10*/  IADD3 R50, P3, R44, R52, RZ ;  /* 0x000000342c327210 */ /* 0x001fca0007f7e0ff */
[----:B------:R-:W-:Y:S02]  /*2a20*/  IMAD.X R51, R45, 0x1, R9, P3 ;  /* 0x000000012d337824 */ /* 0x000fe400018e0609 */
[----:B------:R-:W3:Y:S04]  /*2a30*/  LDG.E.EL.64 R44, desc[UR22][R54.64] ;  /* 0x00000016362c7981 */ /* 0x000ee8000c2e1b00 */
[----:B------:R-:W4:Y:S04]  /*2a40*/  LDG.E.EL.64 R54, desc[UR22][R54.64+0x40] ;  /* 0x0000401636367981 */ /* 0x000f28000c2e1b00 */
[----:B------:R0:W-:Y:S01]  /*2a50*/  STL.64 [R1+0x3b0], R50 ;  /* 0x0003b03201007387 */ /* 0x0001e20000100a00 */
        /* <DEDUP_REMOVED lines=11> */
[----:B------:R-:W-:-:S03]  /*2b10*/  IMAD.WIDE R46, R2, 0x4, R46 ;  /* 0x00000004022e7825 */ /* 0x000fc600078e022e */
[----:B------:R-:W-:Y:S02]  /*2b20*/  IADD3.X R45, R11, UR33, RZ, P3, !PT ;  /* 0x000000210b2d7c10 */ /* 0x000fe40009ffe4ff */
[----:B0-----:R-:W-:Y:S01]  /*2b30*/  IADD3 R50, P3, R46, R7, RZ ;  /* 0x000000072e327210 */ /* 0x001fe20007f7e0ff */
        /* <DEDUP_REMOVED lines=76> */
[----:B0-----:R-:W-:-:S05]  /*3000*/  IADD3 R50, P3, R22, R28, RZ ;  /* 0x0000001c16327210 */ /* 0x001fca0007f7e0ff */
[----:B------:R-:W-:Y:S01]  /*3010*/  IMAD.X R44, R0, 0x1, R41, P3 ;  /* 0x00000001002c7824 */ /* 0x000fe200018e0629 */
[----:B------:R-:W-:-:S04]  /*3020*/  IADD3 R48, P3, R48, UR36, RZ ;  /* 0x0000002430307c10 */ /* 0x000fc8000ff7e0ff */
[----:B------:R-:W-:Y:S01]  /*3030*/  IADD3.X R49, R11, UR37, RZ, P3, !PT ;  /* 0x000000250b317c10 */ /* 0x000fe20009ffe4ff */
[C---:B------:R-:W-:Y:S01]  /*3040*/  IMAD.SHL.U32 R11, R50.reuse, 0x4, RZ ;  /* 0x00000004320b7824 */ /* 0x040fe200078e00ff */
[----:B------:R-:W-:Y:S01]  /*3050*/  SHF.L.U64.HI R50, R50, 0x2, R44 ;  /* 0x0000000232327819 */ /* 0x000fe2000001022c */
        /* <DEDUP_REMOVED lines=109> */
[----:B------:R-:W-:-:S05]  /*3730*/  IMAD.X R49, R45, 0x1, R8, P3 ;  /* 0x000000012d317824 */ /* 0x000fca00018e0608 */
[----:B------:R0:W-:Y:S02]  /*3740*/  STL.64 [R1+0x230], R48 ;  /* 0x0002303001007387 */ /* 0x0001e40000100a00 */
[----:B0-----:R-:W0:Y:S02]  /*3750*/  LDC.64 R48, c[0x0][0x258] ;  /* 0x00009600ff307b82 */ /* 0x001e240000000a00 */
[----:B0-----:R-:W-:-:S05]  /*3760*/  IMAD.WIDE.U32 R48, R40, 0x8, R48 ;  /* 0x0000000828307825 */ /* 0x001fca00078e0030 */
[----:B------:R-:W3:Y:S02]  /*3770*/  LDG.E.EL.64 R44, desc[UR22][R48.64] ;  /* 0x00000016302c7981 */ /* 0x000ee4000c2e1b00 */
        /* <DEDUP_REMOVED lines=34> */
[----:B0-----:R-:W-:-:S05]  /*39a0*/  IADD3 R51, P3, R54, R23, RZ ;  /* 0x0000001736337210 */ /* 0x001fca0007f7e0ff */
        /* <DEDUP_REMOVED lines=13> */
[----:B------:R-:W-:Y:S01]  /*3a80*/  IADD3 R50, P3, R54, R43, RZ ;  /* 0x0000002b36327210 */ /* 0x000fe20007f7e0ff */
[----:B------:R0:W-:Y:S04]  /*3a90*/  STL.64 [R1+0x308], R22 ;  /* 0x0003081601007387 */ /* 0x0001e80000100a00 */
[----:B------:R-:W-:Y:S02]  /*3aa0*/  IMAD.X R11, R40, 0x1, R29, P3 ;  /* 0x00000001280b7824 */ /* 0x000fe400018e061d */
[C---:B------:R-:W-:Y:S01]  /*3ab0*/  IMAD.SHL.U32 R43, R50.reuse, 0x4, RZ ;  /* 0x00000004322b7824 */ /* 0x040fe200078e00ff */
[----:B0-----:R-:W3:Y:S04]  /*3ac0*/  LDL.LU.64 R22, [R1+0x800] ;  /* 0x0008000001167983 */ /* 0x001ee80000300a00 */
[----:B------:R0:W-:Y:S01]  /*3ad0*/  STL.64 [R1+0x318], R46 ;  /* 0x0003182e01007387 */ /* 0x0001e20000100a00 */
[----:B------:R-:W-:-:S02]  /*3ae0*/  SHF.L.U64.HI R50, R50, 0x2, R11 ;  /* 0x0000000232327819 */ /* 0x000fc4000001020b */
[----:B0-----:R-:W-:-:S04]  /*3af0*/  IADD3 R46, P3, R34, UR34, RZ ;  /* 0x00000022222e7c10 */ /* 0x001fc8000ff7e0ff */
[----:B------:R-:W-:Y:S02]  /*3b00*/  IADD3.X R47, R51, UR35, RZ, P3, !PT ;  /* 0x00000023332f7c10 */ /* 0x000fe40009ffe4ff */
[----:B------:R-:W-:Y:S01]  /*3b10*/  IADD3 R44, P3, R43, UR32, RZ ;  /* 0x000000202b2c7c10 */ /* 0x000fe2000ff7e0ff */
[----:B------:R-:W-:-:S03]  /*3b20*/  IMAD.WIDE R46, R2, 0x4, R46 ;  /* 0x00000004022e7825 */ /* 0x000fc600078e022e */
[----:B------:R-:W-:Y:S01]  /*3b30*/  IADD3.X R45, R50, UR33, RZ, P3, !PT ;  /* 0x00000021322d7c10 */ /* 0x000fe20009ffe4ff */
[----:B------:R-:W-:Y:S01]  /*3b40*/  IMAD.MOV.U32 R11, RZ, RZ, R28 ;  /* 0x000000ffff0b7224 */ /* 0x000fe200078e001c */
        /* <DEDUP_REMOVED lines=9> */
[----:B------:R-:W-:-:S03]  /*3be0*/  IMAD.WIDE R46, R5, 0x4, R46 ;  /* 0x00000004052e7825 */ /* 0x000fc600078e022e */
[----:B------:R-:W-:Y:S01]  /*3bf0*/  IADD3.X R45, R50, UR35, RZ, P3, !PT ;  /* 0x00000023322d7c10 */ /* 0x000fe20009ffe4ff */
[----:B------:R0:W-:Y:S02]  /*3c00*/  STL.64 [R1+0x340], R28 ;  /* 0x0003401c01007387 */ /* 0x0001e40000100a00 */
[----:B------:R-:W-:Y:S01]  /*3c10*/  IMAD.WIDE R44, R2, 0x4, R44 ;  /* 0x00000004022c7825 */ /* 0x000fe200078e022c */
[----:B0-----:R-:W-:-:S05]  /*3c20*/  IADD3 R28, P3, R46, R7, RZ ;  /* 0x000000072e1c7210 */ /* 0x001fca0007f7e0ff */
[----:B------:R-:W-:Y:S01]  /*3c30*/  IMAD.X R29, R47, 0x1, R3, P3 ;  /* 0x000000012f1d7824 */ /* 0x000fe200018e0603 */
[----:B------:R-:W-:-:S05]  /*3c40*/  IADD3 R46, P3, R44, R7, RZ ;  /* 0x000000072c2e7210 */ /* 0x000fca0007f7e0ff */
[----:B------:R-:W-:Y:S01]  /*3c50*/  IMAD.X R47, R45, 0x1, R3, P3 ;  /* 0x000000012d2f7824 */ /* 0x000fe200018e0603 */
[----:B------:R-:W-:Y:S01]  /*3c60*/  IADD3 R11, P3, R54, R11, RZ ;  /* 0x0000000b360b7210 */ /* 0x000fe20007f7e0ff */
[----:B------:R0:W-:Y:S04]  /*3c70*/  STL.64 [R1+0x348], R28 ;  /* 0x0003481c01007387 */ /* 0x0001e80000100a00 */
[----:B------:R-:W-:Y:S02]  /*3c80*/  IMAD.X R44, R40, 0x1, R41, P3 ;  /* 0x00000001282c7824 */ /* 0x000fe400018e0629 */
[----:B------:R-:W-:-:S03]  /*3c90*/  IMAD.SHL.U32 R54, R11, 0x4, RZ ;  /* 0x000000040b367824 */ /* 0x000fc600078e00ff */
[----:B------:R-:W-:Y:S01]  /*3ca0*/  SHF.L.U64.HI R11, R11, 0x2, R44 ;  /* 0x000000020b0b7819 */ /* 0x000fe2000001022c */
[----:B0-----:R-:W4:Y:S04]  /*3cb0*/  LDL.LU.64 R28, [R1+0x7f8] ;  /* 0x0007f800011c7983 */ /* 0x001f280000300a00 */
        /* <DEDUP_REMOVED lines=18> */
[----:B------:R-:W-:Y:S01]  /*3de0*/  IMAD.WIDE.U32 R44, R37, 0x4, R44 ;  /* 0x00000004252c7825 */ /* 0x000fe200078e002c */
[----:B0-----:R-:W-:-:S05]  /*3df0*/  IADD3 R40, P3, R46, R7, RZ ;  /* 0x000000072e287210 */ /* 0x001fca0007f7e0ff */
[----:B------:R-:W-:Y:S01]  /*3e00*/  IMAD.X R41, R47, 0x1, R3, P3 ;  /* 0x000000012f297824 */ /* 0x000fe200018e0603 */
[----:B------:R-:W-:-:S05]  /*3e10*/  IADD3 R46, P3, R44, R52, RZ ;  /* 0x000000342c2e7210 */ /* 0x000fca0007f7e0ff */
[----:B------:R-:W-:Y:S02]  /*3e20*/  IMAD.X R47, R45, 0x1, R9, P3 ;  /* 0x000000012d2f7824 */ /* 0x000fe400018e0609 */
[----:B------:R-:W3:Y:S01]  /*3e30*/  LDG.E.EL.64 R44, desc[UR22][R48.64+0x40] ;  /* 0x00004016302c7981 */ /* 0x000ee2000c2e1b00 */
[----:B------:R-:W-:-:S03]  /*3e40*/  IMAD.MOV.U32 R54, RZ, RZ, R19 ;  /* 0x000000ffff367224 */ /* 0x000fc600078e0013 */
[----:B------:R0:W-:Y:S04]  /*3e50*/  STL.64 [R1+0x370], R40 ;  /* 0x0003702801007387 */ /* 0x0001e80000100a00 */
[----:B0-----:R-:W4:Y:S04]  /*3e60*/  LDL.LU.64 R40, [R1+0x7f0] ;  /* 0x0007f00001287983 */ /* 0x001f280000300a00 */
[----:B------:R0:W-:Y:S01]  /*3e70*/  STL.64 [R1+0x368], R46 ;  /* 0x0003682e01007387 */ /* 0x0001e20000100a00 */
[----:B---3--:R-:W-:-:S04]  /*3e80*/  SHF.R.U32.HI R11, RZ, 0x1c, R45 ;  /* 0x0000001cff0b7819 */ /* 0x008fc8000001162d */
[----:B------:R-:W-:-:S04]  /*3e90*/  LOP3.LUT R11, R11, 0x8, RZ, 0xc0, !PT ;  /* 0x000000080b0b7812 */ /* 0x000fc800078ec0ff */
[----:B------:R-:W-:-:S05]  /*3ea0*/  IADD3 R20, P3, R44, R11, RZ ;  /* 0x0000000b2c147210 */ /* 0x000fca0007f7e0ff */
[----:B------:R-:W-:Y:S01]  /*3eb0*/  IMAD.X R19, RZ, RZ, R45, P3 ;  /* 0x000000ffff137224 */ /* 0x000fe200018e062d */
[----:B------:R-:W-:-:S05]  /*3ec0*/  IADD3 R11, P3, R20, R35, RZ ;  /* 0x00000023140b7210 */ /* 0x000fca0007f7e0ff */
[----:B------:R-:W-:Y:S02]  /*3ed0*/  IMAD.X R44, R19, 0x1, R18, P3 ;  /* 0x00000001132c7824 */ /* 0x000fe400018e0612 */
[----:B------:R-:W-:-:S03]  /*3ee0*/  IMAD.SHL.U32 R18, R11, 0x4, RZ ;  /* 0x000000040b127824 */ /* 0x000fc600078e00ff */
[----:B------:R-:W-:Y:S02]  /*3ef0*/  SHF.L.U64.HI R11, R11, 0x2, R44 ;  /* 0x000000020b0b7819 */ /* 0x000fe4000001022c */
[----:B0-----:R-:W-:-:S04]  /*3f00*/  IADD3 R46, P3, R18, UR38, RZ ;  /* 0x00000026122e7c10 */ /* 0x001fc8000ff7e0ff */
[----:B------:R-:W-:Y:S02]  /*3f10*/  IADD3.X R47, R11, UR39, RZ, P3, !PT ;  /* 0x000000270b2f7c10 */ /* 0x000fe40009ffe4ff */
[----:B------:R-:W-:Y:S01]  /*3f20*/  IADD3 R44, P3, R18, UR34, RZ ;  /* 0x00000022122c7c10 */ /* 0x000fe2000ff7e0ff */
[----:B------:R-:W-:-:S03]  /*3f30*/  IMAD.WIDE R46, R5, 0x4, R46 ;  /* 0x00000004052e7825 */ /* 0x000fc600078e022e */
[----:B------:R-:W-:Y:S02]  /*3f40*/  IADD3.X R45, R11, UR35, RZ, P3, !PT ;  /* 0x000000230b2d7c10 */ /* 0x000fe40009ffe4ff */
[----:B------:R-:W-:Y:S01]  /*3f50*/  IADD3 R48, P3, R46, R7, RZ ;  /* 0x000000072e307210 */ /* 0x000fe20007f7e0ff */
[----:B------:R-:W-:Y:S01]  /*3f60*/  IMAD.WIDE R44, R2, 0x4, R44 ;  /* 0x00000004022c7825 */ /* 0x000fe200078e022c */
[----:B------:R-:W-:Y:S03]  /*3f70*/  STL [R1+0xfc], R20 ;  /* 0x0000fc1401007387 */ /* 0x000fe60000100800 */
[----:B------:R-:W-:Y:S01]  /*3f80*/  IMAD.X R49, R47, 0x1, R3, P3 ;  /* 0x000000012f317824 */ /* 0x000fe200018e0603 */
[----:B------:R-:W-:Y:S04]  /*3f90*/  STL [R1+0xf8], R19 ;  /* 0x0000f81301007387 */ /* 0x000fe80000100800 */
        /* <DEDUP_REMOVED lines=49> */
[----:B------:R-:W-:-:S04]  /*42b0*/  IADD3 R47, P3, R0, R15, RZ ;  /* 0x0000000f002f7210 */ /* 0x000fc80007f7e0ff */
[----:B------:R0:W-:Y:S01]  /*42c0*/  STL.64 [R1+0x2d8], R26 ;  /* 0x0002d81a01007387 */ /* 0x0001e20000100a00 */
[----:B------:R-:W1:Y:S01]  /*42d0*/  S2R R0, SR_CTAID.X ;  /* 0x0000000000007919 */ /* 0x000e620000002500 */
[----:B0-----:R-:W0:Y:S01]  /*42e0*/  S2R R26, SR_TID.X ;  /* 0x00000000001a7919 */ /* 0x001e220000002100 */
[----:B------:R-:W4:Y:S01]  /*42f0*/  S2R R27, SR_TID.X ;  /* 0x00000000001b7919 */ /* 0x000f220000002100 */
[----:B-1----:R-:W-:Y:S01]  /*4300*/  IMAD.SHL.U32 R0, R0, 0x40, RZ ;  /* 0x0000004000007824 */ /* 0x002fe200078e00ff */
[----:B0-----:R-:W-:-:S04]  /*4310*/  SHF.R.U32.HI R26, RZ, 0x4, R26 ;  /* 0x00000004ff1a7819 */ /* 0x001fc8000001161a */
[----:B------:R-:W-:Y:S02]  /*4320*/  SGXT.U32 R26, R26, 0x5 ;  /* 0x000000051a1a781a */ /* 0x000fe40000000000 */
[----:B----4-:R-:W-:Y:S02]  /*4330*/  LOP3.LUT R46, R27, 0xf, RZ, 0xc0, !PT ;  /* 0x0000000f1b2e7812 */ /* 0x010fe400078ec0ff */
[----:B------:R-:W-:-:S03]  /*4340*/  LOP3.LUT R0, R0, 0x20, R26, 0xfe, !PT ;  /* 0x0000002000007812 */ /* 0x000fc600078efe1a */
[----:B------:R-:W-:Y:S02]  /*4350*/  IMAD.WIDE.U32 R26, R46, 0x10, RZ ;  /* 0x000000102e1a7825 */ /* 0x000fe400078e00ff */
[----:B------:R-:W4:Y:S02]  /*4360*/  LDL R46, [R1+0x4c0] ;  /* 0x0004c000012e7983 */ /* 0x000f240000100800 */
[----:B------:R-:W-:-:S04]  /*4370*/  IMAD.SHL.U32 R44, R0, 0x800, RZ ;  /* 0x00000800002c7824 */ /* 0x000fc800078e00ff */
[----:B------:R-:W-:-:S03]  /*4380*/  IMAD.WIDE R44, R44, 0x4, RZ ;  /* 0x000000042c2c7825 */ /* 0x000fc600078e02ff */
[----:B------:R-:W-:Y:S02]  /*4390*/  LOP3.LUT R0, R26, R44, RZ, 0xfc, !PT ;  /* 0x0000002c1a007212 */ /* 0x000fe400078efcff */
[----:B------:R-:W-:-:S03]  /*43a0*/  LOP3.LUT R45, R27, R45, RZ, 0xfc, !PT ;  /* 0x0000002d1b2d7212 */ /* 0x000fc600078efcff */
[----:B------:R0:W-:Y:S04]  /*43b0*/  STL [R1+0x5d4], R0 ;  /* 0x0005d40001007387 */ /* 0x0001e80000100800 */
[----:B0-----:R-:W3:Y:S04]  /*43c0*/  LDL.LU R0, [R1+0x7e0] ;  /* 0x0007e00001007983 */ /* 0x001ee80000300800 */
[----:B------:R0:W-:Y:S01]  /*43d0*/  STL [R1+0x5cc], R45 ;  /* 0x0005cc2d01007387 */ /* 0x0001e20000100800 */
[----:B----4-:R-:W-:-:S04]  /*43e0*/  IMAD.SHL.U32 R44, R46, 0x800, RZ ;  /* 0x000008002e2c7824 */ /* 0x010fc800078e00ff */
[----:B0-----:R-:W-:-:S03]  /*43f0*/  IMAD.WIDE R44, R44, 0x4, RZ ;  /* 0x000000042c2c7825 */ /* 0x001fc600078e02ff */
[----:B------:R-:W-:-:S05]  /*4400*/  LOP3.LUT R46, R26, R44, RZ, 0xfc, !PT ;  /* 0x0000002c1a2e7212 */ /* 0x000fca00078efcff */
[----:B------:R0:W-:Y:S02]  /*4410*/  STL [R1+0x5d0], R46 ;  /* 0x0005d02e01007387 */ /* 0x0001e40000100800 */
[----:B0-----:R-:W-:Y:S02]  /*4420*/  LOP3.LUT R46, R27, R45, RZ, 0xfc, !PT ;  /* 0x0000002d1b2e7212 */ /* 0x001fe400078efcff */
[----:B------:R-:W4:Y:S04]  /*4430*/  LDL.LU.64 R26, [R1+0x7d8] ;  /* 0x0007d800011a7983 */ /* 0x000f280000300a00 */
[----:B------:R0:W-:Y:S02]  /*4440*/  STL [R1+0x5c8], R46 ;  /* 0x0005c82e01007387 */ /* 0x0001e40000100800 */
[----:B0-----:R-:W-:-:S06]  /*4450*/  IMAD.MOV.U32 R46, RZ, RZ, RZ ;  /* 0x000000ffff2e7224 */ /* 0x001fcc00078e00ff */
[----:B----4-:R0:W4:Y:S01]  /*4460*/  @!P1 LDG.E.EL R46, desc[UR22][R26.64] ;  /* 0x000000161a2e9981 */ /* 0x010122000c2e1900 */
[----:B------:R-:W-:Y:S01]  /*4470*/  IMAD.X R55, R55, 0x1, R21, P3 ;  /* 0x0000000137377824 */ /* 0x000fe200018e0615 */
[----:B------:R-:W-:-:S04]  /*4480*/  IADD3 R44, P3, R18, UR32, RZ ;  /* 0x00000020122c7c10 */ /* 0x000fc8000ff7e0ff */
[----:B------:R-:W-:Y:S01]  /*4490*/  IADD3.X R45, R11, UR33, RZ, P3, !PT ;  /* 0x000000210b2d7c10 */ /* 0x000fe20009ffe4ff */
[----:B0-----:R-:W-:Y:S02]  /*44a0*/  IMAD.MOV.U32 R27, RZ, RZ, R54 ;  /* 0x000000ffff1b7224 */ /* 0x001fe400078e0036 */
[C---:B------:R-:W-:Y:S01]  /*44b0*/  IMAD.SHL.U32 R54, R47.reuse, 0x4, RZ ;  /* 0x000000042f367824 */ /* 0x040fe200078e00ff */
[----:B------:R-:W-:Y:S01]  /*44c0*/  SHF.L.U64.HI R47, R47, 0x2, R55 ;  /* 0x000000022f2f7819 */ /* 0x000fe20000010237 */
[----:B------:R-:W-:-:S03]  /*44d0*/  IMAD.MOV.U32 R55, RZ, RZ, R27 ;  /* 0x000000ffff377224 */ /* 0x000fc600078e001b */
[----:B------:R-:W-:Y:S01]  /*44e0*/  IADD3 R26, P3, R54, UR32, RZ ;  /* 0x00000020361a7c10 */ /* 0x000fe2000ff7e0ff */
[----:B------:R-:W-:-:S03]  /*44f0*/  IMAD.WIDE R44, R6, 0x4, R44 ;  /* 0x00000004062c7825 */ /* 0x000fc600078e022c */
[----:B------:R-:W-:-:S03]  /*4500*/  IADD3.X R27, R47, UR33, RZ, P3, !PT ;  /* 0x000000212f1b7c10 */ /* 0x000fc60009ffe4ff */
[----:B------:R-:W-:Y:S01]  /*4510*/  IMAD.WIDE R26, R6, 0x4, R26 ;  /* 0x00000004061a7825 */ /* 0x000fe200078e021a */
[----:B----4-:R0:W-:Y:S03]  /*4520*/  STL [R1+0x464], R46 ;  /* 0x0004642e01007387 */ /* 0x0101e60000100800 */
[----:B0-----:R-:W-:-:S06]  /*4530*/  IMAD.MOV.U32 R46, RZ, RZ, RZ ;  /* 0x000000ffff2e7224 */ /* 0x001fcc00078e00ff */
[----:B---3--:R0:W3:Y:S02]  /*4540*/  @P2 LDG.E.EL R46, desc[UR22][R32.64] ;  /* 0x00000016202e2981 */ /* 0x0080e4000c2e1900 */
[----:B0-----:R-:W-:-:S05]  /*4550*/  IADD3 R32, P3, R44, R4, RZ ;  /* 0x000000042c207210 */ /* 0x001fca0007f7e0ff */
[----:B------:R-:W-:Y:S01]  /*4560*/  IMAD.X R33, R45, 0x1, R8, P3 ;  /* 0x000000012d217824 */ /* 0x000fe200018e0608 */
[----:B------:R-:W-:-:S04]  /*4570*/  IADD3 R26, P3, R26, R4, RZ ;  /* 0x000000041a1a7210 */ /* 0x000fc80007f7e0ff */
[----:B------:R0:W-:Y:S01]  /*4580*/  STL.64 [R1+0x2e8], R32 ;  /* 0x0002e82001007387 */ /* 0x0001e20000100a00 */
[----:B------:R-:W-:Y:S01]  /*4590*/  IMAD.X R27, R27, 0x1, R8, P3 ;  /* 0x000000011b1b7824 */ /* 0x000fe200018e0608 */
[----:B------:R-:W-:-:S04]  /*45a0*/  ISETP.GE.AND P3, PT, R19, 0x80, PT ;  /* 0x000000801300780c */ /* 0x000fc80003f66270 */
[----:B------:R-:W-:Y:S02]  /*45b0*/  ISETP.LT.AND P5, PT, R0, 0x80, !P3 ;  /* 0x000000800000780c */ /* 0x000fe40005fa1270 */
[----:B0-----:R-:W-:-:S04]  /*45c0*/  IADD3 R32, P4, R54, UR38, RZ ;  /* 0x0000002636207c10 */ /* 0x001fc8000ff9e0ff */
[----:B------:R-:W-:Y:S01]  /*45d0*/  IADD3.X R33, R47, UR39, RZ, P4, !PT ;  /* 0x000000272f217c10 */ /* 0x000fe2000a7fe4ff */
[----:B------:R-:W-:Y:S02]  /*45e0*/  IMAD.MOV.U32 R44, RZ, RZ, RZ ;  /* 0x000000ffff2c7224 */ /* 0x000fe400078e00ff */
[----:B------:R-:W-:-:S04]  /*45f0*/  IMAD.WIDE R32, R5, 0x4, R32 ;  /* 0x0000000405207825 */ /* 0x000fc800078e0220 */
[----:B------:R0:W4:Y:S01]  /*4600*/  @P5 LDG.E.EL R44, desc[UR22][R40.64] ;  /* 0x00000016282c5981 */ /* 0x000122000c2e1900 */
[----:B------:R-:W-:Y:S01]  /*4610*/  IMAD.MOV.U32 R45, RZ, RZ, R18 ;  /* 0x000000ffff2d7224 */ /* 0x000fe200078e0012 */
[----:B------:R-:W-:Y:S02]  /*4620*/  IADD3 R18, P4, R32, R7, RZ ;  /* 0x0000000720127210 */ /* 0x000fe40007f9e0ff */
[----:B------:R1:W-:Y:S01]  /*4630*/  STL [R1+0x5e8], R0 ;  /* 0x0005e80001007387 */ /* 0x0003e20000100800 */
[----:B0-----:R-:W-:Y:S02]  /*4640*/  IMAD.MOV.U32 R41, RZ, RZ, R19 ;  /* 0x000000ffff297224 */ /* 0x001fe400078e0013 */
[----:B------:R-:W-:Y:S01]  /*4650*/  IMAD.X R19, R33, 0x1, R3, P4 ;  /* 0x0000000121137824 */ /* 0x000fe200020e0603 */
[----:B-1----:R-:W3:Y:S04]  /*4660*/  LDL.LU R0, [R1+0xf8] ;  /* 0x0000f80001007983 */ /* 0x002ee80000300800 */
[----:B------:R0:W-:Y:S04]  /*4670*/  STL.64 [R1+0xa8], R18 ;  /* 0x0000a81201007387 */ /* 0x0001e80000100a00 */
[----:B0-----:R-:W3:Y:S01]  /*4680*/  LDL.LU.64 R18, [R1+0x7d0] ;  /* 0x0007d00001127983 */ /* 0x001ee20000300a00 */
[----:B------:R-:W-:-:S02]  /*4690*/  ISETP.GT.AND P4, PT, R41, 0xbf, !P1 ;  /* 0x000000bf2900780c */ /* 0x000fc40004f84270 */
[----:B------:R-:W-:-:S06]  /*46a0*/  CS2R R32, SRZ ;  /* 0x0000000000207805 */ /* 0x000fcc000001ff00 */
[----:B------:R-:W4:Y:S01]  /*46b0*/  @P5 LDG.E.EL R32, desc[UR22][R28.64] ;  /* 0x000000161c205981 */ /* 0x000f22000c2e1900 */
[----:B------:R-:W-:Y:S02]  /*46c0*/  IMAD.MOV.U32 R41, RZ, RZ, R55 ;  /* 0x000000ffff297224 */ /* 0x000fe400078e0037 */
[----:B------:R-:W-:Y:S02]  /*46d0*/  IMAD.MOV.U32 R55, RZ, RZ, R31 ;  /* 0x000000ffff377224 */ /* 0x000fe400078e001f */
[----:B---3--:R0:W3:Y:S02]  /*46e0*/  @P4 LDG.E.EL R33, desc[UR22][R18.64] ;  /* 0x0000001612214981 */ /* 0x0080e4000c2e1900 */
[----:B0-----:R-:W-:-:S04]  /*46f0*/  IADD3 R18, P6, R54, UR34, RZ ;  /* 0x0000002236127c10 */ /* 0x001fc8000ffde0ff */
[----:B------:R-:W-:Y:S02]  /*4700*/  IADD3.X R19, R47, UR35, RZ, P6, !PT ;  /* 0x000000232f137c10 */ /* 0x000fe4000b7fe4ff */
[----:B------:R-:W-:Y:S01]  /*4710*/  IADD3 R28, P6, R54, UR36, RZ ;  /* 0x00000024361c7c10 */ /* 0x000fe2000ffde0ff */
[----:B------:R-:W-:-:S03]  /*4720*/  IMAD.WIDE R18, R2, 0x4, R18 ;  /* 0x0000000402127825 */ /* 0x000fc600078e0212 */
[----:B------:R-:W-:Y:S01]  /*4730*/  IADD3.X R29, R47, UR37, RZ, P6, !PT ;  /* 0x000000252f1d7c10 */ /* 0x000fe2000b7fe4ff */
[----:B------:R-:W-:Y:S01]  /*4740*/  IMAD.MOV.U32 R54, RZ, RZ, R30 ;  /* 0x000000ffff367224 */ /* 0x000fe200078e001e */
[----:B------:R-:W-:Y:S01]  /*4750*/  IADD3 R30, P6, R18, R7, RZ ;  /* 0x00000007121e7210 */ /* 0x000fe20007fde0ff */
[----:B------:R-:W-:-:S04]  /*4760*/  IMAD.WIDE.U32 R28, R37, 0x4, R28 ;  /* 0x00000004251c7825 */ /* 0x000fc800078e001c */
[----:B------:R-:W-:Y:S01]  /*4770*/  IMAD.X R31, R19, 0x1, R3, P6 ;  /* 0x00000001131f7824 */ /* 0x000fe200030e0603 */
[----:B------:R-:W-:-:S04]  /*4780*/  IADD3 R18, P6, R28, R52, RZ ;  /* 0x000000341c127210 */ /* 0x000fc80007fde0ff */
[----:B------:R0:W-:Y:S01]  /*4790*/  STL.64 [R1+0x240], R30 ;  /* 0x0002401e01007387 */ /* 0x0001e20000100a00 */
[----:B------:R-:W-:Y:S01]  /*47a0*/  IMAD.X R19, R29, 0x1, R9, P6 ;  /* 0x000000011d137824 */ /* 0x000fe200030e0609 */
[----:B------:R-:W-:Y:S02]  /*47b0*/  IADD3 R29, P6, R20, R15, RZ ;  /* 0x0000000f141d7210 */ /* 0x000fe40007fde0ff */
[----:B0-----:R-:W3:Y:S04]  /*47c0*/  LDL.LU.64 R30, [R1+0x7c8] ;  /* 0x0007c800011e7983 */ /* 0x001ee80000300a00 */
[----:B------:R-:W3:Y:S04]  /*47d0*/  LDL.LU R37, [R1+0x7c4] ;  /* 0x0007c40001257983 */ /* 0x000ee80000300800 */
[----:B------:R-:W3:Y:S04]  /*47e0*/  LDL.LU R15, [R1+0x7c0] ;  /* 0x0007c000010f7983 */ /* 0x000ee80000300800 */
[----:B------:R-:W4:Y:S04]  /*47f0*/  LDL.LU R20, [R1+0x7bc] ;  /* 0x0007bc0001147983 */ /* 0x000f280000300800 */
[----:B------:R0:W-:Y:S02]  /*4800*/  STL.64 [R1+0x288], R18 ;  /* 0x0002881201007387 */ /* 0x0001e40000100a00 */
[----:B0-----:R-:W-:-:S06]  /*4810*/  IMAD.MOV.U32 R19, RZ, RZ, RZ ;  /* 0x000000ffff137224 */ /* 0x001fcc00078e00ff */
[----:B---3--:R-:W3:Y:S01]  /*4820*/  @!P1 LDG.E.EL R19, desc[UR22][R14.64] ;  /* 0x000000160e139981 */ /* 0x008ee2000c2e1900 */
[----:B------:R-:W-:Y:S02]  /*4830*/  IMAD.MOV.U32 R28, RZ, RZ, RZ ;  /* 0x000000ffff1c7224 */ /* 0x000fe400078e00ff */
[----:B------:R-:W-:Y:S01]  /*4840*/  IMAD.X R18, R0, 0x1, R21, P6 ;  /* 0x0000000100127824 */ /* 0x000fe200030e0615 */
[----:B------:R-:W-:Y:S01]  /*4850*/  SEL R46, R46, RZ, P2 ;  /* 0x000000ff2e2e7207 */ /* 0x000fe20001000000 */
[----:B------:R-:W4:Y:S04]  /*4860*/  LDL.LU R21, [R1+0x7b8] ;  /* 0x0007b80001157983 */ /* 0x000f280000300800 */
[----:B------:R0:W4:Y:S01]  /*4870*/  @P2 LDG.E.EL R28, desc[UR22][R36.64] ;  /* 0x00000016241c2981 */ /* 0x000122000c2e1900 */
[----:B------:R-:W-:Y:S01]  /*4880*/  SEL R33, R33, RZ, P4 ;  /* 0x000000ff21217207 */ /* 0x000fe20002000000 */
[C---:B0-----:R-:W-:Y:S01]  /*4890*/  IMAD.SHL.U32 R36, R29.reuse, 0x4, RZ ;  /* 0x000000041d247824 */ /* 0x041fe200078e00ff */
[----:B------:R-:W-:Y:S01]  /*48a0*/  SHF.L.U64.HI R29, R29, 0x2, R18 ;  /* 0x000000021d1d7819 */ /* 0x000fe20000010212 */
[----:B------:R0:W-:Y:S03]  /*48b0*/  STL [R1+0x768], R0 ;  /* 0x0007680001007387 */ /* 0x0001e60000100800 */
[----:B------:R-:W-:-:S04]  /*48c0*/  IADD3 R14, P6, R36, UR32, RZ ;  /* 0x00000020240e7c10 */ /* 0x000fc8000ffde0ff */
[----:B------:R-:W-:Y:S01]  /*48d0*/  IADD3.X R15, R29, UR33, RZ, P6, !PT ;  /* 0x000000211d0f7c10 */ /* 0x000fe2000b7fe4ff */
[----:B0-----:R-:W4:Y:S01]  /*48e0*/  LDL R0, [R1+0x354] ;  /* 0x0003540001007983 */ /* 0x001f220000100800 */
[----:B------:R-:W-:Y:S01]  /*48f0*/  IADD3 R18, P6, R36, UR38, RZ ;  /* 0x0000002624127c10 */ /* 0x000fe2000ffde0ff */
[----:B------:R-:W-:-:S04]  /*4900*/  IMAD.WIDE R14, R6, 0x4, R14 ;  /* 0x00000004060e7825 */ /* 0x000fc800078e020e */
[----:B------:R-:W-:Y:S02]  /*4910*/  IMAD.MOV.U32 R40, RZ, RZ, R34 ;  /* 0x000000ffff287224 */ /* 0x000fe400078e0022 */
[----:B------:R-:W-:Y:S01]  /*4920*/  IMAD.MOV.U32 R47, RZ, RZ, R35 ;  /* 0x000000ffff2f7224 */ /* 0x000fe200078e0023 */
[----:B---3--:R4:W-:Y:S02]  /*4930*/  STL [R1+0x460], R19 ;  /* 0x0004601301007387 */ /* 0x0089e40000100800 */
[----:B----4-:R-:W-:Y:S02]  /*4940*/  SEL R19, R44, RZ, P5 ;  /* 0x000000ff2c137207 */ /* 0x010fe40002800000 */
[----:B------:R-:W-:-:S05]  /*4950*/  @P3 SEL R19, R46, R33, !P0 ;  /* 0x000000212e133207 */ /* 0x000fca0004000000 */
[----:B------:R0:W-:Y:S02]  /*4960*/  STL [R1+0x45c], R19 ;  /* 0x00045c1301007387 */ /* 0x0001e40000100800 */
[----:B0-----:R-:W-:Y:S02]  /*4970*/  IADD3.X R19, R29, UR39, RZ, P6, !PT ;  /* 0x000000271d137c10 */ /* 0x001fe4000b7fe4ff */
[----:B------:R-:W-:-:S05]  /*4980*/  IADD3 R34, P6, R14, R4, RZ ;  /* 0x000000040e227210 */ /* 0x000fca0007fde0ff */
[----:B------:R-:W-:-:S05]  /*4990*/  IMAD.X R35, R15, 0x1, R8, P6 ;  /* 0x000000010f237824 */ /* 0x000fca00030e0608 */
[----:B------:R0:W-:Y:S04]  /*49a0*/  STL.64 [R1+0x238], R34 ;  /* 0x0002382201007387 */ /* 0x0001e80000100a00 */
[----:B0-----:R-:W3:Y:S01]  /*49b0*/  LDL.LU.64 R34, [R1+0x7b0] ;  /* 0x0007b00001227983 */ /* 0x001ee20000300a00 */
[----:B------:R-:W-:-:S03]  /*49c0*/  IMAD.WIDE R18, R5, 0x4, R18 ;  /* 0x0000000405127825 */ /* 0x000fc600078e0212 */
[----:B------:R-:W-:-:S05]  /*49d0*/  IADD3 R14, P6, R18, R7, RZ ;  /* 0x00000007120e7210 */ /* 0x000fca0007fde0ff */
[----:B------:R-:W-:-:S05]  /*49e0*/  IMAD.X R15, R19, 0x1, R3, P6 ;  /* 0x00000001130f7824 */ /* 0x000fca00030e0603 */
[----:B------:R0:W-:Y:S01]  /*49f0*/  STL.64 [R1+0x220], R14 ;  /* 0x0002200e01007387 */ /* 0x0001e20000100a00 */
[----:B------:R-:W-:Y:S01]  /*4a00*/  IMAD.MOV.U32 R18, RZ, RZ, RZ ;  /* 0x000000ffff127224 */ /* 0x000fe200078e00ff */
[----:B0-----:R-:W-:-:S04]  /*4a10*/  IADD3 R14, P6, R36, UR34, RZ ;  /* 0x00000022240e7c10 */ /* 0x001fc8000ffde0ff */
[----:B------:R-:W-:-:S03]  /*4a20*/  IADD3.X R15, R29, UR35, RZ, P6, !PT ;  /* 0x000000231d0f7c10 */ /* 0x000fc6000b7fe4ff */
[----:B------:R-:W-:-:S04]  /*4a30*/  IMAD.WIDE R14, R2, 0x4, R14 ;  /* 0x00000004020e7825 */ /* 0x000fc800078e020e */
[----:B------:R-:W-:Y:S01]  /*4a40*/  IMAD.MOV.U32 R44, RZ, RZ, R54 ;  /* 0x000000ffff2c7224 */ /* 0x000fe200078e0036 */
[----:B---3--:R0:W3:Y:S02]  /*4a50*/  @P4 LDG.E.EL R18, desc[UR22][R34.64] ;  /* 0x0000001622124981 */ /* 0x0080e4000c2e1900 */
[----:B0-----:R-:W-:-:S05]  /*4a60*/  IADD3 R34, P6, R14, R7, RZ ;  /* 0x000000070e227210 */ /* 0x001fca0007fde0ff */
[----:B------:R-:W-:Y:S01]  /*4a70*/  IMAD.X R35, R15, 0x1, R3, P6 ;  /* 0x000000010f237824 */ /* 0x000fe200030e0603 */
[----:B------:R-:W-:-:S04]  /*4a80*/  IADD3 R14, P6, R36, UR36, RZ ;  /* 0x00000024240e7c10 */ /* 0x000fc8000ffde0ff */
[----:B------:R-:W-:Y:S01]  /*4a90*/  IADD3.X R15, R29, UR37, RZ, P6, !PT ;  /* 0x000000251d0f7c10 */ /* 0x000fe2000b7fe4ff */
[----:B------:R0:W-:Y:S02]  /*4aa0*/  STL.64 [R1+0x218], R34 ;  /* 0x0002182201007387 */ /* 0x0001e40000100a00 */
[----:B------:R-:W-:-:S03]  /*4ab0*/  IMAD.WIDE.U32 R14, R0, 0x4, R14 ;  /* 0x00000004000e7825 */ /* 0x000fc600078e000e */
[----:B0-----:R-:W-:-:S05]  /*4ac0*/  IADD3 R34, P6, R14, R52, RZ ;  /* 0x000000340e227210 */ /* 0x001fca0007fde0ff */
[----:B------:R-:W-:Y:S01]  /*4ad0*/  IMAD.X R35, R15, 0x1, R9, P6 ;  /* 0x000000010f237824 */ /* 0x000fe200030e0609 */
[----:B------:R-:W-:Y:S02]  /*4ae0*/  IADD3 R14, P6, R42, UR36, RZ ;  /* 0x000000242a0e7c10 */ /* 0x000fe4000ffde0ff */
[----:B------:R-:W4:Y:S02]  /*4af0*/  LDL.LU R42, [R1+0x7ac] ;  /* 0x0007ac00012a7983 */ /* 0x000f240000300800 */
[----:B------:R-:W-:-:S03]  /*4b00*/  IADD3.X R15, R53, UR37, RZ, P6, !PT ;  /* 0x00000025350f7c10 */ /* 0x000fc6000b7fe4ff */
[----:B------:R-:W-:Y:S01]  /*4b10*/  IMAD.WIDE.U32 R14, R0, 0x4, R14 ;  /* 0x00000004000e7825 */ /* 0x000fe200078e000e */
[----:B------:R0:W-:Y:S02]  /*4b20*/  STL.64 [R1+0xc0], R34 ;  /* 0x0000c02201007387 */ /* 0x0001e40000100a00 */
        /* <DEDUP_REMOVED lines=15> */
[----:B------:R-:W-:-:S03]  /*4c20*/  IADD3.X R15, R48, UR37, RZ, P6, !PT ;  /* 0x00000025300f7c10 */ /* 0x000fc6000b7fe4ff */
[----:B------:R-:W-:-:S03]  /*4c30*/  IMAD.WIDE.U32 R14, R0, 0x4, R14 ;  /* 0x00000004000e7825 */ /* 0x000fc600078e000e */
[----:B------:R-:W-:-:S05]  /*4c40*/  IADD3 R40, P6, R14, R52, RZ ;  /* 0x000000340e287210 */ /* 0x000fca0007fde0ff */
        /* <DEDUP_REMOVED lines=10> */
[----:B------:R-:W-:Y:S01]  /*4cf0*/  IADD3 R14, P6, R14, R52, RZ ;  /* 0x000000340e0e7210 */ /* 0x000fe20007fde0ff */
[----:B------:R0:W-:Y:S04]  /*4d00*/  STL.64 [R1+0x790], R40 ;  /* 0x0007902801007387 */ /* 0x0001e80000100a00 */
[----:B------:R-:W-:Y:S01]  /*4d10*/  IMAD.X R15, R15, 0x1, R9, P6 ;  /* 0x000000010f0f7824 */ /* 0x000fe200030e0609 */
[----:B------:R-:W4:Y:S01]  /*4d20*/  LDL.LU R43, [R1+0x7a8] ;  /* 0x0007a800012b7983 */ /* 0x000f220000300800 */
[----:B------:R-:W-:-:S03]  /*4d30*/  IMAD.MOV.U32 R45, RZ, RZ, R55 ;  /* 0x000000ffff2d7224 */ /* 0x000fc600078e0037 */
[----:B------:R-:W4:Y:S04]  /*4d40*/  LDL R53, [R1+0x1ac] ;  /* 0x0001ac0001357983 */ /* 0x000f280000100800 */
[----:B0-----:R-:W4:Y:S04]  /*4d50*/  LDL R40, [R1+0x1d0] ;  /* 0x0001d00001287983 */ /* 0x001f280000100800 */
[----:B------:R-:W4:Y:S04]  /*4d60*/  LDL.LU.64 R46, [R1+0x160] ;  /* 0x00016000012e7983 */ /* 0x000f280000300a00 */
[----:B------:R-:W-:Y:S04]  /*4d70*/  STL.64 [R1+0x88], R34 ;  /* 0x0000882201007387 */ /* 0x000fe80000100a00 */
[----:B------:R0:W-:Y:S04]  /*4d80*/  STL [R1+0x798], R15 ;  /* 0x0007980f01007387 */ /* 0x0001e80000100800 */
[----:B------:R-:W4:Y:S01]  /*4d90*/  LDL.LU.64 R54, [R1+0x150] ;  /* 0x0001500001367983 */ /* 0x000f220000300a00 */
[----:B------:R-:W-:Y:S01]  /*4da0*/  SEL R28, R28, RZ, P2 ;  /* 0x000000ff1c1c7207 */ /* 0x000fe20001000000 */
[----:B------:R-:W-:Y:S01]  /*4db0*/  UIMAD.WIDE.U32 UR10, UR8, 0x8, UR26 ;  /* 0x00000008080a78a5 */ /* 0x000fe2000f8e001a */
[----:B------:R-:W-:Y:S01]  /*4dc0*/  SEL R19, R32, RZ, P5 ;  /* 0x000000ff20137207 */ /* 0x000fe20002800000 */
[----:B0-----:R-:W-:-:S06]  /*4dd0*/  IMAD.MOV.U32 R15, RZ, RZ, RZ ;  /* 0x000000ffff0f7224 */ /* 0x001fcc00078e00ff */
[----:B------:R0:W4:Y:S02]  /*4de0*/  @!P1 LDG.E.EL R15, desc[UR22][R22.64] ;  /* 0x00000016160f9981 */ /* 0x000124000c2e1900 */
[----:B0-----:R-:W-:-:S06]  /*4df0*/  CS2R R22, SRZ ;  /* 0x0000000000167805 */ /* 0x001fcc000001ff00 */
[----:B------:R0:W4:Y:S02]  /*4e00*/  @P5 LDG.E.EL R22, desc[UR22][R12.64] ;  /* 0x000000160c165981 */ /* 0x000124000c2e1900 */
[----:B0-----:R-:W-:Y:S01]  /*4e10*/  IMAD.MOV.U32 R12, RZ, RZ, RZ ;  /* 0x000000ffff0c7224 */ /* 0x001fe200078e00ff */
[----:B---3--:R-:W-:-:S04]  /*4e20*/  SEL R18, R18, RZ, P4 ;  /* 0x000000ff12127207 */ /* 0x008fc80002000000 */
[----:B------:R-:W-:Y:S02]  /*4e30*/  @P3 SEL R19, R28, R18, !P0 ;  /* 0x000000121c133207 */ /* 0x000fe40004000000 */
[----:B------:R-:W-:Y:S01]  /*4e40*/  CS2R R28, SRZ ;  /* 0x00000000001c7805 */ /* 0x000fe2000001ff00 */
[----:B------:R-:W-:Y:S02]  /*4e50*/  IMAD.U32 R18, RZ, RZ, UR10 ;  /* 0x0000000aff127e24 */ /* 0x000fe4000f8e00ff */
[----:B------:R0:W-:Y:S04]  /*4e60*/  STL [R1+0x444], R19 ;  /* 0x0004441301007387 */ /* 0x0001e80000100800 */
[----:B------:R-:W3:Y:S01]  /*4e70*/  @P2 LDG.E.EL R28, desc[UR22][R20.64] ;  /* 0x00000016141c2981 */ /* 0x000ee2000c2e1900 */
[----:B------:R-:W-:-:S03]  /*4e80*/  IMAD.MOV.U32 R11, RZ, RZ, RZ ;  /* 0x000000ffff0b7224 */ /* 0x000fc600078e00ff */
[----:B------:R1:W3:Y:S01]  /*4e90*/  @P4 LDG.E.EL R29, desc[UR22][R30.64] ;  /* 0x000000161e1d4981 */ /* 0x0002e2000c2e1900 */
[----:B0-----:R-:W-:-:S03]  /*4ea0*/  IMAD.U32 R19, RZ, RZ, UR11 ;  /* 0x0000000bff137e24 */ /* 0x001fc6000f8e00ff */
[----:B------:R-:W3:Y:S04]  /*4eb0*/  LDL R41, [R1+0x22c] ;  /* 0x00022c0001297983 */ /* 0x000ee80000100800 */
[----:B------:R-:W3:Y:S04]  /*4ec0*/  LDG.E.EL.64 R20, desc[UR22][R18.64+0x8] ;  /* 0x0000081612147981 */ /* 0x000ee8000c2e1b00 */
[----:B----4-:R-:W4:Y:S04]  /*4ed0*/  @P5 LDG.E.EL R11, desc[UR22][R42.64] ;  /* 0x000000162a0b5981 */ /* 0x010f28000c2e1900 */
[----:B------:R-:W4:Y:S04]  /*4ee0*/  @P2 LDG.E.EL R23, desc[UR22][R46.64] ;  /* 0x000000162e172981 */ /* 0x000f28000c2e1900 */
[----:B------:R-:W4:Y:S04]  /*4ef0*/  LDL R46, [R1+0x228] ;  /* 0x00022800012e7983 */ /* 0x000f280000100800 */
[----:B------:R-:W4:Y:S01]  /*4f00*/  @!P1 LDG.E.EL R12, desc[UR22][R54.64] ;  /* 0x00000016360c9981 */ /* 0x000f22000c2e1900 */
[----:B---3--:R-:W-:-:S02]  /*4f10*/  R2UR UR11, R21 ;  /* 0x00000000150b72ca */ /* 0x008fc400000e0000 */
[----:B------:R-:W-:-:S11]  /*4f20*/  R2UR UR10, R20 ;  /* 0x00000000140a72ca */ /* 0x000fd600000e0000 */
[----:B------:R-:W-:-:S04]  /*4f30*/  USHF.R.U32.HI UR15, URZ, 0x1c, UR11 ;  /* 0x0000001c3f0f7899 */ /* 0x000fc8000801160b */
[----:B------:R-:W-:-:S04]  /*4f40*/  ULOP3.LUT UR15, UR15, 0x8, URZ, 0xc0, !UPT ;  /* 0x000000080f0f7892 */ /* 0x000fc8000f8ec03f */
[----:B------:R-:W-:-:S04]  /*4f50*/  UIADD3 UR15, UP0, UR10, UR15, URZ ;  /* 0x0000000f0a0f7290 */ /* 0x000fc8000ff1e03f */
[----:B------:R-:W-:Y:S02]  /*4f60*/  USHF.L.U32 UR42, UR15, 0x3, URZ ;  /* 0x000000030f2a7899 */ /* 0x000fe4000800063f */
[----:B------:R-:W-:-:S04]  /*4f70*/  UIADD3.X UR7, URZ, UR11, URZ, UP0, !UPT ;  /* 0x0000000b3f077290 */ /* 0x000fc800087fe43f */
[----:B------:R-:W-:Y:S01]  /*4f80*/  USHF.L.U64.HI UR15, UR15, 0x3, UR7 ;  /* 0x000000030f0f7899 */ /* 0x000fe20008010207 */
[----:B-1----:R-:W-:-:S05]  /*4f90*/  IADD3 R30, P6, R40, UR42, RZ ;  /* 0x0000002a281e7c10 */ /* 0x002fca000ffde0ff */
[----:B------:R-:W-:Y:S01]  /*4fa0*/  IADD3.X R20, R53, UR15, RZ, P6, !PT ;  /* 0x0000000f35147c10 */ /* 0x000fe2000b7fe4ff */
[----:B------:R-:W-:-:S03]  /*4fb0*/  IMAD.SHL.U32 R31, R30, 0x4, RZ ;  /* 0x000000041e1f7824 */ /* 0x000fc600078e00ff */
[----:B------:R-:W-:Y:S02]  /*4fc0*/  SHF.L.U64.HI R30, R30, 0x2, R20 ;  /* 0x000000021e1e7819 */ /* 0x000fe40000010214 */
[----:B------:R-:W-:-:S04]  /*4fd0*/  IADD3 R20, P6, R31, UR32, RZ ;  /* 0x000000201f147c10 */ /* 0x000fc8000ffde0ff */
[----:B------:R-:W-:-:S03]  /*4fe0*/  IADD3.X R21, R30, UR33, RZ, P6, !PT ;  /* 0x000000211e157c10 */ /* 0x000fc6000b7fe4ff */
[----:B------:R-:W-:Y:S01]  /*4ff0*/  IMAD.WIDE R20, R6, 0x4, R20 ;  /* 0x0000000406147825 */ /* 0x000fe200078e0214 */
[----:B------:R-:W-:Y:S02]  /*5000*/  SEL R28, R28, RZ, P2 ;  /* 0x000000ff1c1c7207 */ /* 0x000fe40001000000 */
[----:B------:R-:W-:Y:S01]  /*5010*/  SEL R29, R29, RZ, P4 ;  /* 0x000000ff1d1d7207 */ /* 0x000fe20002000000 */
[----:B----4-:R0:W-:Y:S02]  /*5020*/  STL [R1+0x43c], R12 ;  /* 0x00043c0c01007387 */ /* 0x0101e40000100800 */
[----:B0-----:R-:W-:-:S04]  /*5030*/  IADD3 R12, P6, R31, UR38, RZ ;  /* 0x000000261f0c7c10 */ /* 0x001fc8000ffde0ff */
        /* <DEDUP_REMOVED lines=13> */
[----:B------:R-:W-:Y:S02]  /*5110*/  SEL R11, R11, RZ, P5 ;  /* 0x000000ff0b0b7207 */ /* 0x000fe40002800000 */
[----:B------:R-:W-:-:S02]  /*5120*/  @P3 SEL R11, R28, R29, !P0 ;  /* 0x0000001d1c0b3207 */ /* 0x000fc40004000000 */
[----:B0-----:R-:W-:Y:S01]  /*5130*/  IADD3 R32, P6, R20, R7, RZ ;  /* 0x0000000714207210 */ /* 0x001fe20007fde0ff */
[----:B------:R-:W-:Y:S04]  /*5140*/  STL [R1+0x438], R15 ;  /* 0x0004380f01007387 */ /* 0x000fe80000100800 */
[----:B------:R-:W-:Y:S01]  /*5150*/  IMAD.X R33, R21, 0x1, R3, P6 ;  /* 0x0000000115217824 */ /* 0x000fe200030e0603 */
[----:B------:R0:W-:Y:S04]  /*5160*/  STL [R1+0x42c], R11 ;  /* 0x00042c0b01007387 */ /* 0x0001e80000100800 */
[----:B------:R-:W3:Y:S04]  /*5170*/  LDL.LU.64 R54, [R1+0x20] ;  /* 0x0000200001367983 */ /* 0x000ee80000300a00 */
[----:B------:R-:W-:Y:S04]  /*5180*/  STL.64 [R1+0x210], R32 ;  /* 0x0002102001007387 */ /* 0x000fe80000100a00 */
[----:B------:R-:W4:Y:S01]  /*5190*/  LDL.LU.64 R36, [R1+0x98] ;  /* 0x0000980001247983 */ /* 0x000f220000300a00 */
[----:B0-----:R-:W-:-:S06]  /*51a0*/  IMAD.MOV.U32 R11, RZ, RZ, RZ ;  /* 0x000000ffff0b7224 */ /* 0x001fcc00078e00ff */
[----:B------:R-:W3:Y:S01]  /*51b0*/  @P4 LDG.E.EL R11, desc[UR22][R44.64] ;  /* 0x000000162c0b4981 */ /* 0x000ee2000c2e1900 */
[----:B------:R-:W-:-:S04]  /*51c0*/  IMAD.WIDE.U32 R12, R0, 0x4, R12 ;  /* 0x00000004000c7825 */ /* 0x000fc800078e000c */
[----:B------:R-:W-:Y:S01]  /*51d0*/  IMAD.MOV.U32 R15, RZ, RZ, RZ ;  /* 0x000000ffff0f7224 */ /* 0x000fe200078e00ff */
[----:B------:R-:W-:-:S05]  /*51e0*/  IADD3 R28, P6, R12, R52, RZ ;  /* 0x000000340c1c7210 */ /* 0x000fca0007fde0ff */
[----:B------:R-:W-:-:S05]  /*51f0*/  IMAD.X R29, R13, 0x1, R9, P6 ;  /* 0x000000010d1d7824 */ /* 0x000fca00030e0609 */
[----:B------:R0:W-:Y:S04]  /*5200*/  STL.64 [R1+0x280], R28 ;  /* 0x0002801c01007387 */ /* 0x0001e80000100a00 */
[----:B------:R-:W3:Y:S01]  /*5210*/  LDL.LU.64 R34, [R1+0x60] ;  /* 0x0000600001227983 */ /* 0x000ee20000300a00 */
[----:B------:R-:W-:Y:S01]  /*5220*/  USHF.R.U32.HI UR16, URZ, 0x1c, UR11 ;  /* 0x0000001c3f107899 */ /* 0x000fe2000801160b */
[----:B------:R-:W-:Y:S02]  /*5230*/  SEL R23, R23, RZ, P2 ;  /* 0x000000ff17177207 */ /* 0x000fe40001000000 */
[----:B------:R-:W-:Y:S01]  /*5240*/  SEL R13, R22, RZ, P5 ;  /* 0x000000ff160d7207 */ /* 0x000fe20002800000 */
[----:B------:R-:W-:Y:S01]  /*5250*/  ULOP3.LUT UR16, UR16, 0x8, URZ, 0xc0, !UPT ;  /* 0x0000000810107892 */ /* 0x000fe2000f8ec03f */
[----:B------:R-:W3:Y:S03]  /*5260*/  LDL.LU.64 R48, [R1+0x110] ;  /* 0x0001100001307983 */ /* 0x000ee60000300a00 */
[----:B------:R-:W-:Y:S01]  /*5270*/  UIADD3 UR16, UP0, UR10, UR16, URZ ;  /* 0x000000100a107290 */ /* 0x000fe2000ff1e03f */
[----:B------:R-:W3:Y:S03]  /*5280*/  LDL.LU.64 R44, [R1+0x68] ;  /* 0x00006800012c7983 */ /* 0x000ee60000300a00 */
[----:B------:R-:W-:-:S02]  /*5290*/  USHF.L.U32 UR43, UR16, 0x3, URZ ;  /* 0x00000003102b7899 */ /* 0x000fc4000800063f */
[----:B------:R-:W-:Y:S01]  /*52a0*/  UIADD3.X UR10, URZ, UR11, URZ, UP0, !UPT ;  /* 0x0000000b3f0a7290 */ /* 0x000fe200087fe43f */
[----:B----4-:R-:W4:Y:S03]  /*52b0*/  @!P1 LDG.E.EL R15, desc[UR22][R36.64] ;  /* 0x00000016240f9981 */ /* 0x010f26000c2e1900 */
[----:B------:R-:W-:Y:S01]  /*52c0*/  USHF.L.U64.HI UR16, UR16, 0x3, UR10 ;  /* 0x0000000310107899 */ /* 0x000fe2000801020a */
[----:B0-----:R-:W-:-:S05]  /*52d0*/  IADD3 R28, P6, R41, UR43, RZ ;  /* 0x0000002b291c7c10 */ /* 0x001fca000ffde0ff */
[C---:B------:R-:W-:Y:S01]  /*52e0*/  IMAD.SHL.U32 R29, R28.reuse, 0x4, RZ ;  /* 0x000000041c1d7824 */ /* 0x040fe200078e00ff */
[----:B------:R-:W-:Y:S02]  /*52f0*/  IADD3.X R12, R46, UR16, RZ, P6, !PT ;  /* 0x000000102e0c7c10 */ /* 0x000fe4000b7fe4ff */
[----:B---3--:R-:W-:Y:S02]  /*5300*/  SEL R11, R11, RZ, P4 ;  /* 0x000000ff0b0b7207 */ /* 0x008fe40002000000 */
[----:B------:R-:W-:Y:S02]  /*5310*/  SHF.L.U64.HI R28, R28, 0x2, R12 ;  /* 0x000000021c1c7819 */ /* 0x000fe4000001020c */
[----:B------:R-:W-:Y:S02]  /*5320*/  IADD3 R20, P6, R29, UR32, RZ ;  /* 0x000000201d147c10 */ /* 0x000fe4000ffde0ff */
[----:B------:R-:W-:Y:S02]  /*5330*/  @P3 SEL R13, R23, R11, !P0 ;  /* 0x0000000b170d3207 */ /* 0x000fe40004000000 */
[----:B------:R-:W-:-:S02]  /*5340*/  IADD3.X R21, R28, UR33, RZ, P6, !PT ;  /* 0x000000211c157c10 */ /* 0x000fc4000b7fe4ff */
[----:B------:R-:W-:Y:S01]  /*5350*/  IADD3 R22, P6, R29, UR38, RZ ;  /* 0x000000261d167c10 */ /* 0x000fe2000ffde0ff */
[----:B------:R0:W-:Y:S01]  /*5360*/  STL [R1+0x420], R13 ;  /* 0x0004200d01007387 */ /* 0x0001e20000100800 */
[----:B------:R-:W-:Y:S02]  /*5370*/  IMAD.WIDE R20, R6, 0x4, R20 ;  /* 0x0000000406147825 */ /* 0x000fe400078e0214 */
[----:B------:R-:W-:Y:S02]  /*5380*/  IADD3.X R23, R28, UR39, RZ, P6, !PT ;  /* 0x000000271c177c10 */ /* 0x000fe4000b7fe4ff */
[----:B0-----:R-:W-:Y:S01]  /*5390*/  CS2R R12, SRZ ;  /* 0x00000000000c7805 */ /* 0x001fe2000001ff00 */
[----:B------:R-:W-:-:S05]  /*53a0*/  IMAD.WIDE R22, R5, 0x4, R22 ;  /* 0x0000000405167825 */ /* 0x000fca00078e0216 */
[----:B------:R0:W3:Y:S04]  /*53b0*/  @P4 LDG.E.EL R13, desc[UR22][R54.64] ;  /* 0x00000016360d4981 */ /* 0x0000e8000c2e1900 */
[----:B------:R1:W3:Y:S01]  /*53c0*/  @P2 LDG.E.EL R12, desc[UR22][R24.64] ;  /* 0x00000016180c2981 */ /* 0x0002e2000c2e1900 */
[----:B0-----:R-:W-:-:S05]  /*53d0*/  IADD3 R54, P6, R20, R4, RZ ;  /* 0x0000000414367210 */ /* 0x001fca0007fde0ff */
[----:B------:R-:W-:Y:S01]  /*53e0*/  IMAD.X R55, R21, 0x1, R8, P6 ;  /* 0x0000000115377824 */ /* 0x000fe200030e0608 */
[----:B-1----:R-:W-:Y:S01]  /*53f0*/  IADD3 R24, P6, R22, R7, RZ ;  /* 0x0000000716187210 */ /* 0x002fe20007fde0ff */
[----:B------:R-:W-:Y:S04]  /*5400*/  STL [R1+0x78c], R54 ;  /* 0x00078c3601007387 */ /* 0x000fe80000100800 */
[----:B------:R-:W-:Y:S01]  /*5410*/  IMAD.X R25, R23, 0x1, R3, P6 ;  /* 0x0000000117197824 */ /* 0x000fe200030e0603 */
[----:B------:R-:W-:Y:S04]  /*5420*/  STL [R1+0x788], R55 ;  /* 0x0007883701007387 */ /* 0x000fe80000100800 */
[----:B------:R-:W3:Y:S04]  /*5430*/  LDL.LU.64 R36, [R1+0x48] ;  /* 0x0000480001247983 */ /* 0x000ee80000300a00 */
[----:B------:R-:W-:Y:S04]  /*5440*/  STL.64 [R1+0x198], R24 ;  /* 0x0001981801007387 */ /* 0x000fe80000100a00 */
[----:B----4-:R0:W-:Y:S02]  /*5450*/  STL [R1+0x434], R15 ;  /* 0x0004340f01007387 */ /* 0x0101e40000100800 */
[----:B0-----:R-:W-:-:S06]  /*5460*/  IMAD.MOV.U32 R15, RZ, RZ, RZ ;  /* 0x000000ffff0f7224 */ /* 0x001fcc00078e00ff */
[----:B------:R-:W4:Y:S01]  /*5470*/  @P2 LDG.E.EL R15, desc[UR22][R34.64] ;  /* 0x00000016220f2981 */ /* 0x000f22000c2e1900 */
[----:B------:R-:W-:-:S04]  /*5480*/  IADD3 R22, P6, R29, UR34, RZ ;  /* 0x000000221d167c10 */ /* 0x000fc8000ffde0ff */
[----:B------:R-:W-:Y:S02]  /*5490*/  IADD3.X R23, R28, UR35, RZ, P6, !PT ;  /* 0x000000231c177c10 */ /* 0x000fe4000b7fe4ff */
[----:B------:R-:W-:Y:S01]  /*54a0*/  IADD3 R20, P6, R29, UR36, RZ ;  /* 0x000000241d147c10 */ /* 0x000fe2000ffde0ff */
[----:B------:R-:W-:-:S03]  /*54b0*/  IMAD.WIDE R22, R2, 0x4, R22 ;  /* 0x0000000402167825 */ /* 0x000fc600078e0216 */
[----:B------:R-:W-:Y:S02]  /*54c0*/  IADD3.X R21, R28, UR37, RZ, P6, !PT ;  /* 0x000000251c157c10 */ /* 0x000fe4000b7fe4ff */
[----:B------:R-:W-:-:S05]  /*54d0*/  IADD3 R24, P6, R22, R7, RZ ;  /* 0x0000000716187210 */ /* 0x000fca0007fde0ff */
[----:B------:R-:W-:-:S05]  /*54e0*/  IMAD.X R25, R23, 0x1, R3, P6 ;  /* 0x0000000117197824 */ /* 0x000fca00030e0603 */
[----:B------:R-:W-:Y:S04]  /*54f0*/  STL.64 [R1+0x188], R24 ;  /* 0x0001881801007387 */ /* 0x000fe80000100a00 */
[----:B------:R-:W3:Y:S04]  /*5500*/  LDL.LU.64 R34, [R1+0xe0] ;  /* 0x0000e00001227983 */ /* 0x000ee80000300a00 */
[----:B----4-:R0:W-:Y:S02]  /*5510*/  STL [R1+0x414], R15 ;  /* 0x0004140f01007387 */ /* 0x0101e40000100800 */
[----:B0-----:R-:W-:-:S06]  /*5520*/  IMAD.MOV.U32 R15, RZ, RZ, RZ ;  /* 0x000000ffff0f7224 */ /* 0x001fcc00078e00ff */
[----:B------:R-:W4:Y:S01]  /*5530*/  @P4 LDG.E.EL R15, desc[UR22][R48.64] ;  /* 0x00000016300f4981 */ /* 0x000f22000c2e1900 */
[----:B------:R-:W-:-:S03]  /*5540*/  IMAD.WIDE.U32 R20, R0, 0x4, R20 ;  /* 0x0000000400147825 */ /* 0x000fc600078e0014 */
[----:B------:R-:W-:-:S05]  /*5550*/  IADD3 R24, P6, R20, R52, RZ ;  /* 0x0000003414187210 */ /* 0x000fca0007fde0ff */
[----:B------:R-:W-:Y:S02]  /*5560*/  IMAD.X R25, R21, 0x1, R9, P6 ;  /* 0x0000000115197824 */ /* 0x000fe400030e0609 */
[----:B------:R-:W3:Y:S04]  /*5570*/  LDG.E.EL.64 R20, desc[UR22][R18.64+0x10] ;  /* 0x0000101612147981 */ /* 0x000ee8000c2e1b00 */
[----:B------:R-:W-:Y:S04]  /*5580*/  STL.64 [R1+0x248], R24 ;  /* 0x0002481801007387 */ /* 0x000fe80000100a00 */
[----:B----4-:R0:W-:Y:S01]  /*5590*/  STL [R1+0x410], R15 ;  /* 0x0004100f01007387 */ /* 0x0101e20000100800 */
[----:B------:R-:W-:-:S03]  /*55a0*/  IMAD.MOV.U32 R11, RZ, RZ, RZ ;  /* 0x000000ffff0b7224 */ /* 0x000fc600078e00ff */
[----:B------:R-:W4:Y:S04]  /*55b0*/  LDL.LU.64 R32, [R1+0x140] ;  /* 0x0001400001207983 */ /* 0x000f280000300a00 */
[----:B------:R-:W4:Y:S01]  /*55c0*/  @P5 LDG.E.EL R11, desc[UR22][R38.64] ;  /* 0x00000016260b5981 */ /* 0x000f22000c2e1900 */
[----:B0-----:R-:W-:-:S06]  /*55d0*/  IMAD.MOV.U32 R15, RZ, RZ, RZ ;  /* 0x000000ffff0f7224 */ /* 0x001fcc00078e00ff */
[----:B------:R-:W4:Y:S04]  /*55e0*/  @P5 LDG.E.EL R15, desc[UR22][R44.64] ;  /* 0x000000162c0f5981 */ /* 0x000f28000c2e1900 */
[----:B------:R-:W4:Y:S01]  /*55f0*/  LDL.LU.64 R44, [R1+0x128] ;  /* 0x00012800012c7983 */ /* 0x000f220000300a00 */
[----:B---3--:R-:W-:Y:S02]  /*5600*/  R2UR UR11, R21 ;  /* 0x00000000150b72ca */ /* 0x008fe400000e0000 */
[----:B------:R-:W-:-:S11]  /*5610*/  R2UR UR10, R20 ;  /* 0x00000000140a72ca */ /* 0x000fd600000e0000 */
[----:B------:R-:W-:-:S04]  /*5620*/  USHF.R.U32.HI UR14, URZ, 0x1c, UR11 ;  /* 0x0000001c3f0e7899 */ /* 0x000fc8000801160b */
[----:B------:R-:W-:Y:S01]  /*5630*/  ULOP3.LUT UR14, UR14, 0x8, URZ, 0xc0, !UPT ;  /* 0x000000080e0e7892 */ /* 0x000fe2000f8ec03f */
[----:B----4-:R0:W-:Y:S03]  /*5640*/  STL [R1+0x424], R15 ;  /* 0x0004240f01007387 */ /* 0x0101e60000100800 */
[----:B------:R-:W-:Y:S01]  /*5650*/  UIADD3 UR14, UP0, UR10, UR14, URZ ;  /* 0x0000000e0a0e7290 */ /* 0x000fe2000ff1e03f */
[----:B------:R-:W-:Y:S01]  /*5660*/  SEL R12, R12, RZ, P2 ;  /* 0x000000ff0c0c7207 */ /* 0x000fe20001000000 */
[----:B------:R-:W3:Y:S01]  /*5670*/  LDL.LU.64 R50, [R1+0x120] ;  /* 0x0001200001327983 */ /* 0x000ee20000300a00 */
[----:B0-----:R-:W-:-:S06]  /*5680*/  IMAD.MOV.U32 R15, RZ, RZ, RZ ;  /* 0x000000ffff0f7224 */ /* 0x001fcc00078e00ff */
[----:B------:R-:W4:Y:S01]  /*5690*/  @!P1 LDG.E.EL R15, desc[UR22][R36.64] ;  /* 0x00000016240f9981 */ /* 0x000f22000c2e1900 */
[----:B------:R-:W-:Y:S02]  /*56a0*/  USHF.L.U32 UR19, UR14, 0x3, URZ ;  /* 0x000000030e137899 */ /* 0x000fe4000800063f */
[----:B------:R-:W-:-:S04]  /*56b0*/  UIADD3.X UR7, URZ, UR11, URZ, UP0, !UPT ;  /* 0x0000000b3f077290 */ /* 0x000fc800087fe43f */
[----:B------:R-:W-:Y:S01]  /*56c0*/  USHF.L.U64.HI UR14, UR14, 0x3, UR7 ;  /* 0x000000030e0e7899 */ /* 0x000fe20008010207 */
[----:B------:R-:W-:-:S05]  /*56d0*/  IADD3 R21, P6, R40, UR19, RZ ;  /* 0x0000001328157c10 */ /* 0x000fca000ffde0ff */
[----:B------:R-:W-:Y:S01]  /*56e0*/  IMAD.SHL.U32 R24, R21, 0x4, RZ ;  /* 0x0000000415187824 */ /* 0x000fe200078e00ff */
[----:B------:R-:W-:-:S04]  /*56f0*/  IADD3.X R20, R53, UR14, RZ, P6, !PT ;  /* 0x0000000e35147c10 */ /* 0x000fc8000b7fe4ff */
[----:B------:R-:W-:Y:S02]  /*5700*/  SHF.L.U64.HI R21, R21, 0x2, R20 ;  /* 0x0000000215157819 */ /* 0x000fe40000010214 */
[----:B------:R-:W-:Y:S02]  /*5710*/  IADD3 R22, P6, R24, UR32, RZ ;  /* 0x0000002018167c10 */ /* 0x000fe4000ffde0ff */
[----:B------:R-:W-:Y:S02]  /*5720*/  SEL R13, R13, RZ, P4 ;  /* 0x000000ff0d0d7207 */ /* 0x000fe40002000000 */
[----:B------:R-:W-:Y:S02]  /*5730*/  IADD3.X R23, R21, UR33, RZ, P6, !PT ;  /* 0x0000002115177c10 */ /* 0x000fe4000b7fe4ff */
[----:B------:R-:W-:Y:S02]  /*5740*/  SEL R11, R11, RZ, P5 ;  /* 0x000000ff0b0b7207 */ /* 0x000fe40002800000 */
[----:B------:R-:W-:Y:S01]  /*5750*/  @P3 SEL R11, R12, R13, !P0 ;  /* 0x0000000d0c0b3207 */ /* 0x000fe20004000000 */
[----:B------:R-:W-:Y:S01]  /*5760*/  IMAD.WIDE R22, R6, 0x4, R22 ;  /* 0x0000000406167825 */ /* 0x000fe200078e0216 */
[----:B------:R-:W-:-:S04]  /*5770*/  IADD3 R12, P6, R24, UR38, RZ ;  /* 0x00000026180c7c10 */ /* 0x000fc8000ffde0ff */
[----:B------:R-:W-:Y:S02]  /*5780*/  IADD3.X R13, R21, UR39, RZ, P6, !PT ;  /* 0x00000027150d7c10 */ /* 0x000fe4000b7fe4ff */
[----:B------:R-:W-:Y:S01]  /*5790*/  IADD3 R28, P6, R22, R4, RZ ;  /* 0x00000004161c7210 */ /* 0x000fe20007fde0ff */
[----:B------:R-:W-:Y:S02]  /*57a0*/  IMAD.MOV.U32 R20, RZ, RZ, RZ ;  /* 0x000000ffff147224 */ /* 0x000fe400078e00ff */
[----:B------:R-:W-:-:S04]  /*57b0*/  IMAD.WIDE R12, R5, 0x4, R12 ;  /* 0x00000004050c7825 */ /* 0x000fc800078e020c */
[----:B------:R-:W-:Y:S01]  /*57c0*/  IMAD.X R29, R23, 0x1, R8, P6 ;  /* 0x00000001171d7824 */ /* 0x000fe200030e0608 */
[----:B------:R-:W3:Y:S04]  /*57d0*/  @P5 LDG.E.EL R20, desc[UR22][R34.64] ;  /* 0x0000001622145981 */ /* 0x000ee8000c2e1900 */
[----:B----4-:R0:W-:Y:S04]  /*57e0*/  STL [R1+0x44c], R15 ;  /* 0x00044c0f01007387 */ /* 0x0101e80000100800 */
[----:B------:R-:W4:Y:S04]  /*57f0*/  LDL R47, [R1+0x2a0] ;  /* 0x0002a000012f7983 */ /* 0x000f280000100800 */
[----:B0-----:R-:W4:Y:S04]  /*5800*/  LDL R15, [R1+0x2a4] ;  /* 0x0002a400010f7983 */ /* 0x001f280000100800 */
[----:B------:R-:W4:Y:S04]  /*5810*/  LDL.LU.64 R36, [R1+0x108] ;  /* 0x0001080001247983 */ /* 0x000f280000300a00 */
[----:B------:R-:W-:Y:S04]  /*5820*/  STL [R1+0x428], R11 ;  /* 0x0004280b01007387 */ /* 0x000fe80000100800 */
[----:B------:R-:W4:Y:S04]  /*5830*/  LDL.LU.64 R48, [R1+0x130] ;  /* 0x0001300001307983 */ /* 0x000f280000300a00 */
[----:B------:R-:W4:Y:S04]  /*5840*/  LDL.LU.64 R34, [R1+0x100] ;  /* 0x0001000001227983 */ /* 0x000f280000300a00 */
[----:B------:R0:W-:Y:S02]  /*5850*/  STL.64 [R1+0x1d8], R28 ;  /* 0x0001d81c01007387 */ /* 0x0001e40000100a00 */
[----:B0-----:R-:W-:-:S05]  /*5860*/  IADD3 R28, P6, R12, R7, RZ ;  /* 0x000000070c1c7210 */ /* 0x001fca0007fde0ff */
[----:B------:R-:W-:-:S05]  /*5870*/  IMAD.X R29, R13, 0x1, R3, P6 ;  /* 0x000000010d1d7824 */ /* 0x000fca00030e0603 */
[----:B------:R0:W-:Y:S02]  /*5880*/  STL.64 [R1+0x1e0], R28 ;  /* 0x0001e01c01007387 */ /* 0x0001e40000100a00 */
[----:B0-----:R-:W-:-:S06]  /*5890*/  CS2R R28, SRZ ;  /* 0x00000000001c7805 */ /* 0x001fcc000001ff00 */
[----:B------:R-:W4:Y:S04]  /*58a0*/  @P4 LDG.E.EL R29, desc[UR22][R44.64] ;  /* 0x000000162c1d4981 */ /* 0x000f28000c2e1900 */
[----:B------:R-:W4:Y:S01]  /*58b0*/  LDL.LU.64 R44, [R1+0x40] ;  /* 0x00004000012c7983 */ /* 0x000f220000300a00 */
[----:B------:R-:W-:-:S04]  /*58c0*/  IADD3 R22, P6, R24, UR34, RZ ;  /* 0x0000002218167c10 */ /* 0x000fc8000ffde0ff */
[----:B------:R-:W-:Y:S02]  /*58d0*/  IADD3.X R23, R21, UR35, RZ, P6, !PT ;  /* 0x0000002315177c10 */ /* 0x000fe4000b7fe4ff */
[----:B------:R-:W-:-:S04]  /*58e0*/  IADD3 R12, P6, R24, UR36, RZ ;  /* 0x00000024180c7c10 */ /* 0x000fc8000ffde0ff */
[----:B------:R-:W-:Y:S01]  /*58f0*/  IADD3.X R13, R21, UR37, RZ, P6, !PT ;  /* 0x00000025150d7c10 */ /* 0x000fe2000b7fe4ff */
[----:B------:R-:W-:-:S06]  /*5900*/  IMAD.MOV.U32 R21, RZ, RZ, RZ ;  /* 0x000000ffff157224 */ /* 0x000fcc00078e00ff */
[----:B---3--:R-:W3:Y:S01]  /*5910*/  @!P1 LDG.E.EL R21, desc[UR22][R50.64] ;  /* 0x0000001632159981 */ /* 0x008ee2000c2e1900 */
[----:B------:R-:W-:-:S04]  /*5920*/  IMAD.WIDE R22, R2, 0x4, R22 ;  /* 0x0000000402167825 */ /* 0x000fc800078e0216 */
[----:B------:R-:W-:Y:S01]  /*5930*/  IMAD.WIDE.U32 R12, R0, 0x4, R12 ;  /* 0x00000004000c7825 */ /* 0x000fe200078e000c */
[----:B------:R-:W-:-:S05]  /*5940*/  IADD3 R30, P6, R22, R7, RZ ;  /* 0x00000007161e7210 */ /* 0x000fca0007fde0ff */
[----:B------:R-:W-:Y:S01]  /*5950*/  IMAD.X R31, R23, 0x1, R3, P6 ;  /* 0x00000001171f7824 */ /* 0x000fe200030e0603 */
[----:B------:R-:W-:-:S05]  /*5960*/  IADD3 R24, P6, R12, R52, RZ ;  /* 0x000000340c187210 */ /* 0x000fca0007fde0ff */
[----:B------:R-:W-:Y:S02]  /*5970*/  IMAD.X R25, R13, 0x1, R9, P6 ;  /* 0x000000010d197824 */ /* 0x000fe400030e0609 */
[----:B------:R-:W-:Y:S01]  /*5980*/  IMAD.MOV.U32 R13, RZ, RZ, RZ ;  /* 0x000000ffff0d7224 */ /* 0x000fe200078e00ff */
[----:B------:R-:W-:Y:S01]  /*5990*/  CS2R R22, SRZ ;  /* 0x0000000000167805 */ /* 0x000fe2000001ff00 */
[----:B------:R-:W-:Y:S04]  /*59a0*/  STL.64 [R1+0x1c8], R30 ;  /* 0x0001c81e01007387 */ /* 0x000fe80000100a00 */
[----:B------:R-:W3:Y:S04]  /*59b0*/  LDL.LU.64 R50, [R1] ;  /* 0x0000000001327983 */ /* 0x000ee80000300a00 */
[----:B----4-:R-:W4:Y:S04]  /*59c0*/  @!P1 LDG.E.EL R13, desc[UR22][R44.64] ;  /* 0x000000162c0d9981 */ /* 0x010f28000c2e1900 */
[----:B------:R-:W-:Y:S04]  /*59d0*/  STL.64 [R1+0x1f0], R24 ;  /* 0x0001f01801007387 */ /* 0x000fe80000100a00 */
[----:B------:R-:W4:Y:S01]  /*59e0*/  @P4 LDG.E.EL R23, desc[UR22][R34.64] ;  /* 0x0000001622174981 */ /* 0x000f22000c2e1900 */
[----:B------:R-:W-:-:S03]  /*59f0*/  USHF.R.U32.HI UR13, URZ, 0x1c, UR11 ;  /* 0x0000001c3f0d7899 */ /* 0x000fc6000801160b */
[----:B------:R0:W4:Y:S04]  /*5a00*/  @P5 LDG.E.EL R22, desc[UR22][R36.64] ;  /* 0x0000001624165981 */ /* 0x000128000c2e1900 */
[----:B---3--:R1:W-:Y:S04]  /*5a10*/  STL [R1+0x450], R21 ;  /* 0x0004501501007387 */ /* 0x0083e80000100800 */
[----:B------:R-:W3:Y:S01]  /*5a20*/  LDL.LU.64 R34, [R1+0x10] ;  /* 0x0000100001227983 */ /* 0x000ee20000300a00 */
[----:B-1----:R-:W-:-:S06]  /*5a30*/  IMAD.MOV.U32 R21, RZ, RZ, RZ ;  /* 0x000000ffff157224 */ /* 0x002fcc00078e00ff */
[----:B------:R-:W3:Y:S04]  /*5a40*/  @P2 LDG.E.EL R21, desc[UR22][R48.64] ;  /* 0x0000001630152981 */ /* 0x000ee8000c2e1900 */
[----:B------:R-:W3:Y:S04]  /*5a50*/  LDL.LU.64 R48, [R1+0x158] ;  /* 0x0001580001307983 */ /* 0x000ee80000300a00 */
[----:B------:R-:W3:Y:S01]  /*5a60*/  LDL.LU.64 R44, [R1+0x8] ;  /* 0x00000800012c7983 */ /* 0x000ee20000300a00 */
[----:B------:R-:W-:-:S06]  /*5a70*/  CS2R R30, SRZ ;  /* 0x00000000001e7805 */ /* 0x000fcc000001ff00 */
[----:B------:R-:W3:Y:S01]  /*5a80*/  @P2 LDG.E.EL R30, desc[UR22][R60.64] ;  /* 0x000000163c1e2981 */ /* 0x000ee2000c2e1900 */
[----:B------:R-:W-:Y:S01]  /*5a90*/  ULOP3.LUT UR13, UR13, 0x8, URZ, 0xc0, !UPT ;  /* 0x000000080d0d7892 */ /* 0x000fe2000f8ec03f */
[----:B0-----:R-:W-:Y:S01]  /*5aa0*/  IADD3 R37, P6, R15, UR42, RZ ;  /* 0x0000002a0f257c10 */ /* 0x001fe2000ffde0ff */
[----:B------:R-:W-:Y:S01]  /*5ab0*/  IMAD.MOV.U32 R25, RZ, RZ, RZ ;  /* 0x000000ffff197224 */ /* 0x000fe200078e00ff */
[----:B------:R-:W3:Y:S01]  /*5ac0*/  @P4 LDG.E.EL R31, desc[UR22][R50.64] ;  /* 0x00000016321f4981 */ /* 0x000ee2000c2e1900 */
[----:B------:R-:W-:-:S04]  /*5ad0*/  UIADD3 UR13, UP0, UR10, UR13, URZ ;  /* 0x0000000d0a0d7290 */ /* 0x000fc8000ff1e03f */
[----:B------:R-:W-:Y:S01]  /*5ae0*/  USHF.L.U32 UR20, UR13, 0x3, URZ ;  /* 0x000000030d147899 */ /* 0x000fe2000800063f */
[----:B------:R-:W-:Y:S01]  /*5af0*/  IADD3.X R24, R47, UR15, RZ, P6, !PT ;  /* 0x0000000f2f187c10 */ /* 0x000fe2000b7fe4ff */
[----:B------:R-:W-:Y:S01]  /*5b00*/  UIADD3.X UR10, URZ, UR11, URZ, UP0, !UPT ;  /* 0x0000000b3f0a7290 */ /* 0x000fe200087fe43f */
[----:B------:R-:W-:Y:S01]  /*5b10*/  IMAD.SHL.U32 R38, R37, 0x4, RZ ;  /* 0x0000000425267824 */ /* 0x000fe200078e00ff */
[----:B------:R0:W3:Y:S02]  /*5b20*/  @P5 LDG.E.EL R25, desc[UR22][R16.64] ;  /* 0x0000001610195981 */ /* 0x0000e4000c2e1900 */
[----:B------:R-:W-:Y:S01]  /*5b30*/  USHF.L.U64.HI UR13, UR13, 0x3, UR10 ;  /* 0x000000030d0d7899 */ /* 0x000fe2000801020a */
[----:B------:R-:W-:-:S05]  /*5b40*/  IADD3 R36, P6, R41, UR20, RZ ;  /* 0x0000001429247c10 */ /* 0x000fca000ffde0ff */
[----:B------:R-:W-:Y:S01]  /*5b50*/  IADD3.X R12, R46, UR13, RZ, P6, !PT ;  /* 0x0000000d2e0c7c10 */ /* 0x000fe2000b7fe4ff */
[C---:B------:R-:W-:Y:S01]  /*5b60*/  IMAD.SHL.U32 R39, R36.reuse, 0x4, RZ ;  /* 0x0000000424277824 */ /* 0x040fe200078e00ff */
[----:B----4-:R1:W-:Y:S04]  /*5b70*/  STL [R1+0x458], R13 ;  /* 0x0004580d01007387 */ /* 0x0103e80000100800 */
[----:B------:R-:W4:Y:S04]  /*5b80*/  LDL.LU.64 R42, [R1+0x290] ;  /* 0x00029000012a7983 */ /* 0x000f280000300a00 */
[----:B------:R-:W4:Y:S01]  /*5b90*/  LDL.LU.64 R60, [R1+0x190] ;  /* 0x00019000013c7983 */ /* 0x000f220000300a00 */
[----:B------:R-:W-:-:S02]  /*5ba0*/  SHF.L.U64.HI R36, R36, 0x2, R12 ;  /* 0x0000000224247819 */ /* 0x000fc4000001020c */
[----:B------:R-:W-:Y:S01]  /*5bb0*/  IADD3 R12, P6, R39, UR32, RZ ;  /* 0x00000020270c7c10 */ /* 0x000fe2000ffde0ff */
[----:B------:R-:W-:-:S03]  /*5bc0*/  IMAD.MOV.U32 R11, RZ, RZ, RZ ;  /* 0x000000ffff0b7224 */ /* 0x000fc600078e00ff */
[----:B-1----:R-:W-:Y:S02]  /*5bd0*/  IADD3.X R13, R36, UR33, RZ, P6, !PT ;  /* 0x00000021240d7c10 */ /* 0x002fe4000b7fe4ff */
[----:B------:R-:W-:Y:S01]  /*5be0*/  SHF.L.U64.HI R37, R37, 0x2, R24 ;  /* 0x0000000225257819 */ /* 0x000fe20000010218 */
[----:B------:R1:W4:Y:S01]  /*5bf0*/  @P2 LDG.E.EL R11, desc[UR22][R32.64] ;  /* 0x00000016200b2981 */ /* 0x000322000c2e1900 */
[----:B0-----:R-:W-:Y:S01]  /*5c00*/  IADD3 R16, P6, R38, UR32, RZ ;  /* 0x0000002026107c10 */ /* 0x001fe2000ffde0ff */
[----:B------:R-:W-:-:S03]  /*5c10*/  IMAD.WIDE R12, R6, 0x4, R12 ;  /* 0x00000004060c7825 */ /* 0x000fc600078e020c */
[----:B------:R-:W-:Y:S02]  /*5c20*/  IADD3.X R17, R37, UR33, RZ, P6, !PT ;  /* 0x0000002125117c10 */ /* 0x000fe4000b7fe4ff */
[----:B-1----:R-:W-:Y:S01]  /*5c30*/  IADD3 R32, P6, R12, R4, RZ ;  /* 0x000000040c207210 */ /* 0x002fe20007fde0ff */
[----:B------:R-:W-:-:S04]  /*5c40*/  IMAD.WIDE R16, R6, 0x4, R16 ;  /* 0x0000000406107825 */ /* 0x000fc800078e0210 */
[----:B------:R-:W-:-:S05]  /*5c50*/  IMAD.X R33, R13, 0x1, R8, P6 ;  /* 0x000000010d217824 */ /* 0x000fca00030e0608 */
[----:B------:R0:W-:Y:S04]  /*5c60*/  STL.64 [R1+0x1c0], R32 ;  /* 0x0001c02001007387 */ /* 0x0001e80000100a00 */
[----:B------:R-:W4:Y:S04]  /*5c70*/  LDL R54, [R1+0x25c] ;  /* 0x00025c0001367983 */ /* 0x000f280000100800 */
[----:B---3--:R-:W3:Y:S01]  /*5c80*/  @P4 LDG.E.EL R28, desc[UR22][R44.64] ;  /* 0x000000162c1c4981 */ /* 0x008ee2000c2e1900 */
[----:B0-----:R-:W-:-:S05]  /*5c90*/  IADD3 R32, P6, R16, R4, RZ ;  /* 0x0000000410207210 */ /* 0x001fca0007fde0ff */
[----:B------:R-:W-:Y:S01]  /*5ca0*/  IMAD.X R33, R17, 0x1, R8, P6 ;  /* 0x0000000111217824 */ /* 0x000fe200030e0608 */
[----:B------:R-:W-:-:S06]  /*5cb0*/  CS2R R16, SRZ ;  /* 0x0000000000107805 */ /* 0x000fcc000001ff00 */
[----:B------:R0:W3:Y:S04]  /*5cc0*/  @P5 LDG.E.EL R17, desc[UR22][R34.64] ;  /* 0x0000001622115981 */ /* 0x0000e8000c2e1900 */
[----:B------:R1:W-:Y:S01]  /*5cd0*/  STL.64 [R1+0x48], R32 ;  /* 0x0000482001007387 */ /* 0x0003e20000100a00 */
[----:B------:R-:W-:Y:S01]  /*5ce0*/  CS2R R12, SRZ ;  /* 0x00000000000c7805 */ /* 0x000fe2000001ff00 */
[----:B------:R-:W-:Y:S02]  /*5cf0*/  IMAD.MOV.U32 R24, RZ, RZ, RZ ;  /* 0x000000ffff187224 */ /* 0x000fe400078e00ff */
[----:B------:R-:W3:Y:S01]  /*5d00*/  LDL R55, [R1+0x258] ;  /* 0x0002580001377983 */ /* 0x000ee20000100800 */
[----:B0-----:R-:W-:-:S03]  /*5d10*/  IADD3 R34, P6, R39, UR38, RZ ;  /* 0x0000002627227c10 */ /* 0x001fc6000ffde0ff */
[----:B------:R0:W3:Y:S01]  /*5d20*/  @P2 LDG.E.EL R13, desc[UR22][R58.64] ;  /* 0x000000163a0d2981 */ /* 0x0000e2000c2e1900 */
[----:B------:R-:W-:Y:S02]  /*5d30*/  IADD3.X R35, R36, UR39, RZ, P6, !PT ;  /* 0x0000002724237c10 */ /* 0x000fe4000b7fe4ff */
[----:B-1----:R-:W-:Y:S01]  /*5d40*/  IADD3 R32, P6, R38, UR38, RZ ;  /* 0x0000002626207c10 */ /* 0x002fe2000ffde0ff */
[----:B------:R-:W3:Y:S01]  /*5d50*/  @P5 LDG.E.EL R24, desc[UR22][R48.64] ;  /* 0x0000001630185981 */ /* 0x000ee2000c2e1900 */
[C---:B------:R-:W-:Y:S02]  /*5d60*/  IMAD.WIDE R34, R5.reuse, 0x4, R34 ;  /* 0x0000000405227825 */ /* 0x040fe400078e0222 */
[----:B------:R-:W-:Y:S01]  /*5d70*/  IADD3.X R33, R37, UR39, RZ, P6, !PT ;  /* 0x0000002725217c10 */ /* 0x000fe2000b7fe4ff */
[----:B------:R-:W3:Y:S01]  /*5d80*/  LDL.LU.64 R50, [R1+0x3a8] ;  /* 0x0003a80001327983 */ /* 0x000ee20000300a00 */
[----:B------:R-:W-:Y:S01]  /*5d90*/  IADD3 R44, P6, R34, R7, RZ ;  /* 0x00000007222c7210 */ /* 0x000fe20007fde0ff */
[----:B------:R-:W-:-:S02]  /*5da0*/  IMAD.WIDE R32, R5, 0x4, R32 ;  /* 0x0000000405207825 */ /* 0x000fc400078e0220 */
[----:B------:R-:W3:Y:S02]  /*5db0*/  LDL.LU.64 R48, [R1+0x58] ;  /* 0x0000580001307983 */ /* 0x000ee40000300a00 */
[----:B------:R-:W-:Y:S01]  /*5dc0*/  IMAD.X R45, R35, 0x1, R3, P6 ;  /* 0x00000001232d7824 */ /* 0x000fe200030e0603 */
[----:B0-----:R-:W-:-:S05]  /*5dd0*/  IADD3 R58, P6, R32, R7, RZ ;  /* 0x00000007203a7210 */ /* 0x001fca0007fde0ff */
[----:B------:R-:W-:Y:S01]  /*5de0*/  IMAD.X R59, R33, 0x1, R3, P6 ;  /* 0x00000001213b7824 */ /* 0x000fe200030e0603 */
[----:B------:R-:W-:-:S04]  /*5df0*/  IADD3 R34, P6, R38, UR34, RZ ;  /* 0x0000002226227c10 */ /* 0x000fc8000ffde0ff */
[----:B------:R-:W-:Y:S02]  /*5e00*/  IADD3.X R35, R37, UR35, RZ, P6, !PT ;  /* 0x0000002325237c10 */ /* 0x000fe4000b7fe4ff */
[----:B------:R-:W-:Y:S01]  /*5e10*/  IADD3 R32, P6, R38, UR36, RZ ;  /* 0x0000002426207c10 */ /* 0x000fe2000ffde0ff */
[----:B------:R-:W-:-:S03]  /*5e20*/  IMAD.WIDE R34, R2, 0x4, R34 ;  /* 0x0000000402227825 */ /* 0x000fc600078e0222 */
[----:B------:R-:W-:Y:S01]  /*5e30*/  IADD3.X R33, R37, UR37, RZ, P6, !PT ;  /* 0x0000002525217c10 */ /* 0x000fe2000b7fe4ff */
[----:B------:R0:W-:Y:S04]  /*5e40*/  STL.64 [R1+0x1b8], R44 ;  /* 0x0001b82c01007387 */ /* 0x0001e80000100a00 */
[----:B0-----:R-:W3:Y:S04]  /*5e50*/  LDL.LU.64 R44, [R1+0x38] ;  /* 0x00003800012c7983 */ /* 0x001ee80000300a00 */
[----:B------:R0:W-:Y:S04]  /*5e60*/  STL.64 [R1+0x8], R58 ;  /* 0x0000083a01007387 */ /* 0x0001e80000100a00 */
[----:B0-----:R-:W3:Y:S04]  /*5e70*/  LDL.LU.64 R58, [R1+0x28] ;  /* 0x00002800013a7983 */ /* 0x001ee80000300a00 */
[----:B----4-:R-:W4:Y:S04]  /*5e80*/  @P2 LDG.E.EL R12, desc[UR22][R42.64] ;  /* 0x000000162a0c2981 */ /* 0x010f28000c2e1900 */
[----:B------:R0:W4:Y:S04]  /*5e90*/  @P4 LDG.E.EL R16, desc[UR22][R60.64] ;  /* 0x000000163c104981 */ /* 0x000128000c2e1900 */
[----:B------:R-:W4:Y:S01]  /*5ea0*/  LDL.LU.64 R42, [R1+0x18] ;  /* 0x00001800012a7983 */ /* 0x000f220000300a00 */
[----:B0-----:R-:W-:-:S05]  /*5eb0*/  IADD3 R60, P6, R34, R7, RZ ;  /* 0x00000007223c7210 */ /* 0x001fca0007fde0ff */
[----:B------:R-:W-:Y:S02]  /*5ec0*/  IMAD.X R61, R35, 0x1, R3, P6 ;  /* 0x00000001233d7824 */ /* 0x000fe400030e0603 */
[----:B------:R-:W4:Y:S01]  /*5ed0*/  LDL.LU.64 R34, [R1+0x180] ;  /* 0x0001800001227983 */ /* 0x000f220000300a00 */
[----:B------:R-:W-:-:S03]  /*5ee0*/  IMAD.WIDE.U32 R32, R0, 0x4, R32 ;  /* 0x0000000400207825 */ /* 0x000fc600078e0020 */
[----:B------:R0:W-:Y:S01]  /*5ef0*/  STL.64 [R1+0x40], R60 ;  /* 0x0000403c01007387 */ /* 0x0001e20000100a00 */
[----:B------:R-:W-:Y:S01]  /*5f00*/  IMAD.MOV.U32 R37, RZ, RZ, RZ ;  /* 0x000000ffff257224 */ /* 0x000fe200078e00ff */
[----:B0-----:R-:W-:-:S05]  /*5f10*/  IADD3 R60, P6, R32, R52, RZ ;  /* 0x00000034203c7210 */ /* 0x001fca0007fde0ff */
[----:B------:R-:W-:Y:S01]  /*5f20*/  IMAD.X R61, R33, 0x1, R9, P6 ;  /* 0x00000001213d7824 */ /* 0x000fe200030e0609 */
[----:B------:R-:W-:Y:S01]  /*5f30*/  CS2R R32, SRZ ;  /* 0x0000000000207805 */ /* 0x000fe2000001ff00 */
[----:B---3--:R-:W3:Y:S05]  /*5f40*/  @P5 LDG.E.EL R37, desc[UR22][R50.64] ;  /* 0x0000001632255981 */ /* 0x008eea000c2e1900 */
[----:B------:R-:W3:Y:S04]  /*5f50*/  @!P1 LDG.E.EL R33, desc[UR22][R48.64] ;  /* 0x0000001630219981 */ /* 0x000ee8000c2e1900 */
[----:B----4-:R-:W4:Y:S04]  /*5f60*/  @!P1 LDG.E.EL R32, desc[UR22][R34.64] ;  /* 0x0000001622209981 */ /* 0x010f28000c2e1900 */
[----:B------:R0:W-:Y:S04]  /*5f70*/  STL.64 [R1+0x20], R60 ;  /* 0x0000203c01007387 */ /* 0x0001e80000100a00 */
[----:B0-----:R-:W4:Y:S04]  /*5f80*/  LDL.LU.64 R60, [R1+0x3c0] ;  /* 0x0003c000013c7983 */ /* 0x001f280000300a00 */
[----:B------:R-:W4:Y:S04]  /*5f90*/  LDL.LU.64 R50, [R1+0x50] ;  /* 0x0000500001327983 */ /* 0x000f280000300a00 */
[----:B---3--:R-:W-:Y:S04]  /*5fa0*/  STL [R1+0x55c], R37 ;  /* 0x00055c2501007387 */ /* 0x008fe80000100800 */
[----:B----4-:R-:W-:Y:S04]  /*5fb0*/  STL [R1+0x454], R32 ;  /* 0x0004542001007387 */ /* 0x010fe80000100800 */
[----:B------:R0:W-:Y:S04]  /*5fc0*/  STL [R1+0x430], R33 ;  /* 0x0004302101007387 */ /* 0x0001e80000100800 */
[----:B------:R-:W3:Y:S01]  /*5fd0*/  LDL.LU.64 R48, [R1+0x3c8] ;  /* 0x0003c80001307983 */ /* 0x000ee20000300a00 */
[----:B0-----:R-:W-:-:S06]  /*5fe0*/  IMAD.MOV.U32 R33, RZ, RZ, RZ ;  /* 0x000000ffff217224 */ /* 0x001fcc00078e00ff */
[----:B------:R-:W4:Y:S04]  /*5ff0*/  @!P1 LDG.E.EL R33, desc[UR22][R44.64] ;  /* 0x000000162c219981 */ /* 0x000f28000c2e1900 */
[----:B------:R-:W3:Y:S04]  /*6000*/  LDL.LU.64 R44, [R1+0x30] ;  /* 0x00003000012c7983 */ /* 0x000ee80000300a00 */
[----:B----4-:R0:W-:Y:S02]  /*6010*/  STL [R1+0x440], R33 ;  /* 0x0004402101007387 */ /* 0x0101e40000100800 */
[----:B0-----:R-:W-:-:S06]  /*6020*/  IMAD.MOV.U32 R33, RZ, RZ, RZ ;  /* 0x000000ffff217224 */ /* 0x001fcc00078e00ff */
[----:B------:R-:W4:Y:S01]  /*6030*/  @P2 LDG.E.EL R33, desc[UR22][R58.64] ;  /* 0x000000163a212981 */ /* 0x000f22000c2e1900 */
[----:B------:R-:W-:-:S04]  /*6040*/  IADD3 R37, P6, R54, UR43, RZ ;  /* 0x0000002b36257c10 */ /* 0x000fc8000ffde0ff */
[----:B------:R-:W-:Y:S01]  /*6050*/  IADD3.X R32, R55, UR16, RZ, P6, !PT ;  /* 0x0000001037207c10 */ /* 0x000fe2000b7fe4ff */
[----:B----4-:R0:W-:Y:S02]  /*6060*/  STL [R1+0x40c], R33 ;  /* 0x00040c2101007387 */ /* 0x0101e40000100800 */
[----:B0-----:R-:W-:-:S06]  /*6070*/  IMAD.MOV.U32 R33, RZ, RZ, RZ ;  /* 0x000000ffff217224 */ /* 0x001fcc00078e00ff */
[----:B------:R-:W4:Y:S01]  /*6080*/  @P4 LDG.E.EL R33, desc[UR22][R42.64] ;  /* 0x000000162a214981 */ /* 0x000f22000c2e1900 */
[----:B------:R-:W-:Y:S01]  /*6090*/  IADD3 R34, P6, R39, UR34, RZ ;  /* 0x0000002227227c10 */ /* 0x000fe2000ffde0ff */
[----:B------:R-:W-:-:S03]  /*60a0*/  IMAD.SHL.U32 R38, R37, 0x4, RZ ;  /* 0x0000000425267824 */ /* 0x000fc600078e00ff */
[----:B------:R-:W-:Y:S02]  /*60b0*/  IADD3.X R35, R36, UR35, RZ, P6, !PT ;  /* 0x0000002324237c10 */ /* 0x000fe4000b7fe4ff */
[----:B------:R-:W-:Y:S02]  /*60c0*/  SHF.L.U64.HI R37, R37, 0x2, R32 ;  /* 0x0000000225257819 */ /* 0x000fe40000010220 */
[----:B------:R-:W-:Y:S01]  /*60d0*/  IADD3 R32, P6, R38, UR32, RZ ;  /* 0x0000002026207c10 */ /* 0x000fe2000ffde0ff */
[----:B------:R-:W-:Y:S01]  /*60e0*/  IMAD.WIDE R34, R2, 0x4, R34 ;  /* 0x0000000402227825 */ /* 0x000fe200078e0222 */
[----:B----4-:R0:W-:Y:S02]  /*60f0*/  STL [R1+0x3ac], R33 ;  /* 0x0003ac2101007387 */ /* 0x0101e40000100800 */
[----:B0-----:R-:W-:Y:S02]  /*6100*/  IADD3.X R33, R37, UR33, RZ, P6, !PT ;  /* 0x0000002125217c10 */ /* 0x001fe4000b7fe4ff */
[----:B------:R-:W-:Y:S01]  /*6110*/  IADD3 R42, P6, R34, R7, RZ ;  /* 0x00000007222a7210 */ /* 0x000fe20007fde0ff */
[----:B------:R-:W-:-:S04]  /*6120*/  IMAD.WIDE R32, R6, 0x4, R32 ;  /* 0x0000000406207825 */ /* 0x000fc800078e0220 */
[----:B------:R-:W-:-:S05]  /*6130*/  IMAD.X R43, R35, 0x1, R3, P6 ;  /* 0x00000001232b7824 */ /* 0x000fca00030e0603 */
[----:B------:R0:W-:Y:S02]  /*6140*/  STL.64 [R1+0x158], R42 ;  /* 0x0001582a01007387 */ /* 0x0001e40000100a00 */
[----:B0-----:R-:W-:Y:S01]  /*6150*/  IADD3 R42, P6, R32, R4, RZ ;  /* 0x00000004202a7210 */ /* 0x001fe20007fde0ff */
[----:B------:R-:W-:-:S04]  /*6160*/  IMAD.MOV.U32 R32, RZ, RZ, RZ ;  /* 0x000000ffff207224 */ /* 0x000fc800078e00ff */
[----:B------:R-:W-:Y:S02]  /*6170*/  IMAD.X R43, R33, 0x1, R8, P6 ;  /* 0x00000001212b7824 */ /* 0x000fe400030e0608 */
[----:B------:R-:W4:Y:S04]  /*6180*/  @P5 LDG.E.EL R32, desc[UR22][R50.64] ;  /* 0x0000001632205981 */ /* 0x000f28000c2e1900 */
[----:B------:R0:W-:Y:S02]  /*6190*/  STL.64 [R1+0x18], R42 ;  /* 0x0000182a01007387 */ /* 0x0001e40000100a00 */
[----:B0-----:R-:W-:-:S06]  /*61a0*/  IMAD.MOV.U32 R42, RZ, RZ, RZ ;  /* 0x000000ffff2a7224 */ /* 0x001fcc00078e00ff */
[----:B------:R-:W3:Y:S01]  /*61b0*/  @P2 LDG.E.EL R42, desc[UR22][R60.64] ;  /* 0x000000163c2a2981 */ /* 0x000ee2000c2e1900 */
[----:B------:R-:W-:-:S04]  /*61c0*/  IADD3 R34, P6, R39, UR36, RZ ;  /* 0x0000002427227c10 */ /* 0x000fc8000ffde0ff */
[----:B------:R-:W-:-:S03]  /*61d0*/  IADD3.X R35, R36, UR37, RZ, P6, !PT ;  /* 0x0000002524237c10 */ /* 0x000fc6000b7fe4ff */
[----:B------:R-:W-:Y:S01]  /*61e0*/  IMAD.WIDE.U32 R34, R0, 0x4, R34 ;  /* 0x0000000400227825 */ /* 0x000fe200078e0022 */
[----:B----4-:R0:W-:Y:S02]  /*61f0*/  STL [R1+0x3a8], R32 ;  /* 0x0003a82001007387 */ /* 0x0101e40000100800 */
[----:B0-----:R-:W-:-:S04]  /*6200*/  IADD3 R32, P6, R38, UR38, RZ ;  /* 0x0000002626207c10 */ /* 0x001fc8000ffde0ff */
[----:B------:R-:W-:Y:S01]  /*6210*/  IADD3.X R33, R37, UR39, RZ, P6, !PT ;  /* 0x0000002725217c10 */ /* 0x000fe2000b7fe4ff */
[----:B---3--:R0:W-:Y:S02]  /*6220*/  STL [R1+0x548], R42 ;  /* 0x0005482a01007387 */ /* 0x0081e40000100800 */
[----:B------:R-:W-:Y:S01]  /*6230*/  IMAD.WIDE R32, R5, 0x4, R32 ;  /* 0x0000000405207825 */ /* 0x000fe200078e0220 */
[----:B0-----:R-:W-:-:S03]  /*6240*/  IADD3 R42, P6, R34, R52, RZ ;  /* 0x00000034222a7210 */ /* 0x001fc60007fde0ff */
[----:B------:R-:W-:Y:S02]  /*6250*/  IMAD.MOV.U32 R34, RZ, RZ, RZ ;  /* 0x000000ffff227224 */ /* 0x000fe400078e00ff */
[----:B------:R-:W-:-:S04]  /*6260*/  IMAD.X R43, R35, 0x1, R9, P6 ;  /* 0x00000001232b7824 */ /* 0x000fc800030e0609 */
[----:B------:R-:W3:Y:S04]  /*6270*/  @!P1 LDG.E.EL R34, desc[UR22][R48.64] ;  /* 0x0000001630229981 */ /* 0x000ee8000c2e1900 */
[----:B------:R0:W-:Y:S02]  /*6280*/  STL.64 [R1+0x150], R42 ;  /* 0x0001502a01007387 */ /* 0x0001e40000100a00 */
[----:B0-----:R-:W-:Y:S01]  /*6290*/  IADD3 R42, P6, R32, R7, RZ ;  /* 0x00000007202a7210 */ /* 0x001fe20007fde0ff */
[----:B------:R-:W-:-:S06]  /*62a0*/  IMAD.MOV.U32 R32, RZ, RZ, RZ ;  /* 0x000000ffff207224 */ /* 0x000fcc00078e00ff */
[----:B------:R-:W4:Y:S01]  /*62b0*/  @!P1 LDG.E.EL R32, desc[UR22][R44.64] ;  /* 0x000000162c209981 */ /* 0x000f22000c2e1900 */
[----:B------:R-:W-:-:S05]  /*62c0*/  IMAD.X R43, R33, 0x1, R3, P6 ;  /* 0x00000001212b7824 */ /* 0x000fca00030e0603 */
[----:B------:R-:W-:Y:S01]  /*62d0*/  STL.64 [R1], R42 ;  /* 0x0000002a01007387 */ /* 0x000fe20000100a00 */
[----:B------:R-:W-:Y:S02]  /*62e0*/  SEL R11, R11, RZ, P2 ;  /* 0x000000ff0b0b7207 */ /* 0x000fe40001000000 */
[----:B------:R-:W-:Y:S02]  /*62f0*/  SEL R29, R29, RZ, P4 ;  /* 0x000000ff1d1d7207 */ /* 0x000fe40002000000 */
[----:B------:R-:W-:Y:S02]  /*6300*/  SEL R30, R30, RZ, P2 ;  /* 0x000000ff1e1e7207 */ /* 0x000fe40001000000 */
[----:B------:R-:W-:Y:S02]  /*6310*/  SEL R31, R31, RZ, P4 ;  /* 0x000000ff1f1f7207 */ /* 0x000fe40002000000 */
[----:B------:R-:W-:Y:S02]  /*6320*/  SEL R20, R20, RZ, P5 ;  /* 0x000000ff14147207 */ /* 0x000fe40002800000 */
[----:B------:R-:W-:-:S02]  /*6330*/  @P3 SEL R20, R11, R29, !P0 ;  /* 0x0000001d0b143207 */ /* 0x000fc40004000000 */
[----:B------:R-:W-:Y:S02]  /*6340*/  SEL R25, R25, RZ, P5 ;  /* 0x000000ff19197207 */ /* 0x000fe40002800000 */
[----:B------:R-:W-:Y:S01]  /*6350*/  @P3 SEL R25, R30, R31, !P0 ;  /* 0x0000001f1e193207 */ /* 0x000fe20004000000 */
[----:B---3--:R0:W-:Y:S02]  /*6360*/  STL [R1+0x578], R34 ;  /* 0x0005782201007387 */ /* 0x0081e40000100800 */
[----:B0-----:R-:W-:-:S04]  /*6370*/  IADD3 R34, P6, R38, UR34, RZ ;  /* 0x0000002226227c10 */ /* 0x001fc8000ffde0ff */
[----:B------:R-:W-:-:S03]  /*6380*/  IADD3.X R35, R37, UR35, RZ, P6, !PT ;  /* 0x0000002325237c10 */ /* 0x000fc6000b7fe4ff */
[----:B------:R-:W-:Y:S01]  /*6390*/  IMAD.WIDE R34, R2, 0x4, R34 ;  /* 0x0000000402227825 */ /* 0x000fe200078e0222 */
[----:B----4-:R0:W-:Y:S02]  /*63a0*/  STL [R1+0x448], R32 ;  /* 0x0004482001007387 */ /* 0x0101e40000100800 */
[----:B0-----:R-:W-:-:S04]  /*63b0*/  IADD3 R32, P6, R38, UR36, RZ ;  /* 0x0000002426207c10 */ /* 0x001fc8000ffde0ff */
[----:B------:R-:W-:Y:S02]  /*63c0*/  IADD3.X R33, R37, UR37, RZ, P6, !PT ;  /* 0x0000002525217c10 */ /* 0x000fe4000b7fe4ff */
[----:B------:R-:W-:Y:S01]  /*63d0*/  IADD3 R58, P6, R34, R7, RZ ;  /* 0x00000007223a7210 */ /* 0x000fe20007fde0ff */
[----:B------:R-:W-:-:S04]  /*63e0*/  IMAD.WIDE.U32 R32, R0, 0x4, R32 ;  /* 0x0000000400207825 */ /* 0x000fc800078e0020 */
[----:B------:R-:W-:Y:S01]  /*63f0*/  IMAD.X R59, R35, 0x1, R3, P6 ;  /* 0x00000001233b7824 */ /* 0x000fe200030e0603 */
[----:B------:R-:W-:-:S05]  /*6400*/  IADD3 R42, P6, R32, R52, RZ ;  /* 0x00000034202a7210 */ /* 0x000fca0007fde0ff */
[----:B------:R-:W-:Y:S01]  /*6410*/  IMAD.X R43, R33, 0x1, R9, P6 ;  /* 0x00000001212b7824 */ /* 0x000fe200030e0609 */
[----:B------:R-:W-:Y:S04]  /*6420*/  STL.64 [R1+0x778], R58 ;  /* 0x0007783a01007387 */ /* 0x000fe80000100a00 */
[----:B------:R-:W-:Y:S04]  /*6430*/  STL.64 [R1+0x38], R42 ;  /* 0x0000382a01007387 */ /* 0x000fe80000100a00 */
[----:B------:R0:W-:Y:S04]  /*6440*/  STL [R1+0x3c0], R20 ;  /* 0x0003c01401007387 */ /* 0x0001e80000100800 */
[----:B------:R-:W-:Y:S04]  /*6450*/  STL [R1+0x3c4], R25 ;  /* 0x0003c41901007387 */ /* 0x000fe80000100800 */
[----:B------:R-:W3:Y:S01]  /*6460*/  LDL.LU.64 R38, [R1+0x3d8] ;  /* 0x0003d80001267983 */ /* 0x000ee20000300a00 */
[----:B------:R-:W-:-:S02]  /*6470*/  IADD3 R11, P6, R15, UR19, RZ ;  /* 0x000000130f0b7c10 */ /* 0x000fc4000ffde0ff */
[----:B------:R-:W-:Y:S01]  /*6480*/  SEL R21, R21, RZ, P2 ;  /* 0x000000ff15157207 */ /* 0x000fe20001000000 */
[----:B------:R-:W4:Y:S01]  /*6490*/  LDL.LU.64 R60, [R1+0x90] ;  /* 0x00009000013c7983 */ /* 0x000f220000300a00 */
[----:B0-----:R-:W-:Y:S01]  /*64a0*/  IADD3.X R20, R47, UR14, RZ, P6, !PT ;  /* 0x0000000e2f147c10 */ /* 0x001fe2000b7fe4ff */
[----:B------:R-:W-:-:S03]  /*64b0*/  IMAD.SHL.U32 R29, R11, 0x4, RZ ;  /* 0x000000040b1d7824 */ /* 0x000fc600078e00ff */
[----:B------:R-:W-:Y:S02]  /*64c0*/  SHF.L.U64.HI R11, R11, 0x2, R20 ;  /* 0x000000020b0b7819 */ /* 0x000fe40000010214 */
[----:B------:R-:W-:Y:S02]  /*64d0*/  IADD3 R30, P6, R29, UR32, RZ ;  /* 0x000000201d1e7c10 */ /* 0x000fe4000ffde0ff */
[----:B------:R-:W-:Y:S02]  /*64e0*/  SEL R23, R23, RZ, P4 ;  /* 0x000000ff17177207 */ /* 0x000fe40002000000 */
[----:B------:R-:W-:Y:S02]  /*64f0*/  IADD3.X R31, R11, UR33, RZ, P6, !PT ;  /* 0x000000210b1f7c10 */ /* 0x000fe4000b7fe4ff */
[----:B------:R-:W-:Y:S02]  /*6500*/  IADD3 R20, P6, R29, UR38, RZ ;  /* 0x000000261d147c10 */ /* 0x000fe4000ffde0ff */
[----:B------:R-:W-:Y:S01]  /*6510*/  SEL R22, R22, RZ, P5 ;  /* 0x000000ff16167207 */ /* 0x000fe20002800000 */
[----:B------:R-:W-:Y:S01]  /*6520*/  IMAD.WIDE R30, R6, 0x4, R30 ;  /* 0x00000004061e7825 */ /* 0x000fe200078e021e */
[----:B------:R-:W-:-:S02]  /*6530*/  @P3 SEL R22, R21, R23, !P0 ;  /* 0x0000001715163207 */ /* 0x000fc40004000000 */
[----:B------:R-:W-:-:S03]  /*6540*/  IADD3.X R21, R11, UR39, RZ, P6, !PT ;  /* 0x000000270b157c10 */ /* 0x000fc6000b7fe4ff */
[----:B------:R0:W-:Y:S01]  /*6550*/  STL [R1+0x3cc], R22 ;  /* 0x0003cc1601007387 */ /* 0x0001e20000100800 */
[----:B------:R-:W-:Y:S01]  /*6560*/  IMAD.WIDE R20, R5, 0x4, R20 ;  /* 0x0000000405147825 */ /* 0x000fe200078e0214 */
[----:B0-----:R-:W-:-:S05]  /*6570*/  IADD3 R22, P6, R30, R4, RZ ;  /* 0x000000041e167210 */ /* 0x001fca0007fde0ff */
[----:B------:R-:W-:Y:S01]  /*6580*/  IMAD.X R23, R31, 0x1, R8, P6 ;  /* 0x000000011f177824 */ /* 0x000fe200030e0608 */
[----:B------:R-:W-:Y:S02]  /*6590*/  IADD3 R32, P6, R20, R7, RZ ;  /* 0x0000000714207210 */ /* 0x000fe40007fde0ff */
[----:B------:R-:W-:Y:S02]  /*65a0*/  SEL R13, R13, RZ, P2 ;  /* 0x000000ff0d0d7207 */ /* 0x000fe40001000000 */
[----:B------:R-:W-:Y:S01]  /*65b0*/  SEL R28, R28, RZ, P4 ;  /* 0x000000ff1c1c7207 */ /* 0x000fe20002000000 */
[----:B------:R-:W-:Y:S01]  /*65c0*/  IMAD.X R33, R21, 0x1, R3, P6 ;  /* 0x0000000115217824 */ /* 0x000fe200030e0603 */
[----:B------:R-:W-:Y:S02]  /*65d0*/  IADD3 R20, P6, R29, UR34, RZ ;  /* 0x000000221d147c10 */ /* 0x000fe4000ffde0ff */
[----:B------:R-:W-:Y:S02]  /*65e0*/  SEL R17, R17, RZ, P5 ;  /* 0x000000ff11117207 */ /* 0x000fe40002800000 */
[----:B------:R-:W-:-:S02]  /*65f0*/  @P3 SEL R17, R13, R28, !P0 ;  /* 0x0000001c0d113207 */ /* 0x000fc40004000000 */
[----:B------:R-:W-:Y:S02]  /*6600*/  IADD3.X R21, R11, UR35, RZ, P6, !PT ;  /* 0x000000230b157c10 */ /* 0x000fe4000b7fe4ff */
[----:B------:R-:W-:-:S04]  /*6610*/  IADD3 R28, P6, R29, UR36, RZ ;  /* 0x000000241d1c7c10 */ /* 0x000fc8000ffde0ff */
[----:B------:R-:W-:Y:S01]  /*6620*/  IADD3.X R29, R11, UR37, RZ, P6, !PT ;  /* 0x000000250b1d7c10 */ /* 0x000fe2000b7fe4ff */
[----:B------:R-:W-:Y:S01]  /*6630*/  IMAD.MOV.U32 R11, RZ, RZ, RZ ;  /* 0x000000ffff0b7224 */ /* 0x000fe200078e00ff */
[----:B------:R0:W-:Y:S01]  /*6640*/  STL [R1+0x784], R22 ;  /* 0x0007841601007387 */ /* 0x0001e20000100800 */
[----:B------:R-:W-:-:S03]  /*6650*/  IMAD.WIDE R20, R2, 0x4, R20 ;  /* 0x0000000402147825 */ /* 0x000fc600078e0214 */
[----:B------:R1:W-:Y:S04]  /*6660*/  STL [R1+0x780], R23 ;  /* 0x0007801701007387 */ /* 0x0003e80000100800 */
[----:B------:R-:W4:Y:S04]  /*6670*/  LDL.LU.64 R50, [R1+0xd0] ;  /* 0x0000d00001327983 */ /* 0x000f280000300a00 */
[----:B------:R-:W-:Y:S01]  /*6680*/  STL.64 [R1+0x10], R32 ;  /* 0x0000102001007387 */ /* 0x000fe20000100a00 */
[----:B0-----:R-:W-:-:S03]  /*6690*/  IADD3 R22, P6, R20, R7, RZ ;  /* 0x0000000714167210 */ /* 0x001fc60007fde0ff */
[----:B------:R-:W4:Y:S02]  /*66a0*/  LDL.LU.64 R48, [R1+0xa0] ;  /* 0x0000a00001307983 */ /* 0x000f240000300a00 */
[----:B-1----:R-:W-:Y:S02]  /*66b0*/  IMAD.X R23, R21, 0x1, R3, P6 ;  /* 0x0000000115177824 */ /* 0x002fe400030e0603 */
[----:B------:R-:W-:Y:S04]  /*66c0*/  STL [R1+0x3c8], R17 ;  /* 0x0003c81101007387 */ /* 0x000fe80000100800 */
[----:B------:R0:W-:Y:S04]  /*66d0*/  STL.64 [R1+0x160], R22 ;  /* 0x0001601601007387 */ /* 0x0001e80000100a00 */
[----:B------:R-:W4:Y:S04]  /*66e0*/  LDL.LU.64 R42, [R1+0x378] ;  /* 0x00037800012a7983 */ /* 0x000f280000300a00 */
[----:B------:R-:W4:Y:S04]  /*66f0*/  LDL.LU.64 R44, [R1+0x80] ;  /* 0x00008000012c7983 */ /* 0x000f280000300a00 */
[----:B---3--:R-:W3:Y:S01]  /*6700*/  @P4 LDG.E.EL R11, desc[UR22][R38.64] ;  /* 0x00000016260b4981 */ /* 0x008ee2000c2e1900 */
[----:B------:R-:W-:-:S03]  /*6710*/  IMAD.WIDE.U32 R28, R0, 0x4, R28 ;  /* 0x00000004001c7825 */ /* 0x000fc600078e001c */
[----:B0-----:R-:W-:-:S05]  /*6720*/  IADD3 R22, P6, R28, R52, RZ ;  /* 0x000000341c167210 */ /* 0x001fca0007fde0ff */
[----:B------:R-:W-:Y:S01]  /*6730*/  IMAD.X R23, R29, 0x1, R9, P6 ;  /* 0x000000011d177824 */ /* 0x000fe200030e0609 */
[----:B------:R-:W-:Y:S02]  /*6740*/  SEL R12, R12, RZ, P2 ;  /* 0x000000ff0c0c7207 */ /* 0x000fe40001000000 */
[----:B------:R-:W-:Y:S02]  /*6750*/  SEL R16, R16, RZ, P4 ;  /* 0x000000ff10107207 */ /* 0x000fe40002000000 */
[----:B------:R-:W-:Y:S01]  /*6760*/  STL.64 [R1+0x140], R22 ;  /* 0x0001401601007387 */ /* 0x000fe20000100a00 */
[----:B------:R-:W-:Y:S02]  /*6770*/  SEL R17, R24, RZ, P5 ;  /* 0x000000ff18117207 */ /* 0x000fe40002800000 */
[----:B------:R-:W-:Y:S01]  /*6780*/  @P3 SEL R17, R12, R16, !P0 ;  /* 0x000000100c113207 */ /* 0x000fe20004000000 */
[----:B------:R-:W-:Y:S02]  /*6790*/  IMAD.MOV.U32 R20, RZ, RZ, RZ ;  /* 0x000000ffff147224 */ /* 0x000fe400078e00ff */
[----:B------:R-:W-:-:S04]  /*67a0*/  IMAD.MOV.U32 R21, RZ, RZ, RZ ;  /* 0x000000ffff157224 */ /* 0x000fc800078e00ff */
[----:B----4-:R-:W4:Y:S04]  /*67b0*/  @P2 LDG.E.EL R20, desc[UR22][R50.64] ;  /* 0x0000001632142981 */ /* 0x010f28000c2e1900 */
[----:B------:R-:W4:Y:S04]  /*67c0*/  @P4 LDG.E.EL R21, desc[UR22][R48.64] ;  /* 0x0000001630154981 */ /* 0x000f28000c2e1900 */
[----:B---3--:R0:W-:Y:S02]  /*67d0*/  STL [R1+0x530], R11 ;  /* 0x0005300b01007387 */ /* 0x0081e40000100800 */
[----:B0-----:R-:W-:-:S04]  /*67e0*/  IADD3 R11, P6, R54, UR20, RZ ;  /* 0x00000014360b7c10 */ /* 0x001fc8000ffde0ff */
[----:B------:R-:W-:Y:S01]  /*67f0*/  IADD3.X R13, R55, UR13, RZ, P6, !PT ;  /* 0x0000000d370d7c10 */ /* 0x000fe2000b7fe4ff */
        /* <DEDUP_REMOVED lines=11> */
[----:B------:R-:W3:Y:S04]  /*68b0*/  LDL.LU.64 R50, [R1+0x380] ;  /* 0x0003800001327983 */ /* 0x000ee80000300a00 */
[----:B------:R-:W3:Y:S04]  /*68c0*/  LDL.LU.64 R48, [R1+0x170] ;  /* 0x0001700001307983 */ /* 0x000ee80000300a00 */
[----:B------:R0:W-:Y:S02]  /*68d0*/  STL.64 [R1+0x120], R22 ;  /* 0x0001201601007387 */ /* 0x0001e40000100a00 */
[----:B0-----:R-:W-:Y:S01]  /*68e0*/  IADD3 R22, P6, R12, R7, RZ ;  /* 0x000000070c167210 */ /* 0x001fe20007fde0ff */
[----:B------:R-:W-:-:S04]  /*68f0*/  IMAD.MOV.U32 R12, RZ, RZ, RZ ;  /* 0x000000ffff0c7224 */ /* 0x000fc800078e00ff */
[----:B------:R-:W-:Y:S02]  /*6900*/  IMAD.X R23, R13, 0x1, R3, P6 ;  /* 0x000000010d177824 */ /* 0x000fe400030e0603 */
[----:B------:R-:W3:Y:S04]  /*6910*/  @!P1 LDG.E.EL R12, desc[UR22][R44.64] ;  /* 0x000000162c0c9981 */ /* 0x000ee8000c2e1900 */
[----:B------:R0:W-:Y:S01]  /*6920*/  STL.64 [R1+0x90], R22 ;  /* 0x0000901601007387 */ /* 0x0001e20000100a00 */
[----:B------:R-:W-:-:S03]  /*6930*/  IADD3 R24, P6, R16, UR34, RZ ;  /* 0x0000002210187c10 */ /* 0x000fc6000ffde0ff */
[----:B------:R-:W4:Y:S01]  /*6940*/  LDL.LU.64 R36, [R1+0x178] ;  /* 0x0001780001247983 */ /* 0x000f220000300a00 */
[----:B0-----:R-:W-:Y:S01]  /*6950*/  IMAD.MOV.U32 R22, RZ, RZ, RZ ;  /* 0x000000ffff167224 */ /* 0x001fe200078e00ff */
[----:B------:R-:W-:Y:S02]  /*6960*/  IADD3.X R25, R11, UR35, RZ, P6, !PT ;  /* 0x000000230b197c10 */ /* 0x000fe4000b7fe4ff */
[----:B------:R-:W4:Y:S04]  /*6970*/  LDL.LU.64 R38, [R1+0x138] ;  /* 0x0001380001267983 */ /* 0x000f280000300a00 */
[----:B------:R-:W4:Y:S01]  /*6980*/  @P5 LDG.E.EL R22, desc[UR22][R42.64] ;  /* 0x000000162a165981 */ /* 0x000f22000c2e1900 */
[----:B------:R-:W-:-:S03]  /*6990*/  IMAD.WIDE R24, R2, 0x4, R24 ;  /* 0x0000000402187825 */ /* 0x000fc600078e0218 */
[----:B---3--:R0:W-:Y:S02]  /*69a0*/  STL [R1+0x3dc], R12 ;  /* 0x0003dc0c01007387 */ /* 0x0081e40000100800 */
[----:B0-----:R-:W-:-:S04]  /*69b0*/  IADD3 R12, P6, R16, UR36, RZ ;  /* 0x00000024100c7c10 */ /* 0x001fc8000ffde0ff */
[----:B------:R-:W-:Y:S01]  /*69c0*/  IADD3.X R13, R11, UR37, RZ, P6, !PT ;  /* 0x000000250b0d7c10 */ /* 0x000fe2000b7fe4ff */
[----:B----4-:R0:W-:Y:S02]  /*69d0*/  STL [R1+0x52c], R22 ;  /* 0x00052c1601007387 */ /* 0x0101e40000100800 */
[----:B------:R-:W-:Y:S02]  /*69e0*/  IMAD.WIDE.U32 R12, R0, 0x4, R12 ;  /* 0x00000004000c7825 */ /* 0x000fe400078e000c */
[----:B------:R-:W3:Y:S01]  /*69f0*/  LDL.LU.64 R44, [R1+0xe8] ;  /* 0x0000e800012c7983 */ /* 0x000ee20000300a00 */
[----:B0-----:R-:W-:-:S05]  /*6a00*/  IADD3 R22, P6, R24, R7, RZ ;  /* 0x0000000718167210 */ /* 0x001fca0007fde0ff */
[----:B------:R-:W-:-:S05]  /*6a10*/  IMAD.X R23, R25, 0x1, R3, P6 ;  /* 0x0000000119177824 */ /* 0x000fca00030e0603 */
[----:B------:R0:W-:Y:S01]  /*6a20*/  STL.64 [R1+0x58], R22 ;  /* 0x0000581601007387 */ /* 0x0001e20000100a00 */
[----:B------:R-:W-:-:S03]  /*6a30*/  IMAD.MOV.U32 R11, RZ, RZ, RZ ;  /* 0x000000ffff0b7224 */ /* 0x000fc600078e00ff */
[----:B------:R-:W4:Y:S04]  /*6a40*/  LDL.LU.64 R42, [R1+0xd8] ;  /* 0x0000d800012a7983 */ /* 0x000f280000300a00 */
[----:B------:R-:W3:Y:S01]  /*6a50*/  @P2 LDG.E.EL R11, desc[UR22][R50.64] ;  /* 0x00000016320b2981 */ /* 0x000ee2000c2e1900 */
[----:B0-----:R-:W-:-:S05]  /*6a60*/  IADD3 R22, P6, R12, R52, RZ ;  /* 0x000000340c167210 */ /* 0x001fca0007fde0ff */
[----:B------:R-:W-:Y:S02]  /*6a70*/  IMAD.X R23, R13, 0x1, R9, P6 ;  /* 0x000000010d177824 */ /* 0x000fe400030e0609 */
[----:B------:R-:W3:Y:S04]  /*6a80*/  LDG.E.EL.64 R12, desc[UR22][R18.64] ;  /* 0x00000016120c7981 */ /* 0x000ee8000c2e1b00 */
[----:B------:R-:W-:Y:S04]  /*6a90*/  STL.64 [R1+0x100], R22 ;  /* 0x0001001601007387 */ /* 0x000fe80000100a00 */
[----:B------:R-:W4:Y:S01]  /*6aa0*/  LDL.LU.64 R50, [R1+0x390] ;  /* 0x0003900001327983 */ /* 0x000f220000300a00 */
[----:B------:R-:W-:Y:S01]  /*6ab0*/  CS2R R24, SRZ ;  /* 0x0000000000187805 */ /* 0x000fe2000001ff00 */
[----:B------:R-:W-:-:S02]  /*6ac0*/  IMAD.MOV.U32 R17, RZ, RZ, RZ ;  /* 0x000000ffff117224 */ /* 0x000fc400078e00ff */
[----:B------:R-:W-:Y:S01]  /*6ad0*/  IMAD.MOV.U32 R28, RZ, RZ, RZ ;  /* 0x000000ffff1c7224 */ /* 0x000fe200078e00ff */
[----:B------:R-:W4:Y:S04]  /*6ae0*/  LDG.E.EL.64 R18, desc[UR22][R18.64+0x18] ;  /* 0x0000181612127981 */ /* 0x000f28000c2e1b00 */
[----:B------:R-:W4:Y:S04]  /*6af0*/  @P5 LDG.E.EL R24, desc[UR22][R48.64] ;  /* 0x0000001630185981 */ /* 0x000f28000c2e1900 */
[----:B------:R-:W4:Y:S04]  /*6b00*/  @P5 LDG.E.EL R17, desc[UR22][R60.64] ;  /* 0x000000163c115981 */ /* 0x000f28000c2e1900 */
[----:B------:R-:W4:Y:S04]  /*6b10*/  @P4 LDG.E.EL R28, desc[UR22][R38.64] ;  /* 0x00000016261c4981 */ /* 0x000f28000c2e1900 */
[----:B------:R-:W4:Y:S04]  /*6b20*/  LDL.LU.64 R48, [R1+0x148] ;  /* 0x0001480001307983 */ /* 0x000f280000300a00 */
[----:B------:R-:W4:Y:S04]  /*6b30*/  LDL.LU R60, [R1+0x350] ;  /* 0x00035000013c7983 */ /* 0x000f280000300800 */
[----:B------:R0:W4:Y:S01]  /*6b40*/  @P2 LDG.E.EL R25, desc[UR22][R36.64] ;  /* 0x0000001624192981 */ /* 0x000122000c2e1900 */
[----:B---3--:R-:W-:Y:S01]  /*6b50*/  R2UR UR11, R13 ;  /* 0x000000000d0b72ca */ /* 0x008fe200000e0000 */
[----:B------:R-:W-:-:S06]  /*6b60*/  IMAD.MOV.U32 R13, RZ, RZ, RZ ;  /* 0x000000ffff0d7224 */ /* 0x000fcc00078e00ff */
[----:B------:R-:W3:Y:S04]  /*6b70*/  @!P1 LDG.E.EL R13, desc[UR22][R44.64] ;  /* 0x000000162c0d9981 */ /* 0x000ee8000c2e1900 */
[----:B------:R1:W-:Y:S04]  /*6b80*/  STL [R1+0x528], R11 ;  /* 0x0005280b01007387 */ /* 0x0003e80000100800 */
[----:B------:R-:W3:Y:S01]  /*6b90*/  LDL.LU.64 R38, [R1+0x388] ;  /* 0x0003880001267983 */ /* 0x000ee20000300a00 */
[----:B------:R-:W-:Y:S01]  /*6ba0*/  R2UR UR10, R12 ;  /* 0x000000000c0a72ca */ /* 0x000fe200000e0000 */
[----:B------:R-:W-:-:S02]  /*6bb0*/  USHF.R.U32.HI UR9, URZ, 0x1c, UR11 ;  /* 0x0000001c3f097899 */ /* 0x000fc4000801160b */
[----:B------:R-:W3:Y:S02]  /*6bc0*/  LDL.LU.64 R44, [R1+0x1e8] ;  /* 0x0001e800012c7983 */ /* 0x000ee40000300a00 */
[----:B------:R-:W-:-:S08]  /*6bd0*/  ULOP3.LUT UR9, UR9, 0x8, URZ, 0xc0, !UPT ;  /* 0x0000000809097892 */ /* 0x000fd0000f8ec03f */
[----:B------:R-:W-:-:S04]  /*6be0*/  UIADD3 UR9, UP0, UR10, UR9, URZ ;  /* 0x000000090a097290 */ /* 0x000fc8000ff1e03f */
[----:B------:R-:W-:Y:S02]  /*6bf0*/  USHF.L.U32 UR17, UR9, 0x3, URZ ;  /* 0x0000000309117899 */ /* 0x000fe4000800063f */
[----:B------:R-:W-:-:S04]  /*6c00*/  UIADD3.X UR7, URZ, UR11, URZ, UP0, !UPT ;  /* 0x0000000b3f077290 */ /* 0x000fc800087fe43f */
[----:B------:R-:W-:Y:S01]  /*6c10*/  USHF.L.U64.HI UR9, UR9, 0x3, UR7 ;  /* 0x0000000309097899 */ /* 0x000fe20008010207 */
[----:B------:R-:W-:-:S05]  /*6c20*/  IADD3 R12, P6, R40, UR17, RZ ;  /* 0x00000011280c7c10 */ /* 0x000fca000ffde0ff */
[----:B------:R-:W-:Y:S01]  /*6c30*/  IMAD.SHL.U32 R16, R12, 0x4, RZ ;  /* 0x000000040c107824 */ /* 0x000fe200078e00ff */
[----:B-1----:R-:W-:-:S04]  /*6c40*/  IADD3.X R11, R53, UR9, RZ, P6, !PT ;  /* 0x00000009350b7c10 */ /* 0x002fc8000b7fe4ff */
        /* <DEDUP_REMOVED lines=8> */
[----:B------:R-:W-:Y:S02]  /*6cd0*/  IMAD.X R23, R33, 0x1, R8, P6 ;  /* 0x0000000121177824 */ /* 0x000fe400030e0608 */
[----:B------:R-:W-:-:S06]  /*6ce0*/  IMAD.MOV.U32 R11, RZ, RZ, RZ ;  /* 0x000000ffff0b7224 */ /* 0x000fcc00078e00ff */
[----:B----4-:R-:W4:Y:S04]  /*6cf0*/  @P4 LDG.E.EL R11, desc[UR22][R50.64] ;  /* 0x00000016320b4981 */ /* 0x010f28000c2e1900 */
[----:B---3--:R-:W-:Y:S04]  /*6d00*/  STL [R1+0x41c], R13 ;  /* 0x00041c0d01007387 */ /* 0x008fe80000100800 */
[----:B------:R1:W-:Y:S02]  /*6d10*/  STL.64 [R1+0x180], R22 ;  /* 0x0001801601007387 */ /* 0x0003e40000100a00 */
[----:B-1----:R-:W-:-:S05]  /*6d20*/  IADD3 R22, P6, R30, R7, RZ ;  /* 0x000000071e167210 */ /* 0x002fca0007fde0ff */
[----:B------:R-:W-:Y:S01]  /*6d30*/  IMAD.X R23, R31, 0x1, R3, P6 ;  /* 0x000000011f177824 */ /* 0x000fe200030e0603 */
[----:B------:R-:W-:-:S04]  /*6d40*/  IADD3 R32, P6, R16, UR34, RZ ;  /* 0x0000002210207c10 */ /* 0x000fc8000ffde0ff */
[----:B------:R-:W-:Y:S02]  /*6d50*/  IADD3.X R33, R12, UR35, RZ, P6, !PT ;  /* 0x000000230c217c10 */ /* 0x000fe4000b7fe4ff */
[----:B------:R-:W-:-:S04]  /*6d60*/  IADD3 R30, P6, R16, UR36, RZ ;  /* 0x00000024101e7c10 */ /* 0x000fc8000ffde0ff */
[----:B------:R-:W-:Y:S01]  /*6d70*/  IADD3.X R31, R12, UR37, RZ, P6, !PT ;  /* 0x000000250c1f7c10 */ /* 0x000fe2000b7fe4ff */
[----:B------:R-:W-:Y:S02]  /*6d80*/  IMAD.MOV.U32 R12, RZ, RZ, RZ ;  /* 0x000000ffff0c7224 */ /* 0x000fe400078e00ff */
[----:B------:R-:W-:-:S04]  /*6d90*/  IMAD.MOV.U32 R13, RZ, RZ, RZ ;  /* 0x000000ffff0d7224 */ /* 0x000fc800078e00ff */
[----:B------:R-:W3:Y:S04]  /*6da0*/  @!P1 LDG.E.EL R12, desc[UR22][R38.64] ;  /* 0x00000016260c9981 */ /* 0x000ee8000c2e1900 */
[----:B------:R-:W3:Y:S04]  /*6db0*/  @P5 LDG.E.EL R13, desc[UR22][R42.64] ;  /* 0x000000162a0d5981 */ /* 0x000ee8000c2e1900 */
[----:B------:R-:W3:Y:S01]  /*6dc0*/  LDL.LU.64 R42, [R1+0x1b0] ;  /* 0x0001b000012a7983 */ /* 0x000ee20000300a00 */
[----:B------:R-:W-:-:S03]  /*6dd0*/  IMAD.WIDE R32, R60, 0x4, R32 ;  /* 0x000000043c207825 */ /* 0x000fc600078e0220 */
[----:B------:R1:W-:Y:S04]  /*6de0*/  STL.64 [R1+0x170], R22 ;  /* 0x0001701601007387 */ /* 0x0003e80000100a00 */
[----:B------:R-:W3:Y:S01]  /*6df0*/  LDL.LU.64 R50, [R1+0x118] ;  /* 0x0001180001327983 */ /* 0x000ee20000300a00 */
[----:B------:R-:W-:Y:S01]  /*6e00*/  IMAD.WIDE.U32 R30, R0, 0x4, R30 ;  /* 0x00000004001e7825 */ /* 0x000fe200078e001e */
[----:B-1----:R-:W-:Y:S02]  /*6e10*/  IADD3 R22, P6, R32, R7, RZ ;  /* 0x0000000720167210 */ /* 0x002fe40007fde0ff */
[----:B----4-:R1:W-:Y:S03]  /*6e20*/  STL [R1+0x524], R11 ;  /* 0x0005240b01007387 */ /* 0x0103e60000100800 */
[----:B------:R-:W-:-:S02]  /*6e30*/  IMAD.X R23, R33, 0x1, R3, P6 ;  /* 0x0000000121177824 */ /* 0x000fc400030e0603 */
[----:B-1----:R-:W-:-:S06]  /*6e40*/  IMAD.MOV.U32 R11, RZ, RZ, RZ ;  /* 0x000000ffff0b7224 */ /* 0x002fcc00078e00ff */
[----:B------:R-:W4:Y:S04]  /*6e50*/  @P2 LDG.E.EL R11, desc[UR22][R48.64] ;  /* 0x00000016300b2981 */ /* 0x000f28000c2e1900 */
[----:B------:R-:W4:Y:S04]  /*6e60*/  LDL.LU.64 R48, [R1+0x168] ;  /* 0x0001680001307983 */ /* 0x000f280000300a00 */
[----:B------:R1:W-:Y:S02]  /*6e70*/  STL.64 [R1+0x190], R22 ;  /* 0x0001901601007387 */ /* 0x0003e40000100a00 */
[----:B-1----:R-:W-:-:S05]  /*6e80*/  IADD3 R22, P6, R30, R52, RZ ;  /* 0x000000341e167210 */ /* 0x002fca0007fde0ff */
[----:B------:R-:W-:Y:S01]  /*6e90*/  IMAD.X R23, R31, 0x1, R9, P6 ;  /* 0x000000011f177824 */ /* 0x000fe200030e0609 */
[----:B---3--:R-:W-:Y:S04]  /*6ea0*/  STL [R1+0x574], R12 ;  /* 0x0005740c01007387 */ /* 0x008fe80000100800 */
[----:B------:R1:W-:Y:S04]  /*6eb0*/  STL.64 [R1+0x178], R22 ;  /* 0x0001781601007387 */ /* 0x0003e80000100a00 */
[----:B------:R-:W3:Y:S01]  /*6ec0*/  LDL.LU.64 R38, [R1+0x3e0] ;  /* 0x0003e00001267983 */ /* 0x000ee20000300a00 */
[----:B-1----:R-:W-:-:S06]  /*6ed0*/  IMAD.MOV.U32 R22, RZ, RZ, RZ ;  /* 0x000000ffff167224 */ /* 0x002fcc00078e00ff */
[----:B------:R-:W3:Y:S01]  /*6ee0*/  @!P1 LDG.E.EL R22, desc[UR22][R42.64] ;  /* 0x000000162a169981 */ /* 0x000ee2000c2e1900 */
[----:B------:R-:W-:-:S06]  /*6ef0*/  IMAD.MOV.U32 R12, RZ, RZ, RZ ;  /* 0x000000ffff0c7224 */ /* 0x000fcc00078e00ff */
[----:B------:R-:W4:Y:S04]  /*6f00*/  @P4 LDG.E.EL R12, desc[UR22][R44.64] ;  /* 0x000000162c0c4981 */ /* 0x000f28000c2e1900 */
[----:B------:R-:W4:Y:S04]  /*6f10*/  LDL.LU.64 R44, [R1+0x70] ;  /* 0x00007000012c7983 */ /* 0x000f280000300a00 */
[----:B---3--:R1:W-:Y:S04]  /*6f20*/  STL [R1+0x3d8], R22 ;  /* 0x0003d81601007387 */ /* 0x0083e80000100800 */
[----:B------:R-:W3:Y:S01]  /*6f30*/  LDL.LU.64 R42, [R1+0x3e8] ;  /* 0x0003e800012a7983 */ /* 0x000ee20000300a00 */
[----:B-1----:R-:W-:-:S06]  /*6f40*/  IMAD.MOV.U32 R22, RZ, RZ, RZ ;  /* 0x000000ffff167224 */ /* 0x002fcc00078e00ff */
[----:B------:R-:W3:Y:S04]  /*6f50*/  @P5 LDG.E.EL R22, desc[UR22][R50.64] ;  /* 0x0000001632165981 */ /* 0x000ee8000c2e1900 */
[----:B------:R-:W4:Y:S01]  /*6f60*/  LDL.LU.64 R50, [R1+0xb0] ;  /* 0x0000b00001327983 */ /* 0x000f220000300a00 */
[----:B------:R-:W-:-:S04]  /*6f70*/  USHF.R.U32.HI UR12, URZ, 0x1c, UR11 ;  /* 0x0000001c3f0c7899 */ /* 0x000fc8000801160b */
[----:B------:R-:W-:-:S04]  /*6f80*/  ULOP3.LUT UR12, UR12, 0x8, URZ, 0xc0, !UPT ;  /* 0x000000080c0c7892 */ /* 0x000fc8000f8ec03f */
[----:B------:R-:W-:Y:S01]  /*6f90*/  UIADD3 UR12, UP0, UR10, UR12, URZ ;  /* 0x0000000c0a0c7290 */ /* 0x000fe2000ff1e03f */
[----:B---3--:R1:W-:Y:S02]  /*6fa0*/  STL [R1+0x520], R22 ;  /* 0x0005201601007387 */ /* 0x0083e40000100800 */
[----:B-1----:R-:W-:-:S06]  /*6fb0*/  IMAD.MOV.U32 R22, RZ, RZ, RZ ;  /* 0x000000ffff167224 */ /* 0x002fcc00078e00ff */
[----:B----4-:R-:W3:Y:S01]  /*6fc0*/  @P2 LDG.E.EL R22, desc[UR22][R48.64] ;  /* 0x0000001630162981 */ /* 0x010ee2000c2e1900 */
[----:B------:R-:W-:Y:S02]  /*6fd0*/  USHF.L.U32 UR21, UR12, 0x3, URZ ;  /* 0x000000030c157899 */ /* 0x000fe4000800063f */
[----:B------:R-:W-:-:S04]  /*6fe0*/  UIADD3.X UR10, URZ, UR11, URZ, UP0, !UPT ;  /* 0x0000000b3f0a7290 */ /* 0x000fc800087fe43f */
[----:B------:R-:W-:Y:S01]  /*6ff0*/  USHF.L.U64.HI UR12, UR12, 0x3, UR10 ;  /* 0x000000030c0c7899 */ /* 0x000fe2000801020a */
[----:B------:R-:W-:Y:S01]  /*7000*/  IADD3 R16, P6, R41, UR21, RZ ;  /* 0x0000001529107c10 */ /* 0x000fe2000ffde0ff */
[----:B------:R-:W4:Y:S04]  /*7010*/  LDL.LU.64 R48, [R1+0x78] ;  /* 0x0000780001307983 */ /* 0x000f280000300a00 */
[----:B0-----:R-:W-:Y:S01]  /*7020*/  IMAD.SHL.U32 R36, R16, 0x4, RZ ;  /* 0x0000000410247824 */ /* 0x001fe200078e00ff */
[----:B------:R-:W-:-:S04]  /*7030*/  IADD3.X R29, R46, UR12, RZ, P6, !PT ;  /* 0x0000000c2e1d7c10 */ /* 0x000fc8000b7fe4ff */
[----:B------:R-:W-:Y:S02]  /*7040*/  SHF.L.U64.HI R16, R16, 0x2, R29 ;  /* 0x0000000210107819 */ /* 0x000fe4000001021d */
[----:B------:R-:W-:-:S04]  /*7050*/  IADD3 R30, P6, R36, UR32, RZ ;  /* 0x00000020241e7c10 */ /* 0x000fc8000ffde0ff */
[----:B------:R-:W-:Y:S02]  /*7060*/  IADD3.X R31, R16, UR33, RZ, P6, !PT ;  /* 0x00000021101f7c10 */ /* 0x000fe4000b7fe4ff */
[----:B------:R-:W-:Y:S01]  /*7070*/  IADD3 R32, P6, R36, UR38, RZ ;  /* 0x0000002624207c10 */ /* 0x000fe2000ffde0ff */
[----:B------:R-:W-:-:S03]  /*7080*/  IMAD.WIDE R30, R6, 0x4, R30 ;  /* 0x00000004061e7825 */ /* 0x000fc600078e021e */
[----:B------:R-:W-:-:S03]  /*7090*/  IADD3.X R33, R16, UR39, RZ, P6, !PT ;  /* 0x0000002710217c10 */ /* 0x000fc6000b7fe4ff */
[----:B------:R-:W-:Y:S01]  /*70a0*/  IMAD.WIDE R32, R5, 0x4, R32 ;  /* 0x0000000405207825 */ /* 0x000fe200078e0220 */
[----:B---3--:R0:W-:Y:S02]  /*70b0*/  STL [R1+0x51c], R22 ;  /* 0x00051c1601007387 */ /* 0x0081e40000100800 */
[----:B0-----:R-:W-:-:S05]  /*70c0*/  IADD3 R22, P6, R30, R4, RZ ;  /* 0x000000041e167210 */ /* 0x001fca0007fde0ff */
[----:B------:R-:W-:-:S05]  /*70d0*/  IMAD.X R23, R31, 0x1, R8, P6 ;  /* 0x000000011f177824 */ /* 0x000fca00030e0608 */
[----:B------:R0:W-:Y:S02]  /*70e0*/  STL.64 [R1+0x148], R22 ;  /* 0x0001481601007387 */ /* 0x0001e40000100a00 */
[----:B0-----:R-:W-:-:S05]  /*70f0*/  IADD3 R22, P6, R32, R7, RZ ;  /* 0x0000000720167210 */ /* 0x001fca0007fde0ff */
[----:B------:R-:W-:-:S05]  /*7100*/  IMAD.X R23, R33, 0x1, R3, P6 ;  /* 0x0000000121177824 */ /* 0x000fca00030e0603 */
[----:B------:R0:W-:Y:S02]  /*7110*/  STL.64 [R1+0x168], R22 ;  /* 0x0001681601007387 */ /* 0x0001e40000100a00 */
[----:B0-----:R-:W-:-:S06]  /*7120*/  IMAD.MOV.U32 R22, RZ, RZ, RZ ;  /* 0x000000ffff167224 */ /* 0x001fcc00078e00ff */
[----:B------:R-:W3:Y:S01]  /*7130*/  @P5 LDG.E.EL R22, desc[UR22][R38.64] ;  /* 0x0000001626165981 */ /* 0x000ee2000c2e1900 */
[----:B------:R-:W-:Y:S02]  /*7140*/  IADD3 R34, P6, R36, UR34, RZ ;  /* 0x0000002224227c10 */ /* 0x000fe4000ffde0ff */
[----:B------:R-:W-:Y:S02]  /*7150*/  CS2R R30, SRZ ;  /* 0x00000000001e7805 */ /* 0x000fe4000001ff00 */
[----:B------:R-:W-:Y:S02]  /*7160*/  IADD3.X R35, R16, UR35, RZ, P6, !PT ;  /* 0x0000002310237c10 */ /* 0x000fe4000b7fe4ff */
[----:B------:R-:W-:Y:S02]  /*7170*/  IADD3 R32, P6, R36, UR36, RZ ;  /* 0x0000002424207c10 */ /* 0x000fe4000ffde0ff */
[----:B------:R-:W4:Y:S01]  /*7180*/  @P2 LDG.E.EL R30, desc[UR22][R44.64] ;  /* 0x000000162c1e2981 */ /* 0x000f22000c2e1900 */
[----:B------:R-:W-:Y:S01]  /*7190*/  IMAD.WIDE R34, R2, 0x4, R34 ;  /* 0x0000000402227825 */ /* 0x000fe200078e0222 */
[----:B------:R-:W-:-:S02]  /*71a0*/  IADD3.X R33, R16, UR37, RZ, P6, !PT ;  /* 0x0000002510217c10 */ /* 0x000fc4000b7fe4ff */
[----:B------:R-:W4:Y:S04]  /*71b0*/  @P4 LDG.E.EL R31, desc[UR22][R50.64] ;  /* 0x00000016321f4981 */ /* 0x000f28000c2e1900 */
[----:B------:R-:W4:Y:S01]  /*71c0*/  LDL.LU.64 R44, [R1+0xb8] ;  /* 0x0000b800012c7983 */ /* 0x000f220000300a00 */
[----:B------:R-:W-:-:S04]  /*71d0*/  IMAD.WIDE.U32 R32, R0, 0x4, R32 ;  /* 0x0000000400207825 */ /* 0x000fc800078e0020 */
[----:B------:R-:W-:-:S06]  /*71e0*/  IMAD.MOV.U32 R16, RZ, RZ, RZ ;  /* 0x000000ffff107224 */ /* 0x000fcc00078e00ff */
[----:B------:R-:W4:Y:S04]  /*71f0*/  @P2 LDG.E.EL R16, desc[UR22][R42.64] ;  /* 0x000000162a102981 */ /* 0x000f28000c2e1900 */
[----:B---3--:R0:W-:Y:S02]  /*7200*/  STL [R1+0x518], R22 ;  /* 0x0005181601007387 */ /* 0x0081e40000100800 */
[----:B0-----:R-:W-:-:S05]  /*7210*/  IADD3 R22, P6, R34, R7, RZ ;  /* 0x0000000722167210 */ /* 0x001fca0007fde0ff */
[----:B------:R-:W-:-:S05]  /*7220*/  IMAD.X R23, R35, 0x1, R3, P6 ;  /* 0x0000000123177824 */ /* 0x000fca00030e0603 */
[----:B------:R0:W-:Y:S02]  /*7230*/  STL.64 [R1+0x138], R22 ;  /* 0x0001381601007387 */ /* 0x0001e40000100a00 */
[----:B0-----:R-:W-:-:S05]  /*7240*/  IADD3 R22, P6, R32, R52, RZ ;  /* 0x0000003420167210 */ /* 0x001fca0007fde0ff */
[----:B------:R-:W-:-:S05]  /*7250*/  IMAD.X R23, R33, 0x1, R9, P6 ;  /* 0x0000000121177824 */ /* 0x000fca00030e0609 */
[----:B------:R0:W-:Y:S04]  /*7260*/  STL.64 [R1+0x130], R22 ;  /* 0x0001301601007387 */ /* 0x0001e80000100a00 */
[----:B0-----:R-:W3:Y:S01]  /*7270*/  LDL.LU.64 R22, [R1+0x3f0] ;  /* 0x0003f00001167983 */ /* 0x001ee20000300a00 */
[----:B------:R-:W-:-:S03]  /*7280*/  IADD3 R38, P6, R15, UR17, RZ ;  /* 0x000000110f267c10 */ /* 0x000fc6000ffde0ff */
[----:B------:R-:W3:Y:S01]  /*7290*/  LDL.LU.64 R42, [R1+0xf0] ;  /* 0x0000f000012a7983 */ /* 0x000ee20000300a00 */
[----:B------:R-:W-:Y:S01]  /*72a0*/  IADD3.X R32, R47, UR9, RZ, P6, !PT ;  /* 0x000000092f207c10 */ /* 0x000fe2000b7fe4ff */
[----:B------:R-:W-:-:S03]  /*72b0*/  IMAD.SHL.U32 R39, R38, 0x4, RZ ;  /* 0x0000000426277824 */ /* 0x000fc600078e00ff */
[----:B------:R-:W-:Y:S02]  /*72c0*/  SHF.L.U64.HI R38, R38, 0x2, R32 ;  /* 0x0000000226267819 */ /* 0x000fe40000010220 */
[----:B------:R-:W-:-:S04]  /*72d0*/  IADD3 R32, P6, R39, UR32, RZ ;  /* 0x0000002027207c10 */ /* 0x000fc8000ffde0ff */
[----:B------:R-:W-:Y:S01]  /*72e0*/  IADD3.X R33, R38, UR33, RZ, P6, !PT ;  /* 0x0000002126217c10 */ /* 0x000fe2000b7fe4ff */
[----:B------:R0:W-:Y:S02]  /*72f0*/  STL.64 [R1+0x7a0], R14 ;  /* 0x0007a00e01007387 */ /* 0x0001e40000100a00 */
[----:B------:R-:W-:Y:S02]  /*7300*/  IMAD.WIDE R32, R6, 0x4, R32 ;  /* 0x0000000406207825 */ /* 0x000fe400078e0220 */
[----:B----4-:R-:W-:Y:S04]  /*7310*/  STL [R1+0x50c], R16 ;  /* 0x00050c1001007387 */ /* 0x010fe80000100800 */
[----:B------:R-:W4:Y:S01]  /*7320*/  LDL.LU.64 R58, [R1+0x3f8] ;  /* 0x0003f800013a7983 */ /* 0x000f220000300a00 */
[----:B0-----:R-:W-:-:S03]  /*7330*/  IADD3 R14, P6, R32, R4, RZ ;  /* 0x00000004200e7210 */ /* 0x001fc60007fde0ff */
[----:B------:R-:W4:Y:S02]  /*7340*/  LDL.LU.64 R50, [R1+0x2f0] ;  /* 0x0002f00001327983 */ /* 0x000f240000300a00 */
[----:B------:R-:W-:-:S05]  /*7350*/  IMAD.X R15, R33, 0x1, R8, P6 ;  /* 0x00000001210f7824 */ /* 0x000fca00030e0608 */
[----:B------:R0:W-:Y:S02]  /*7360*/  STL.64 [R1+0x128], R14 ;  /* 0x0001280e01007387 */ /* 0x0001e40000100a00 */
[----:B0-----:R-:W-:-:S06]  /*7370*/  IMAD.MOV.U32 R14, RZ, RZ, RZ ;  /* 0x000000ffff0e7224 */ /* 0x001fcc00078e00ff */
[----:B---3--:R-:W3:Y:S01]  /*7380*/  @P4 LDG.E.EL R14, desc[UR22][R22.64] ;  /* 0x00000016160e4981 */ /* 0x008ee2000c2e1900 */
[----:B------:R-:W-:Y:S01]  /*7390*/  IMAD.MOV.U32 R16, RZ, RZ, RZ ;  /* 0x000000ffff107224 */ /* 0x000fe200078e00ff */
[----:B------:R-:W-:Y:S01]  /*73a0*/  R2UR UR10, R18 ;  /* 0x00000000120a72ca */ /* 0x000fe200000e0000 */
[----:B------:R-:W-:-:S04]  /*73b0*/  IMAD.MOV.U32 R18, RZ, RZ, RZ ;  /* 0x000000ffff127224 */ /* 0x000fc800078e00ff */
[----:B------:R-:W4:Y:S04]  /*73c0*/  @P5 LDG.E.EL R16, desc[UR22][R48.64] ;  /* 0x0000001630105981 */ /* 0x000f28000c2e1900 */
[----:B------:R-:W4:Y:S04]  /*73d0*/  @P2 LDG.E.EL R18, desc[UR22][R44.64] ;  /* 0x000000162c122981 */ /* 0x000f28000c2e1900 */
[----:B------:R-:W4:Y:S04]  /*73e0*/  LDL.LU.64 R48, [R1+0x398] ;  /* 0x0003980001307983 */ /* 0x000f280000300a00 */
[----:B------:R-:W4:Y:S04]  /*73f0*/  LDL.LU.64 R44, [R1+0x2e0] ;  /* 0x0002e000012c7983 */ /* 0x000f280000300a00 */
[----:B---3--:R0:W-:Y:S02]  /*7400*/  STL [R1+0x508], R14 ;  /* 0x0005080e01007387 */ /* 0x0081e40000100800 */
[----:B0-----:R-:W-:-:S06]  /*7410*/  IMAD.MOV.U32 R14, RZ, RZ, RZ ;  /* 0x000000ffff0e7224 */ /* 0x001fcc00078e00ff */
[----:B----4-:R-:W3:Y:S01]  /*7420*/  @!P1 LDG.E.EL R14, desc[UR22][R58.64] ;  /* 0x000000163a0e9981 */ /* 0x010ee2000c2e1900 */
[----:B------:R-:W-:-:S13]  /*7430*/  R2UR UR11, R19 ;  /* 0x00000000130b72ca */ /* 0x000fda00000e0000 */
[----:B------:R-:W-:-:S04]  /*7440*/  USHF.R.U32.HI UR7, URZ, 0x1c, UR11 ;  /* 0x0000001c3f077899 */ /* 0x000fc8000801160b */
[----:B------:R-:W-:-:S04]  /*7450*/  ULOP3.LUT UR7, UR7, 0x8, URZ, 0xc0, !UPT ;  /* 0x0000000807077892 */ /* 0x000fc8000f8ec03f */
[----:B------:R-:W-:Y:S01]  /*7460*/  UIADD3 UR7, UP0, UR10, UR7, URZ ;  /* 0x000000070a077290 */ /* 0x000fe2000ff1e03f */
[----:B---3--:R0:W-:Y:S02]  /*7470*/  STL [R1+0x570], R14 ;  /* 0x0005700e01007387 */ /* 0x0081e40000100800 */
[----:B0-----:R-:W-:-:S06]  /*7480*/  IMAD.MOV.U32 R14, RZ, RZ, RZ ;  /* 0x000000ffff0e7224 */ /* 0x001fcc00078e00ff */
[----:B------:R-:W3:Y:S01]  /*7490*/  @P4 LDG.E.EL R14, desc[UR22][R50.64] ;  /* 0x00000016320e4981 */ /* 0x000ee2000c2e1900 */
[----:B------:R-:W-:Y:S02]  /*74a0*/  USHF.L.U32 UR41, UR7, 0x3, URZ ;  /* 0x0000000307297899 */ /* 0x000fe4000800063f */
[----:B------:R-:W-:Y:S01]  /*74b0*/  UIADD3.X UR18, URZ, UR11, URZ, UP0, !UPT ;  /* 0x0000000b3f127290 */ /* 0x000fe200087fe43f */
[----:B------:R-:W-:-:S03]  /*74c0*/  IMAD.MOV.U32 R36, RZ, RZ, RZ ;  /* 0x000000ffff247224 */ /* 0x000fc600078e00ff */
[----:B------:R-:W-:Y:S01]  /*74d0*/  USHF.L.U64.HI UR7, UR7, 0x3, UR18 ;  /* 0x0000000307077899 */ /* 0x000fe20008010212 */
[----:B------:R-:W-:Y:S02]  /*74e0*/  IADD3 R37, P6, R40, UR41, RZ ;  /* 0x0000002928257c10 */ /* 0x000fe4000ffde0ff */
[----:B------:R0:W4:Y:S03]  /*74f0*/  @P4 LDG.E.EL R36, desc[UR22][R42.64] ;  /* 0x000000162a244981 */ /* 0x000126000c2e1900 */
[----:B------:R-:W-:Y:S01]  /*7500*/  IADD3.X R19, R53, UR7, RZ, P6, !PT ;  /* 0x0000000735137c10 */ /* 0x000fe2000b7fe4ff */
[----:B0-----:R-:W-:-:S03]  /*7510*/  IMAD.SHL.U32 R42, R37, 0x4, RZ ;  /* 0x00000004252a7824 */ /* 0x001fc600078e00ff */
[----:B------:R-:W-:Y:S02]  /*7520*/  SHF.L.U64.HI R37, R37, 0x2, R19 ;  /* 0x0000000225257819 */ /* 0x000fe40000010213 */
[----:B------:R-:W-:Y:S01]  /*7530*/  IADD3 R34, P6, R42, UR32, RZ ;  /* 0x000000202a227c10 */ /* 0x000fe2000ffde0ff */
[----:B------:R-:W-:-:S03]  /*7540*/  IMAD.MOV.U32 R29, RZ, RZ, RZ ;  /* 0x000000ffff1d7224 */ /* 0x000fc600078e00ff */
[----:B------:R-:W-:Y:S02]  /*7550*/  IADD3.X R35, R37, UR33, RZ, P6, !PT ;  /* 0x0000002125237c10 */ /* 0x000fe4000b7fe4ff */
[----:B------:R-:W-:Y:S01]  /*7560*/  IADD3 R32, P6, R39, UR38, RZ ;  /* 0x0000002627207c10 */ /* 0x000fe2000ffde0ff */
[----:B------:R-:W4:Y:S01]  /*7570*/  @P5 LDG.E.EL R29, desc[UR22][R56.64] ;  /* 0x00000016381d5981 */ /* 0x000f22000c2e1900 */
[----:B------:R-:W-:Y:S02]  /*7580*/  IMAD.WIDE R34, R6, 0x4, R34 ;  /* 0x0000000406227825 */ /* 0x000fe400078e0222 */
[----:B------:R-:W-:Y:S01]  /*7590*/  IADD3.X R33, R38, UR39, RZ, P6, !PT ;  /* 0x0000002726217c10 */ /* 0x000fe2000b7fe4ff */
[----:B------:R-:W4:Y:S02]  /*75a0*/  LDL.LU.64 R56, [R1+0x268] ;  /* 0x0002680001387983 */ /* 0x000f240000300a00 */
[----:B------:R-:W-:Y:S02]  /*75b0*/  IMAD.WIDE R32, R10, 0x4, R32 ;  /* 0x000000040a207825 */ /* 0x000fe400078e0220 */
[----:B---3--:R0:W-:Y:S04]  /*75c0*/  STL [R1+0x500], R14 ;  /* 0x0005000e01007387 */ /* 0x0081e80000100800 */
[----:B------:R-:W3:Y:S01]  /*75d0*/  LDL.LU.64 R22, [R1+0x260] ;  /* 0x0002600001167983 */ /* 0x000ee20000300a00 */
[----:B0-----:R-:W-:-:S05]  /*75e0*/  IADD3 R14, P6, R34, R4, RZ ;  /* 0x00000004220e7210 */ /* 0x001fca0007fde0ff */
[----:B------:R-:W-:-:S05]  /*75f0*/  IMAD.X R15, R35, 0x1, R8, P6 ;  /* 0x00000001230f7824 */ /* 0x000fca00030e0608 */
[----:B------:R0:W-:Y:S04]  /*7600*/  STL.64 [R1+0x1e8], R14 ;  /* 0x0001e80e01007387 */ /* 0x0001e80000100a00 */
[----:B------:R-:W3:Y:S04]  /*7610*/  LDL.LU.64 R58, [R1+0x250] ;  /* 0x00025000013a7983 */ /* 0x000ee80000300a00 */
[----:B------:R-:W3:Y:S01]  /*7620*/  LDL.LU.64 R50, [R1+0x230] ;  /* 0x0002300001327983 */ /* 0x000ee20000300a00 */
[----:B0-----:R-:W-:-:S05]  /*7630*/  IADD3 R14, P6, R32, R7, RZ ;  /* 0x00000007200e7210 */ /* 0x001fca0007fde0ff */
[----:B------:R-:W-:-:S05]  /*7640*/  IMAD.X R15, R33, 0x1, R3, P6 ;  /* 0x00000001210f7824 */ /* 0x000fca00030e0603 */
[----:B------:R0:W-:Y:S02]  /*7650*/  STL.64 [R1+0x110], R14 ;  /* 0x0001100e01007387 */ /* 0x0001e40000100a00 */
[----:B0-----:R-:W-:-:S06]  /*7660*/  IMAD.MOV.U32 R14, RZ, RZ, RZ ;  /* 0x000000ffff0e7224 */ /* 0x001fcc00078e00ff */
[----:B------:R-:W3:Y:S01]  /*7670*/  @P5 LDG.E.EL R14, desc[UR22][R48.64] ;  /* 0x00000016300e5981 */ /* 0x000ee2000c2e1900 */
[----:B------:R-:W-:-:S03]  /*7680*/  IADD3 R34, P6, R39, UR34, RZ ;  /* 0x0000002227227c10 */ /* 0x000fc6000ffde0ff */
[----:B---3--:R0:W-:Y:S02]  /*7690*/  STL [R1+0x504], R14 ;  /* 0x0005040e01007387 */ /* 0x0081e40000100800 */
[----:B0-----:R-:W-:-:S06]  /*76a0*/  IMAD.MOV.U32 R14, RZ, RZ, RZ ;  /* 0x000000ffff0e7224 */ /* 0x001fcc00078e00ff */
[----:B------:R-:W3:Y:S01]  /*76b0*/  @!P1 LDG.E.EL R14, desc[UR22][R44.64] ;  /* 0x000000162c0e9981 */ /* 0x000ee2000c2e1900 */
[----:B------:R-:W-:Y:S02]  /*76c0*/  IADD3.X R35, R38, UR35, RZ, P6, !PT ;  /* 0x0000002326237c10 */ /* 0x000fe4000b7fe4ff */
[----:B------:R-:W-:Y:S01]  /*76d0*/  IADD3 R32, P6, R39, UR36, RZ ;  /* 0x0000002427207c10 */ /* 0x000fe2000ffde0ff */
[----:B------:R-:W-:-:S03]  /*76e0*/  IMAD.WIDE R34, R60, 0x4, R34 ;  /* 0x000000043c227825 */ /* 0x000fc600078e0222 */
[----:B------:R-:W-:Y:S02]  /*76f0*/  IADD3.X R33, R38, UR37, RZ, P6, !PT ;  /* 0x0000002526217c10 */ /* 0x000fe4000b7fe4ff */
[----:B------:R-:W4:Y:S01]  /*7700*/  LDL.LU.64 R38, [R1+0x2a8] ;  /* 0x0002a80001267983 */ /* 0x000f220000300a00 */
[----:B------:R-:W-:-:S03]  /*7710*/  IMAD.WIDE.U32 R32, R0, 0x4, R32 ;  /* 0x0000000400207825 */ /* 0x000fc600078e0020 */
[----:B---3--:R0:W-:Y:S02]  /*7720*/  STL [R1+0x56c], R14 ;  /* 0x00056c0e01007387 */ /* 0x0081e40000100800 */
[----:B0-----:R-:W-:-:S05]  /*7730*/  IADD3 R14, P6, R34, R7, RZ ;  /* 0x00000007220e7210 */ /* 0x001fca0007fde0ff */
[----:B------:R-:W-:Y:S02]  /*7740*/  IMAD.X R15, R35, 0x1, R3, P6 ;  /* 0x00000001230f7824 */ /* 0x000fe400030e0603 */
[----:B------:R-:W3:Y:S04]  /*7750*/  LDL.LU.64 R34, [R1+0x3a0] ;  /* 0x0003a00001227983 */ /* 0x000ee80000300a00 */
[----:B------:R-:W4:Y:S04]  /*7760*/  LDL.LU.64 R48, [R1+0x3b0] ;  /* 0x0003b00001307983 */ /* 0x000f280000300a00 */
[----:B------:R-:W4:Y:S04]  /*7770*/  LDL.LU.64 R44, [R1+0x1a0] ;  /* 0x0001a000012c7983 */ /* 0x000f280000300a00 */
[----:B------:R0:W-:Y:S02]  /*7780*/  STL.64 [R1+0x60], R14 ;  /* 0x0000600e01007387 */ /* 0x0001e40000100a00 */
[----:B0-----:R-:W-:-:S05]  /*7790*/  IADD3 R14, P6, R32, R52, RZ ;  /* 0x00000034200e7210 */ /* 0x001fca0007fde0ff */
[----:B------:R-:W-:-:S05]  /*77a0*/  IMAD.X R15, R33, 0x1, R9, P6 ;  /* 0x00000001210f7824 */ /* 0x000fca00030e0609 */
[----:B------:R0:W-:Y:S02]  /*77b0*/  STL.64 [R1+0x108], R14 ;  /* 0x0001080e01007387 */ /* 0x0001e40000100a00 */
[----:B0-----:R-:W-:-:S06]  /*77c0*/  IMAD.MOV.U32 R14, RZ, RZ, RZ ;  /* 0x000000ffff0e7224 */ /* 0x001fcc00078e00ff */
[----:B---3--:R-:W3:Y:S04]  /*77d0*/  @P2 LDG.E.EL R14, desc[UR22][R34.64] ;  /* 0x00000016220e2981 */ /* 0x008ee8000c2e1900 */
[----:B---3--:R0:W-:Y:S02]  /*77e0*/  STL [R1+0x4fc], R14 ;  /* 0x0004fc0e01007387 */ /* 0x0081e40000100800 */
[----:B0-----:R-:W-:-:S06]  /*77f0*/  IMAD.MOV.U32 R14, RZ, RZ, RZ ;  /* 0x000000ffff0e7224 */ /* 0x001fcc00078e00ff */
[----:B----4-:R-:W3:Y:S04]  /*7800*/  @!P1 LDG.E.EL R14, desc[UR22][R38.64] ;  /* 0x00000016260e9981 */ /* 0x010ee8000c2e1900 */
[----:B---3--:R0:W-:Y:S02]  /*7810*/  STL [R1+0x398], R14 ;  /* 0x0003980e01007387 */ /* 0x0081e40000100800 */
[----:B0-----:R-:W-:-:S06]  /*7820*/  IMAD.MOV.U32 R14, RZ, RZ, RZ ;  /* 0x000000ffff0e7224 */ /* 0x001fcc00078e00ff */
[----:B------:R-:W3:Y:S04]  /*7830*/  @!P1 LDG.E.EL R14, desc[UR22][R56.64] ;  /* 0x00000016380e9981 */ /* 0x000ee8000c2e1900 */
[----:B---3--:R0:W-:Y:S02]  /*7840*/  STL [R1+0x39c], R14 ;  /* 0x00039c0e01007387 */ /* 0x0081e40000100800 */
[----:B0-----:R-:W-:-:S06]  /*7850*/  IMAD.MOV.U32 R14, RZ, RZ, RZ ;  /* 0x000000ffff0e7224 */ /* 0x001fcc00078e00ff */
[----:B------:R-:W3:Y:S04]  /*7860*/  @P2 LDG.E.EL R14, desc[UR22][R22.64] ;  /* 0x00000016160e2981 */ /* 0x000ee8000c2e1900 */
[----:B---3--:R0:W-:Y:S02]  /*7870*/  STL [R1+0x390], R14 ;  /* 0x0003900e01007387 */ /* 0x0081e40000100800 */
[----:B0-----:R-:W-:-:S06]  /*7880*/  IMAD.MOV.U32 R14, RZ, RZ, RZ ;  /* 0x000000ffff0e7224 */ /* 0x001fcc00078e00ff */
[----:B------:R-:W3:Y:S01]  /*7890*/  @P4 LDG.E.EL R14, desc[UR22][R58.64] ;  /* 0x000000163a0e4981 */ /* 0x000ee2000c2e1900 */
[----:B------:R-:W-:-:S04]  /*78a0*/  IADD3 R19, P6, R54, UR21, RZ ;  /* 0x0000001536137c10 */ /* 0x000fc8000ffde0ff */
[----:B------:R-:W-:Y:S01]  /*78b0*/  IADD3.X R32, R55, UR12, RZ, P6, !PT ;  /* 0x0000000c37207c10 */ /* 0x000fe2000b7fe4ff */
[----:B---3--:R0:W-:Y:S02]  /*78c0*/  STL [R1+0x388], R14 ;  /* 0x0003880e01007387 */ /* 0x0081e40000100800 */
[----:B0-----:R-:W-:-:S06]  /*78d0*/  IMAD.MOV.U32 R14, RZ, RZ, RZ ;  /* 0x000000ffff0e7224 */ /* 0x001fcc00078e00ff */
[----:B------:R-:W3:Y:S01]  /*78e0*/  @P5 LDG.E.EL R14, desc[UR22][R50.64] ;  /* 0x00000016320e5981 */ /* 0x000ee2000c2e1900 */
[----:B------:R-:W-:Y:S01]  /*78f0*/  IADD3 R34, P6, R42, UR38, RZ ;  /* 0x000000262a227c10 */ /* 0x000fe2000ffde0ff */
[----:B------:R-:W-:-:S03]  /*7900*/  IMAD.SHL.U32 R38, R19, 0x4, RZ ;  /* 0x0000000413267824 */ /* 0x000fc600078e00ff */
[----:B------:R-:W-:Y:S02]  /*7910*/  IADD3.X R35, R37, UR39, RZ, P6, !PT ;  /* 0x0000002725237c10 */ /* 0x000fe4000b7fe4ff */
[----:B------:R-:W-:Y:S02]  /*7920*/  SHF.L.U64.HI R19, R19, 0x2, R32 ;  /* 0x0000000213137819 */ /* 0x000fe40000010220 */
        /* <DEDUP_REMOVED lines=12> */
[----:B------:R-:W3:Y:S04]  /*79f0*/  @!P1 LDG.E.EL R14, desc[UR22][R48.64] ;  /* 0x00000016300e9981 */ /* 0x000ee8000c2e1900 */
[----:B---3--:R0:W-:Y:S02]  /*7a00*/  STL [R1+0x568], R14 ;  /* 0x0005680e01007387 */ /* 0x0081e40000100800 */
[----:B0-----:R-:W-:-:S06]  /*7a10*/  IMAD.MOV.U32 R14, RZ, RZ, RZ ;  /* 0x000000ffff0e7224 */ /* 0x001fcc00078e00ff */
[----:B------:R-:W3:Y:S04]  /*7a20*/  @!P1 LDG.E.EL R14, desc[UR22][R44.64] ;  /* 0x000000162c0e9981 */ /* 0x000ee8000c2e1900 */
[----:B------:R-:W4:Y:S01]  /*7a30*/  LDL.LU.64 R44, [R1+0x3b8] ;  /* 0x0003b800012c7983 */ /* 0x000f220000300a00 */
[----:B------:R-:W-:Y:S02]  /*7a40*/  IADD3 R32, P6, R42, UR34, RZ ;  /* 0x000000222a207c10 */ /* 0x000fe4000ffde0ff */
[----:B------:R-:W-:Y:S01]  /*7a50*/  SEL R20, R20, RZ, P2 ;  /* 0x000000ff14147207 */ /* 0x000fe20001000000 */
[----:B------:R-:W4:Y:S01]  /*7a60*/  LDL R22, [R1+0x204] ;  /* 0x0002040001167983 */ /* 0x000f220000100800 */
[----:B------:R-:W-:Y:S02]  /*7a70*/  IADD3.X R33, R37, UR35, RZ, P6, !PT ;  /* 0x0000002325217c10 */ /* 0x000fe4000b7fe4ff */
[----:B------:R-:W-:Y:S01]  /*7a80*/  SEL R21, R21, RZ, P4 ;  /* 0x000000ff15157207 */ /* 0x000fe20002000000 */
[----:B------:R-:W4:Y:S01]  /*7a90*/  LDL R23, [R1+0x200] ;  /* 0x0002000001177983 */ /* 0x000f220000100800 */
[----:B------:R-:W-:Y:S01]  /*7aa0*/  IMAD.WIDE R32, R2, 0x4, R32 ;  /* 0x0000000402207825 */ /* 0x000fe200078e0220 */
[----:B------:R-:W-:-:S02]  /*7ab0*/  SEL R30, R30, RZ, P2 ;  /* 0x000000ff1e1e7207 */ /* 0x000fc40001000000 */
[----:B------:R-:W-:Y:S01]  /*7ac0*/  SEL R31, R31, RZ, P4 ;  /* 0x000000ff1f1f7207 */ /* 0x000fe20002000000 */
[----:B---3--:R0:W-:Y:S02]  /*7ad0*/  STL [R1+0x3a0], R14 ;  /* 0x0003a00e01007387 */ /* 0x0081e40000100800 */
[----:B0-----:R-:W-:Y:S02]  /*7ae0*/  SEL R14, R17, RZ, P5 ;  /* 0x000000ff110e7207 */ /* 0x001fe40002800000 */
[----:B------:R-:W-:Y:S02]  /*7af0*/  @P3 SEL R14, R20, R21, !P0 ;  /* 0x00000015140e3207 */ /* 0x000fe40004000000 */
[----:B------:R-:W-:-:S03]  /*7b00*/  IADD3 R20, P6, R38, UR38, RZ ;  /* 0x0000002626147c10 */ /* 0x000fc6000ffde0ff */
[----:B------:R0:W-:Y:S01]  /*7b10*/  STL [R1+0x384], R14 ;  /* 0x0003840e01007387 */ /* 0x0001e20000100800 */
        /* <DEDUP_REMOVED lines=8> */
[----:B------:R-:W-:Y:S01]  /*7ba0*/  IADD3.X R21, R19, UR35, RZ, P6, !PT ;  /* 0x0000002313157c10 */ /* 0x000fe2000b7fe4ff */
[----:B------:R0:W-:Y:S02]  /*7bb0*/  STL.64 [R1+0xb8], R14 ;  /* 0x0000b80e01007387 */ /* 0x0001e40000100a00 */
[----:B------:R-:W-:Y:S01]  /*7bc0*/  IMAD.WIDE R20, R2, 0x4, R20 ;  /* 0x0000000402147825 */ /* 0x000fe200078e0214 */
[----:B0-----:R-:W-:Y:S02]  /*7bd0*/  SEL R14, R29, RZ, P5 ;  /* 0x000000ff1d0e7207 */ /* 0x001fe40002800000 */
[----:B------:R-:W-:Y:S02]  /*7be0*/  @P3 SEL R14, R30, R31, !P0 ;  /* 0x0000001f1e0e3207 */ /* 0x000fe40004000000 */
[----:B------:R-:W-:-:S03]  /*7bf0*/  IADD3 R30, P6, R38, UR36, RZ ;  /* 0x00000024261e7c10 */ /* 0x000fc6000ffde0ff */
[----:B------:R0:W-:Y:S01]  /*7c00*/  STL [R1+0x38c], R14 ;  /* 0x00038c0e01007387 */ /* 0x0001e20000100800 */
[----:B------:R-:W-:Y:S02]  /*7c10*/  IADD3.X R31, R19, UR37, RZ, P6, !PT ;  /* 0x00000025131f7c10 */ /* 0x000fe4000b7fe4ff */
[----:B0-----:R-:W-:Y:S01]  /*7c20*/  IADD3 R14, P6, R20, R7, RZ ;  /* 0x00000007140e7210 */ /* 0x001fe20007fde0ff */
[----:B------:R-:W-:-:S04]  /*7c30*/  IMAD.WIDE.U32 R30, R0, 0x4, R30 ;  /* 0x00000004001e7825 */ /* 0x000fc800078e001e */
[----:B------:R-:W-:-:S05]  /*7c40*/  IMAD.X R15, R21, 0x1, R3, P6 ;  /* 0x00000001150f7824 */ /* 0x000fca00030e0603 */
[----:B------:R0:W-:Y:S02]  /*7c50*/  STL.64 [R1+0xa0], R14 ;  /* 0x0000a00e01007387 */ /* 0x0001e40000100a00 */
[----:B0-----:R-:W-:-:S05]  /*7c60*/  IADD3 R14, P6, R30, R52, RZ ;  /* 0x000000341e0e7210 */ /* 0x001fca0007fde0ff */
[----:B------:R-:W-:-:S05]  /*7c70*/  IMAD.X R15, R31, 0x1, R9, P6 ;  /* 0x000000011f0f7824 */ /* 0x000fca00030e0609 */
[----:B------:R0:W-:Y:S01]  /*7c80*/  STL.64 [R1+0xb0], R14 ;  /* 0x0000b00e01007387 */ /* 0x0001e20000100a00 */
[----:B----4-:R-:W-:-:S03]  /*7c90*/  IADD3 R19, P6, R22, UR17, RZ ;  /* 0x0000001116137c10 */ /* 0x010fc6000ffde0ff */
[----:B------:R-:W3:Y:S04]  /*7ca0*/  LDL R61, [R1+0x1d4] ;  /* 0x0001d400013d7983 */ /* 0x000ee80000100800 */
[----:B------:R-:W4:Y:S01]  /*7cb0*/  LDL R53, [R1+0x1a8] ;  /* 0x0001a80001357983 */ /* 0x000f220000100800 */
[----:B0-----:R-:W-:-:S06]  /*7cc0*/  IMAD.MOV.U32 R14, RZ, RZ, RZ ;  /* 0x000000ffff0e7224 */ /* 0x001fcc00078e00ff */
[----:B------:R-:W3:Y:S01]  /*7cd0*/  @P4 LDG.E.EL R14, desc[UR22][R44.64] ;  /* 0x000000162c0e4981 */ /* 0x000ee2000c2e1900 */
[----:B------:R-:W-:Y:S02]  /*7ce0*/  IADD3.X R17, R23, UR9, RZ, P6, !PT ;  /* 0x0000000917117c10 */ /* 0x000fe4000b7fe4ff */
[----:B------:R-:W-:Y:S02]  /*7cf0*/  SEL R25, R25, RZ, P2 ;  /* 0x000000ff19197207 */ /* 0x000fe40001000000 */
[----:B------:R-:W-:Y:S01]  /*7d00*/  SEL R28, R28, RZ, P4 ;  /* 0x000000ff1c1c7207 */ /* 0x000fe20002000000 */
[----:B---3--:R0:W-:Y:S02]  /*7d10*/  STL [R1+0x4f8], R14 ;  /* 0x0004f80e01007387 */ /* 0x0081e40000100800 */
[----:B0-----:R-:W-:Y:S01]  /*7d20*/  SEL R14, R24, RZ, P5 ;  /* 0x000000ff180e7207 */ /* 0x001fe20002800000 */
[C---:B------:R-:W-:Y:S01]  /*7d30*/  IMAD.SHL.U32 R24, R19.reuse, 0x4, RZ ;  /* 0x0000000413187824 */ /* 0x040fe200078e00ff */
[----:B------:R-:W-:-:S04]  /*7d40*/  SHF.L.U64.HI R19, R19, 0x2, R17 ;  /* 0x0000000213137819 */ /* 0x000fc80000010211 */
[----:B------:R-:W-:-:S04]  /*7d50*/  IADD3 R20, P6, R24, UR38, RZ ;  /* 0x0000002618147c10 */ /* 0x000fc8000ffde0ff */
[----:B------:R-:W-:-:S03]  /*7d60*/  IADD3.X R21, R19, UR39, RZ, P6, !PT ;  /* 0x0000002713157c10 */ /* 0x000fc6000b7fe4ff */
[----:B------:R-:W-:Y:S01]  /*7d70*/  IMAD.WIDE R20, R10, 0x4, R20 ;  /* 0x000000040a147825 */ /* 0x000fe200078e0214 */
[----:B------:R-:W-:Y:S02]  /*7d80*/  @P3 SEL R14, R25, R28, !P0 ;  /* 0x0000001c190e3207 */ /* 0x000fe40004000000 */
[----:B------:R-:W-:-:S03]  /*7d90*/  IADD3 R30, P6, R20, R7, RZ ;  /* 0x00000007141e7210 */ /* 0x000fc60007fde0ff */
[----:B------:R0:W-:Y:S02]  /*7da0*/  STL [R1+0x380], R14 ;  /* 0x0003800e01007387 */ /* 0x0001e40000100800 */
[----:B------:R-:W-:Y:S02]  /*7db0*/  IMAD.X R31, R21, 0x1, R3, P6 ;  /* 0x00000001151f7824 */ /* 0x000fe400030e0603 */
[----:B0-----:R-:W3:Y:S04]  /*7dc0*/  LDL.LU.64 R14, [R1+0x330] ;  /* 0x00033000010e7983 */ /* 0x001ee80000300a00 */
[----:B------:R-:W3:Y:S04]  /*7dd0*/  LDL.LU.64 R56, [R1+0x320] ;  /* 0x0003200001387983 */ /* 0x000ee80000300a00 */
[----:B------:R0:W-:Y:S04]  /*7de0*/  STL [R1+0x254], R24 ;  /* 0x0002541801007387 */ /* 0x0001e80000100800 */
[----:B------:R-:W-:Y:S04]  /*7df0*/  STL.64 [R1+0x98], R30 ;  /* 0x0000981e01007387 */ /* 0x000fe80000100a00 */
[----:B------:R-:W3:Y:S04]  /*7e00*/  LDL.LU.64 R48, [R1+0x328] ;  /* 0x0003280001307983 */ /* 0x000ee80000300a00 */
[----:B------:R-:W3:Y:S01]  /*7e10*/  LDL.LU.64 R44, [R1+0x308] ;  /* 0x00030800012c7983 */ /* 0x000ee20000300a00 */
[----:B------:R-:W-:-:S04]  /*7e20*/  IADD3 R20, P6, R42, UR36, RZ ;  /* 0x000000242a147c10 */ /* 0x000fc8000ffde0ff */
[----:B------:R-:W-:Y:S02]  /*7e30*/  IADD3.X R21, R37, UR37, RZ, P6, !PT ;  /* 0x0000002525157c10 */ /* 0x000fe4000b7fe4ff */
[----:B------:R-:W-:Y:S02]  /*7e40*/  SEL R10, R16, RZ, P5 ;  /* 0x000000ff100a7207 */ /* 0x000fe40002800000 */
[----:B------:R-:W-:Y:S01]  /*7e50*/  IADD3 R16, P6, R24, UR32, RZ ;  /* 0x0000002018107c10 */ /* 0x000fe2000ffde0ff */
[----:B------:R-:W-:Y:S01]  /*7e60*/  IMAD.WIDE.U32 R20, R0, 0x4, R20 ;  /* 0x0000000400147825 */ /* 0x000fe200078e0014 */
[----:B------:R-:W-:Y:S02]  /*7e70*/  SEL R18, R18, RZ, P2 ;  /* 0x000000ff12127207 */ /* 0x000fe40001000000 */
[----:B------:R-:W-:Y:S02]  /*7e80*/  IADD3.X R17, R19, UR33, RZ, P6, !PT ;  /* 0x0000002113117c10 */ /* 0x000fe4000b7fe4ff */
[----:B------:R-:W-:-:S02]  /*7e90*/  SEL R36, R36, RZ, P4 ;  /* 0x000000ff24247207 */ /* 0x000fc40002000000 */
[----:B0-----:R-:W-:Y:S02]  /*7ea0*/  IADD3 R24, P6, R20, R52, RZ ;  /* 0x0000003414187210 */ /* 0x001fe40007fde0ff */
[----:B------:R-:W-:Y:S01]  /*7eb0*/  @P3 SEL R10, R18, R36, !P0 ;  /* 0x00000024120a3207 */ /* 0x000fe20004000000 */
[----:B------:R-:W-:Y:S01]  /*7ec0*/  IMAD.WIDE R16, R6, 0x4, R16 ;  /* 0x0000000406107825 */ /* 0x000fe200078e0210 */
[----:B------:R-:W-:-:S03]  /*7ed0*/  USHF.R.U32.HI UR18, URZ, 0x1c, UR11 ;  /* 0x0000001c3f127899 */ /* 0x000fc6000801160b */
[----:B------:R-:W-:Y:S01]  /*7ee0*/  IMAD.X R25, R21, 0x1, R9, P6 ;  /* 0x0000000115197824 */ /* 0x000fe200030e0609 */
[----:B------:R0:W-:Y:S01]  /*7ef0*/  STL [R1+0x378], R10 ;  /* 0x0003780a01007387 */ /* 0x0001e20000100800 */
[----:B------:R-:W-:-:S03]  /*7f00*/  ULOP3.LUT UR18, UR18, 0x8, URZ, 0xc0, !UPT ;  /* 0x0000000812127892 */ /* 0x000fc6000f8ec03f */
[----:B------:R1:W-:Y:S01]  /*7f10*/  STL.64 [R1+0x118], R24 ;  /* 0x0001181801007387 */ /* 0x0003e20000100a00 */
[----:B------:R-:W-:-:S03]  /*7f20*/  SEL R11, R11, RZ, P2 ;  /* 0x000000ff0b0b7207 */ /* 0x000fc60001000000 */
[----:B------:R-:W3:Y:S01]  /*7f30*/  LDL.LU.64 R58, [R1+0x318] ;  /* 0x00031800013a7983 */ /* 0x000ee20000300a00 */
[----:B------:R-:W-:Y:S01]  /*7f40*/  SEL R12, R12, RZ, P4 ;  /* 0x000000ff0c0c7207 */ /* 0x000fe20002000000 */
[----:B------:R-:W-:Y:S01]  /*7f50*/  UIADD3 UR10, UP0, UR10, UR18, URZ ;  /* 0x000000120a0a7290 */ /* 0x000fe2000ff1e03f */
[----:B0-----:R-:W-:Y:S01]  /*7f60*/  SEL R10, R13, RZ, P5 ;  /* 0x000000ff0d0a7207 */ /* 0x001fe20002800000 */
[----:B------:R-:W3:Y:S01]  /*7f70*/  LDL.LU.64 R50, [R1+0x2f8] ;  /* 0x0002f80001327983 */ /* 0x000ee20000300a00 */
[----:B-1----:R-:W-:Y:S01]  /*7f80*/  IADD3 R24, P6, R16, R4, RZ ;  /* 0x0000000410187210 */ /* 0x002fe20007fde0ff */
[----:B------:R-:W-:Y:S01]  /*7f90*/  UIADD3.X UR11, URZ, UR11, URZ, UP0, !UPT ;  /* 0x0000000b3f0b7290 */ /* 0x000fe200087fe43f */
[----:B------:R-:W-:Y:S01]  /*7fa0*/  @P3 SEL R10, R11, R12, !P0 ;  /* 0x0000000c0b0a3207 */ /* 0x000fe20004000000 */
[----:B------:R-:W-:Y:S02]  /*7fb0*/  USHF.L.U32 UR18, UR10, 0x3, URZ ;  /* 0x000000030a127899 */ /* 0x000fe4000800063f */
[----:B------:R-:W-:Y:S01]  /*7fc0*/  IMAD.X R25, R17, 0x1, R8, P6 ;  /* 0x0000000111197824 */ /* 0x000fe200030e0608 */
[----:B------:R-:W-:Y:S01]  /*7fd0*/  IADD3 R18, P6, R61, UR21, RZ ;  /* 0x000000153d127c10 */ /* 0x000fe2000ffde0ff */
[----:B------:R-:W-:-:S03]  /*7fe0*/  USHF.L.U64.HI UR11, UR10, 0x3, UR11 ;  /* 0x000000030a0b7899 */ /* 0x000fc6000801020b */
[----:B------:R-:W-:Y:S04]  /*7ff0*/  STL.64 [R1+0x80], R24 ;  /* 0x0000801801007387 */ /* 0x000fe80000100a00 */
[----:B------:R4:W-:Y:S01]  /*8000*/  STL [R1+0x37c], R10 ;  /* 0x00037c0a01007387 */ /* 0x0009e20000100800 */
[----:B------:R-:W-:Y:S02]  /*8010*/  CS2R R28, SRZ ;  /* 0x00000000001c7805 */ /* 0x000fe4000001ff00 */
[----:B----4-:R-:W-:Y:S02]  /*8020*/  IADD3.X R10, R53, UR12, RZ, P6, !PT ;  /* 0x0000000c350a7c10 */ /* 0x010fe4000b7fe4ff */
[----:B------:R-:W-:Y:S02]  /*8030*/  IADD3 R17, P6, R41, UR18, RZ ;  /* 0x0000001229117c10 */ /* 0x000fe4000ffde0ff */
[----:B------:R-:W-:Y:S01]  /*8040*/  CS2R R24, SRZ ;  /* 0x0000000000187805 */ /* 0x000fe2000001ff00 */
[----:B------:R-:W4:Y:S01]  /*8050*/  LDL.LU.64 R40, [R1+0x340] ;  /* 0x0003400001287983 */ /* 0x000f220000300a00 */
[----:B------:R-:W-:Y:S01]  /*8060*/  IADD3.X R11, R46, UR11, RZ, P6, !PT ;  /* 0x0000000b2e0b7c10 */ /* 0x000fe2000b7fe4ff */
[----:B------:R-:W-:-:S02]  /*8070*/  IMAD.MOV.U32 R46, RZ, RZ, RZ ;  /* 0x000000ffff2e7224 */ /* 0x000fc400078e00ff */
[----:B---3--:R-:W3:Y:S01]  /*8080*/  @P2 LDG.E.EL R28, desc[UR22][R56.64] ;  /* 0x00000016381c2981 */ /* 0x008ee2000c2e1900 */
[C---:B------:R-:W-:Y:S01]  /*8090*/  IMAD.SHL.U32 R34, R17.reuse, 0x4, RZ ;  /* 0x0000000411227824 */ /* 0x040fe200078e00ff */
[----:B------:R-:W-:Y:S02]  /*80a0*/  CS2R R38, SRZ ;  /* 0x0000000000267805 */ /* 0x000fe4000001ff00 */
[----:B------:R0:W3:Y:S04]  /*80b0*/  @P5 LDG.E.EL R24, desc[UR22][R14.64] ;  /* 0x000000160e185981 */ /* 0x0000e8000c2e1900 */
[----:B------:R-:W3:Y:S04]  /*80c0*/  @P4 LDG.E.EL R25, desc[UR22][R48.64] ;  /* 0x0000001630194981 */ /* 0x000ee8000c2e1900 */
[----:B------:R-:W3:Y:S04]  /*80d0*/  @P5 LDG.E.EL R46, desc[UR22][R44.64] ;  /* 0x000000162c2e5981 */ /* 0x000ee8000c2e1900 */
[----:B------:R-:W3:Y:S04]  /*80e0*/  LDL.LU.64 R48, [R1+0x348] ;  /* 0x0003480001307983 */ /* 0x000ee80000300a00 */
[----:B------:R-:W3:Y:S04]  /*80f0*/  LDL.LU.64 R44, [R1+0x338] ;  /* 0x00033800012c7983 */ /* 0x000ee80000300a00 */
[----:B------:R-:W3:Y:S01]  /*8100*/  LDL.LU.64 R56, [R1+0x310] ;  /* 0x0003100001387983 */ /* 0x000ee20000300a00 */
[----:B------:R-:W-:-:S02]  /*8110*/  SHF.L.U64.HI R17, R17, 0x2, R11 ;  /* 0x0000000211117819 */ /* 0x000fc4000001020b */
[----:B------:R-:W-:Y:S01]  /*8120*/  IADD3 R12, P6, R34, UR38, RZ ;  /* 0x00000026220c7c10 */ /* 0x000fe2000ffde0ff */
[----:B------:R-:W-:-:S03]  /*8130*/  IMAD.SHL.U32 R11, R18, 0x4, RZ ;  /* 0x00000004120b7824 */ /* 0x000fc600078e00ff */
[----:B------:R-:W-:Y:S02]  /*8140*/  IADD3.X R13, R17, UR39, RZ, P6, !PT ;  /* 0x00000027110d7c10 */ /* 0x000fe4000b7fe4ff */
[----:B------:R-:W-:Y:S02]  /*8150*/  SHF.L.U64.HI R18, R18, 0x2, R10 ;  /* 0x0000000212127819 */ /* 0x000fe4000001020a */
[----:B------:R-:W-:Y:S01]  /*8160*/  IADD3 R10, P6, R11, UR32, RZ ;  /* 0x000000200b0a7c10 */ /* 0x000fe2000ffde0ff */
[----:B------:R-:W-:Y:S01]  /*8170*/  IMAD.WIDE R12, R5, 0x4, R12 ;  /* 0x00000004050c7825 */ /* 0x000fe200078e020c */
[----:B------:R-:W3:Y:S03]  /*8180*/  @P2 LDG.E.EL R39, desc[UR22][R58.64] ;  /* 0x000000163a272981 */ /* 0x000ee6000c2e1900 */
[----:B------:R-:W-:Y:S02]  /*8190*/  IMAD.MOV.U32 R31, RZ, RZ, RZ ;  /* 0x000000ffff1f7224 */ /* 0x000fe400078e00ff */
[----:B------:R-:W-:Y:S01]  /*81a0*/  IMAD.MOV.U32 R16, RZ, RZ, RZ ;  /* 0x000000ffff107224 */ /* 0x000fe200078e00ff */
[----:B------:R-:W3:Y:S04]  /*81b0*/  @P4 LDG.E.EL R38, desc[UR22][R50.64] ;  /* 0x0000001632264981 */ /* 0x000ee8000c2e1900 */
[----:B------:R-:W3:Y:S04]  /*81c0*/  LDL.LU.64 R58, [R1+0x300] ;  /* 0x00030000013a7983 */ /* 0x000ee80000300a00 */
[----:B------:R1:W-:Y:S02]  /*81d0*/  STL [R1+0x250], R11 ;  /* 0x0002500b01007387 */ /* 0x0003e40000100800 */
[----:B-1----:R-:W-:-:S02]  /*81e0*/  IADD3.X R11, R18, UR33, RZ, P6, !PT ;  /* 0x00000021120b7c10 */ /* 0x002fc4000b7fe4ff */
[----:B0-----:R-:W-:Y:S01]  /*81f0*/  IADD3 R14, P6, R12, R7, RZ ;  /* 0x000000070c0e7210 */ /* 0x001fe20007fde0ff */
[----:B------:R-:W-:Y:S02]  /*8200*/  IMAD.MOV.U32 R12, RZ, RZ, RZ ;  /* 0x000000ffff0c7224 */ /* 0x000fe400078e00ff */
[----:B------:R-:W-:-:S04]  /*8210*/  IMAD.WIDE R10, R6, 0x4, R10 ;  /* 0x00000004060a7825 */ /* 0x000fc800078e020a */
[----:B------:R-:W-:Y:S01]  /*8220*/  IMAD.X R15, R13, 0x1, R3, P6 ;  /* 0x000000010d0f7824 */ /* 0x000fe200030e0603 */
[----:B------:R-:W3:Y:S04]  /*8230*/  @P5 LDG.E.EL R12, desc[UR22][R26.64] ;  /* 0x000000161a0c5981 */ /* 0x000ee8000c2e1900 */
[----:B------:R0:W-:Y:S04]  /*8240*/  STL.64 [R1+0xe8], R14 ;  /* 0x0000e80e01007387 */ /* 0x0001e80000100a00 */
[----:B------:R-:W3:Y:S04]  /*8250*/  LDL.LU.64 R50, [R1+0xa8] ;  /* 0x0000a80001327983 */ /* 0x000ee80000300a00 */
[----:B----4-:R-:W4:Y:S01]  /*8260*/  @P5 LDG.E.EL R31, desc[UR22][R40.64] ;  /* 0x00000016281f5981 */ /* 0x010f22000c2e1900 */
[----:B0-----:R-:W-:-:S05]  /*8270*/  IADD3 R14, P6, R10, R4, RZ ;  /* 0x000000040a0e7210 */ /* 0x001fca0007fde0ff */
[----:B------:R-:W-:Y:S02]  /*8280*/  IMAD.X R15, R11, 0x1, R8, P6 ;  /* 0x000000010b0f7824 */ /* 0x000fe400030e0608 */
[----:B------:R-:W-:Y:S01]  /*8290*/  IMAD.MOV.U32 R11, RZ, RZ, RZ ;  /* 0x000000ffff0b7224 */ /* 0x000fe200078e00ff */
[----:B---3--:R-:W3:Y:S05]  /*82a0*/  @P2 LDG.E.EL R16, desc[UR22][R48.64] ;  /* 0x0000001630102981 */ /* 0x008eea000c2e1900 */
[----:B------:R-:W3:Y:S04]  /*82b0*/  @P5 LDG.E.EL R11, desc[UR22][R56.64] ;  /* 0x00000016380b5981 */ /* 0x000ee8000c2e1900 */
[----:B------:R-:W-:Y:S04]  /*82c0*/  STL.64 [R1+0x78], R14 ;  /* 0x0000780e01007387 */ /* 0x000fe80000100a00 */
[----:B------:R-:W4:Y:S04]  /*82d0*/  LDL.LU.64 R40, [R1+0x2c0] ;  /* 0x0002c00001287983 */ /* 0x000f280000300a00 */
[----:B------:R-:W4:Y:S04]  /*82e0*/  LDL.LU.64 R48, [R1+0x2c8] ;  /* 0x0002c80001307983 */ /* 0x000f280000300a00 */
[----:B------:R0:W-:Y:S02]  /*82f0*/  STL [R1+0x4f4], R12 ;  /* 0x0004f40c01007387 */ /* 0x0001e40000100800 */
[----:B0-----:R-:W-:-:S06]  /*8300*/  CS2R R12, SRZ ;  /* 0x00000000000c7805 */ /* 0x001fcc000001ff00 */
[----:B------:R-:W4:Y:S01]  /*8310*/  @P4 LDG.E.EL R12, desc[UR22][R44.64] ;  /* 0x000000162c0c4981 */ /* 0x000f22000c2e1900 */
[----:B------:R-:W-:-:S03]  /*8320*/  IADD3 R30, P6, R22, UR42, RZ ;  /* 0x0000002a161e7c10 */ /* 0x000fc6000ffde0ff */
[----:B------:R0:W4:Y:S04]  /*8330*/  @P2 LDG.E.EL R13, desc[UR22][R50.64] ;  /* 0x00000016320d2981 */ /* 0x000128000c2e1900 */
[----:B------:R-:W4:Y:S04]  /*8340*/  LDL.LU.64 R44, [R1+0x2b0] ;  /* 0x0002b000012c7983 */ /* 0x000f280000300a00 */
[----:B------:R-:W4:Y:S04]  /*8350*/  LDL.LU.64 R14, [R1+0x2b8] ;  /* 0x0002b800010e7983 */ /* 0x000f280000300a00 */
[----:B---3--:R1:W-:Y:S01]  /*8360*/  STL [R1+0x4ec], R11 ;  /* 0x0004ec0b01007387 */ /* 0x0083e20000100800 */
[----:B------:R-:W-:Y:S01]  /*8370*/  IADD3.X R10, R23, UR15, RZ, P6, !PT ;  /* 0x0000000f170a7c10 */ /* 0x000fe2000b7fe4ff */
[----:B-1----:R-:W-:-:S02]  /*8380*/  IMAD.MOV.U32 R11, RZ, RZ, RZ ;  /* 0x000000ffff0b7224 */ /* 0x002fc400078e00ff */
[----:B------:R-:W3:Y:S04]  /*8390*/  LDL.LU.64 R56, [R1+0x298] ;  /* 0x0002980001387983 */ /* 0x000ee80000300a00 */
[----:B------:R-:W3:Y:S01]  /*83a0*/  @P2 LDG.E.EL R11, desc[UR22][R58.64] ;  /* 0x000000163a0b2981 */ /* 0x000ee2000c2e1900 */
[----:B------:R-:W-:-:S04]  /*83b0*/  IADD3 R20, P6, R34, UR34, RZ ;  /* 0x0000002222147c10 */ /* 0x000fc8000ffde0ff */
[----:B------:R-:W-:-:S03]  /*83c0*/  IADD3.X R21, R17, UR35, RZ, P6, !PT ;  /* 0x0000002311157c10 */ /* 0x000fc6000b7fe4ff */
[----:B------:R-:W-:-:S04]  /*83d0*/  IMAD.WIDE R20, R2, 0x4, R20 ;  /* 0x0000000402147825 */ /* 0x000fc800078e0214 */
[----:B------:R-:W-:Y:S01]  /*83e0*/  IMAD.MOV.U32 R37, RZ, RZ, RZ ;  /* 0x000000ffff257224 */ /* 0x000fe200078e00ff */
[----:B----4-:R-:W4:Y:S05]  /*83f0*/  @P4 LDG.E.EL R29, desc[UR22][R44.64] ;  /* 0x000000162c1d4981 */ /* 0x010f2a000c2e1900 */
[----:B------:R1:W4:Y:S04]  /*8400*/  @P5 LDG.E.EL R37, desc[UR22][R14.64] ;  /* 0x000000160e255981 */ /* 0x000328000c2e1900 */
[----:B---3--:R3:W-:Y:S02]  /*8410*/  STL [R1+0x4e4], R11 ;  /* 0x0004e40b01007387 */ /* 0x0087e40000100800 */
[C---:B---3--:R-:W-:Y:S01]  /*8420*/  IMAD.SHL.U32 R11, R30.reuse, 0x4, RZ ;  /* 0x000000041e0b7824 */ /* 0x048fe200078e00ff */
[----:B------:R-:W-:-:S04]  /*8430*/  SHF.L.U64.HI R30, R30, 0x2, R10 ;  /* 0x000000021e1e7819 */ /* 0x000fc8000001020a */
[----:B------:R-:W-:Y:S01]  /*8440*/  IADD3 R10, P6, R11, UR32, RZ ;  /* 0x000000200b0a7c10 */ /* 0x000fe2000ffde0ff */
[----:B------:R3:W-:Y:S03]  /*8450*/  STL [R1+0x234], R11 ;  /* 0x0002340b01007387 */ /* 0x0007e60000100800 */
[----:B---3--:R-:W-:Y:S02]  /*8460*/  IADD3.X R11, R30, UR33, RZ, P6, !PT ;  /* 0x000000211e0b7c10 */ /* 0x008fe4000b7fe4ff */
[----:B------:R-:W-:Y:S01]  /*8470*/  IADD3 R26, P6, R20, R7, RZ ;  /* 0x00000007141a7210 */ /* 0x000fe20007fde0ff */
[----:B------:R-:W-:-:S04]  /*8480*/  IMAD.WIDE R10, R6, 0x4, R10 ;  /* 0x00000004060a7825 */ /* 0x000fc800078e020a */
[----:B------:R-:W-:Y:S01]  /*8490*/  IMAD.X R27, R21, 0x1, R3, P6 ;  /* 0x00000001151b7824 */ /* 0x000fe200030e0603 */
[----:B------:R-:W-:-:S04]  /*84a0*/  IADD3 R20, P6, R10, R4, RZ ;  /* 0x000000040a147210 */ /* 0x000fc80007fde0ff */
[----:B------:R3:W-:Y:S01]  /*84b0*/  STL.64 [R1+0xe0], R26 ;  /* 0x0000e01a01007387 */ /* 0x0007e20000100a00 */
[----:B------:R-:W-:-:S05]  /*84c0*/  IMAD.X R21, R11, 0x1, R8, P6 ;  /* 0x000000010b157824 */ /* 0x000fca00030e0608 */
[----:B------:R0:W-:Y:S01]  /*84d0*/  STL.64 [R1+0x760], R20 ;  /* 0x0007601401007387 */ /* 0x0001e20000100a00 */
[----:B---3--:R-:W-:-:S06]  /*84e0*/  CS2R R26, SRZ ;  /* 0x00000000001a7805 */ /* 0x008fcc000001ff00 */
[----:B------:R-:W3:Y:S01]  /*84f0*/  @P5 LDG.E.EL R26, desc[UR22][R40.64] ;  /* 0x00000016281a5981 */ /* 0x000ee2000c2e1900 */
[----:B0-----:R-:W-:-:S03]  /*8500*/  IMAD.MOV.U32 R21, RZ, RZ, RZ ;  /* 0x000000ffff157224 */ /* 0x001fc600078e00ff */
[----:B------:R-:W3:Y:S04]  /*8510*/  @P2 LDG.E.EL R27, desc[UR22][R48.64] ;  /* 0x00000016301b2981 */ /* 0x000ee8000c2e1900 */
[----:B------:R-:W3:Y:S04]  /*8520*/  LDL.LU.64 R40, [R1+0x240] ;  /* 0x0002400001287983 */ /* 0x000ee80000300a00 */
[----:B------:R-:W4:Y:S04]  /*8530*/  LDL.LU.64 R58, [R1+0x2d8] ;  /* 0x0002d800013a7983 */ /* 0x000f280000300a00 */
[----:B------:R-:W4:Y:S01]  /*8540*/  LDL.LU.64 R48, [R1+0x370] ;  /* 0x0003700001307983 */ /* 0x000f220000300a00 */
[----:B------:R-:W-:-:S03]  /*8550*/  IADD3 R50, P6, R61, UR43, RZ ;  /* 0x0000002b3d327c10 */ /* 0x000fc6000ffde0ff */
[----:B------:R-:W4:Y:S01]  /*8560*/  LDL.LU.64 R44, [R1+0x368] ;  /* 0x00036800012c7983 */ /* 0x000f220000300a00 */
[----:B------:R-:W-:Y:S01]  /*8570*/  IADD3.X R10, R53, UR16, RZ, P6, !PT ;  /* 0x00000010350a7c10 */ /* 0x000fe2000b7fe4ff */
[C---:B------:R-:W-:Y:S01]  /*8580*/  IMAD.SHL.U32 R20, R50.reuse, 0x4, RZ ;  /* 0x0000000432147824 */ /* 0x040fe200078e00ff */
[----:B------:R-:W-:Y:S02]  /*8590*/  IADD3 R32, P6, R34, UR32, RZ ;  /* 0x0000002022207c10 */ /* 0x000fe4000ffde0ff */
[----:B------:R-:W-:Y:S02]  /*85a0*/  SHF.L.U64.HI R50, R50, 0x2, R10 ;  /* 0x0000000232327819 */ /* 0x000fe4000001020a */
[----:B------:R-:W-:Y:S02]  /*85b0*/  IADD3.X R33, R17, UR33, RZ, P6, !PT ;  /* 0x0000002111217c10 */ /* 0x000fe4000b7fe4ff */
[----:B------:R-:W-:Y:S01]  /*85c0*/  IADD3 R10, P6, R20, UR32, RZ ;  /* 0x00000020140a7c10 */ /* 0x000fe2000ffde0ff */
[----:B------:R-:W-:Y:S01]  /*85d0*/  IMAD.WIDE R32, R6, 0x4, R32 ;  /* 0x0000000406207825 */ /* 0x000fe200078e0220 */
[----:B---3--:R-:W3:Y:S02]  /*85e0*/  @P4 LDG.E.EL R21, desc[UR22][R40.64] ;  /* 0x0000001628154981 */ /* 0x008ee4000c2e1900 */
[----:B------:R-:W-:-:S02]  /*85f0*/  IADD3.X R11, R50, UR33, RZ, P6, !PT ;  /* 0x00000021320b7c10 */ /* 0x000fc4000b7fe4ff */
[----:B-1----:R-:W-:Y:S01]  /*8600*/  IADD3 R14, P6, R32, R4, RZ ;  /* 0x00000004200e7210 */ /* 0x002fe20007fde0ff */
[----:B------:R-:W-:-:S04]  /*8610*/  IMAD.WIDE R10, R6, 0x4, R10 ;  /* 0x00000004060a7825 */ /* 0x000fc800078e020a */
[--C-:B------:R-:W-:Y:S01]  /*8620*/  IMAD.X R15, R33, 0x1, R8.reuse, P6 ;  /* 0x00000001210f7824 */ /* 0x100fe200030e0608 */
[----:B------:R-:W-:Y:S01]  /*8630*/  IADD3 R42, P6, R10, R4, RZ ;  /* 0x000000040a2a7210 */ /* 0x000fe20007fde0ff */
[----:B------:R0:W-:Y:S04]  /*8640*/  STL [R1+0x4f0], R13 ;  /* 0x0004f00d01007387 */ /* 0x0001e80000100800 */
[----:B------:R-:W-:Y:S01]  /*8650*/  IMAD.X R43, R11, 0x1, R8, P6 ;  /* 0x000000010b2b7824 */ /* 0x000fe200030e0608 */
[----:B------:R1:W-:Y:S01]  /*8660*/  STL.64 [R1+0xf0], R14 ;  /* 0x0000f00e01007387 */ /* 0x0003e20000100a00 */
[----:B0-----:R-:W-:-:S06]  /*8670*/  IMAD.MOV.U32 R13, RZ, RZ, RZ ;  /* 0x000000ffff0d7224 */ /* 0x001fcc00078e00ff */
[----:B------:R-:W4:Y:S04]  /*8680*/  @P2 LDG.E.EL R13, desc[UR22][R56.64] ;  /* 0x00000016380d2981 */ /* 0x000f28000c2e1900 */
[----:B-1----:R-:W4:Y:S04]  /*8690*/  LDL.LU.64 R14, [R1+0x288] ;  /* 0x00028800010e7983 */ /* 0x002f280000300a00 */
[----:B------:R-:W-:Y:S04]  /*86a0*/  STL [R1+0x770], R42 ;  /* 0x0007702a01007387 */ /* 0x000fe80000100800 */
[----:B------:R0:W-:Y:S04]  /*86b0*/  STL [R1+0x76c], R43 ;  /* 0x00076c2b01007387 */ /* 0x0001e80000100800 */
[----:B0-----:R-:W4:Y:S04]  /*86c0*/  LDL.LU.64 R42, [R1+0x358] ;  /* 0x00035800012a7983 */ /* 0x001f280000300a00 */
[----:B------:R-:W4:Y:S04]  /*86d0*/  LDL.LU.64 R40, [R1+0x2e8] ;  /* 0x0002e80001287983 */ /* 0x000f280000300a00 */
[----:B------:R-:W4:Y:S04]  /*86e0*/  LDL.LU.64 R56, [R1+0x238] ;  /* 0x0002380001387983 */ /* 0x000f280000300a00 */
[----:B---3--:R0:W-:Y:S02]  /*86f0*/  STL [R1+0x4dc], R21 ;  /* 0x0004dc1501007387 */ /* 0x0081e40000100800 */
[----:B0-----:R-:W-:-:S06]  /*8700*/  IMAD.MOV.U32 R21, RZ, RZ, RZ ;  /* 0x000000ffff157224 */ /* 0x001fcc00078e00ff */
[----:B----4-:R-:W3:Y:S01]  /*8710*/  @P4 LDG.E.EL R21, desc[UR22][R48.64] ;  /* 0x0000001630154981 */ /* 0x010ee2000c2e1900 */
[----:B------:R-:W-:-:S04]  /*8720*/  IADD3 R34, P6, R34, UR36, RZ ;  /* 0x0000002422227c10 */ /* 0x000fc8000ffde0ff */
[----:B------:R-:W-:Y:S02]  /*8730*/  IADD3.X R35, R17, UR37, RZ, P6, !PT ;  /* 0x0000002511237c10 */ /* 0x000fe4000b7fe4ff */
[----:B------:R-:W-:-:S04]  /*8740*/  IADD3 R11, P6, R22, UR19, RZ ;  /* 0x00000013160b7c10 */ /* 0x000fc8000ffde0ff */
[----:B------:R-:W-:Y:S01]  /*8750*/  IADD3.X R10, R23, UR14, RZ, P6, !PT ;  /* 0x0000000e170a7c10 */ /* 0x000fe2000b7fe4ff */
[C---:B------:R-:W-:Y:S02]  /*8760*/  IMAD.SHL.U32 R51, R11.reuse, 0x4, RZ ;  /* 0x000000040b337824 */ /* 0x040fe400078e00ff */
[----:B------:R-:W-:Y:S01]  /*8770*/  IMAD.WIDE.U32 R34, R0, 0x4, R34 ;  /* 0x0000000400227825 */ /* 0x000fe200078e0022 */
[----:B------:R-:W-:Y:S02]  /*8780*/  SHF.L.U64.HI R11, R11, 0x2, R10 ;  /* 0x000000020b0b7819 */ /* 0x000fe4000001020a */
[----:B------:R-:W-:Y:S01]  /*8790*/  IADD3 R32, P6, R51, UR32, RZ ;  /* 0x0000002033207c10 */ /* 0x000fe2000ffde0ff */
[----:B------:R-:W-:-:S03]  /*87a0*/  IMAD.MOV.U32 R17, RZ, RZ, RZ ;  /* 0x000000ffff117224 */ /* 0x000fc600078e00ff */
[----:B------:R-:W-:Y:S01]  /*87b0*/  IADD3.X R33, R11, UR33, RZ, P6, !PT ;  /* 0x000000210b217c10 */ /* 0x000fe2000b7fe4ff */
[----:B------:R-:W-:Y:S02]  /*87c0*/  IMAD.MOV.U32 R10, RZ, RZ, RZ ;  /* 0x000000ffff0a7224 */ /* 0x000fe400078e00ff */
[----:B------:R-:W4:Y:S01]  /*87d0*/  @P4 LDG.E.EL R17, desc[UR22][R58.64] ;  /* 0x000000163a114981 */ /* 0x000f22000c2e1900 */
[----:B------:R-:W-:-:S03]  /*87e0*/  IMAD.WIDE R32, R6, 0x4, R32 ;  /* 0x0000000406207825 */ /* 0x000fc600078e0220 */
[----:B------:R-:W4:Y:S04]  /*87f0*/  @!P1 LDG.E.EL R10, desc[UR22][R14.64] ;  /* 0x000000160e0a9981 */ /* 0x000f28000c2e1900 */
[----:B---3--:R0:W-:Y:S04]  /*8800*/  STL [R1+0x4d0], R21 ;  /* 0x0004d01501007387 */ /* 0x0081e80000100800 */
[----:B------:R-:W3:Y:S04]  /*8810*/  LDL.LU.64 R58, [R1+0x218] ;  /* 0x00021800013a7983 */ /* 0x000ee80000300a00 */
[----:B------:R-:W3:Y:S01]  /*8820*/  LDL.LU.64 R48, [R1+0xc0] ;  /* 0x0000c00001307983 */ /* 0x000ee20000300a00 */
[----:B0-----:R-:W-:-:S06]  /*8830*/  IMAD.MOV.U32 R21, RZ, RZ, RZ ;  /* 0x000000ffff157224 */ /* 0x001fcc00078e00ff */
[----:B------:R0:W3:Y:S02]  /*8840*/  @!P1 LDG.E.EL R21, desc[UR22][R44.64] ;  /* 0x000000162c159981 */ /* 0x0000e4000c2e1900 */
[----:B0-----:R-:W-:-:S05]  /*8850*/  IADD3 R44, P6, R34, R52, RZ ;  /* 0x00000034222c7210 */ /* 0x001fca0007fde0ff */
[----:B------:R-:W-:Y:S02]  /*8860*/  IMAD.X R45, R35, 0x1, R9, P6 ;  /* 0x00000001232d7824 */ /* 0x000fe400030e0609 */
[----:B------:R-:W3:Y:S04]  /*8870*/  LDL.LU.64 R34, [R1+0x220] ;  /* 0x0002200001227983 */ /* 0x000ee80000300a00 */
[----:B------:R0:W-:Y:S02]  /*8880*/  STL.64 [R1+0xd8], R44 ;  /* 0x0000d82c01007387 */ /* 0x0001e40000100a00 */
[----:B0-----:R-:W-:-:S05]  /*8890*/  IADD3 R44, P6, R32, R4, RZ ;  /* 0x00000004202c7210 */ /* 0x001fca0007fde0ff */
[----:B------:R-:W-:Y:S02]  /*88a0*/  IMAD.X R45, R33, 0x1, R8, P6 ;  /* 0x00000001212d7824 */ /* 0x000fe400030e0608 */
[----:B------:R-:W3:Y:S04]  /*88b0*/  LDL.LU.64 R32, [R1+0x360] ;  /* 0x0003600001207983 */ /* 0x000ee80000300a00 */
[----:B------:R-:W3:Y:S04]  /*88c0*/  LDL.LU.64 R14, [R1+0x7a0] ;  /* 0x0007a000010e7983 */ /* 0x000ee80000300a00 */
[----:B----4-:R0:W-:Y:S02]  /*88d0*/  STL [R1+0x540], R10 ;  /* 0x0005400a01007387 */ /* 0x0101e40000100800 */
[----:B0-----:R-:W-:-:S06]  /*88e0*/  IMAD.MOV.U32 R10, RZ, RZ, RZ ;  /* 0x000000ffff0a7224 */ /* 0x001fcc00078e00ff */
[----:B---3--:R-:W3:Y:S04]  /*88f0*/  @P2 LDG.E.EL R10, desc[UR22][R32.64] ;  /* 0x00000016200a2981 */ /* 0x008ee8000c2e1900 */
[----:B---3--:R-:W-:Y:S04]  /*8900*/  STL [R1+0x308], R10 ;  /* 0x0003080a01007387 */ /* 0x008fe80000100800 */
[----:B------:R0:W-:Y:S02]  /*8910*/  STL [R1+0x544], R21 ;  /* 0x0005441501007387 */ /* 0x0001e40000100800 */
[----:B0-----:R-:W-:-:S06]  /*8920*/  IMAD.MOV.U32 R21, RZ, RZ, RZ ;  /* 0x000000ffff157224 */ /* 0x001fcc00078e00ff */
[----:B------:R-:W3:Y:S04]  /*8930*/  @P4 LDG.E.EL R21, desc[UR22][R42.64] ;  /* 0x000000162a154981 */ /* 0x000ee8000c2e1900 */
[----:B---3--:R0:W-:Y:S02]  /*8940*/  STL [R1+0x2f8], R21 ;  /* 0x0002f81501007387 */ /* 0x0081e40000100800 */
[----:B0-----:R-:W-:-:S06]  /*8950*/  IMAD.MOV.U32 R21, RZ, RZ, RZ ;  /* 0x000000ffff157224 */ /* 0x001fcc00078e00ff */
[----:B------:R-:W3:Y:S01]  /*8960*/  @P5 LDG.E.EL R21, desc[UR22][R40.64] ;  /* 0x0000001628155981 */ /* 0x000ee2000c2e1900 */
[----:B------:R-:W-:-:S04]  /*8970*/  IADD3 R10, P6, R61, UR20, RZ ;  /* 0x000000143d0a7c10 */ /* 0x000fc8000ffde0ff */
[----:B------:R-:W-:Y:S02]  /*8980*/  IADD3.X R32, R53, UR13, RZ, P6, !PT ;  /* 0x0000000d35207c10 */ /* 0x000fe4000b7fe4ff */
[----:B------:R-:W-:Y:S01]  /*8990*/  IADD3 R36, P6, R15, UR41, RZ ;  /* 0x000000290f247c10 */ /* 0x000fe2000ffde0ff */
[----:B------:R-:W4:Y:S04]  /*89a0*/  LDL.LU.64 R40, [R1+0x208] ;  /* 0x0002080001287983 */ /* 0x000f280000300a00 */
[----:B------:R-:W4:Y:S04]  /*89b0*/  LDL.LU R15, [R1+0x798] ;  /* 0x00079800010f7983 */ /* 0x000f280000300800 */
[----:B---3--:R0:W-:Y:S02]  /*89c0*/  STL [R1+0x318], R21 ;  /* 0x0003181501007387 */ /* 0x0081e40000100800 */
[----:B0-----:R-:W-:-:S06]  /*89d0*/  IMAD.MOV.U32 R21, RZ, RZ, RZ ;  /* 0x000000ffff157224 */ /* 0x001fcc00078e00ff */
[----:B------:R-:W3:Y:S04]  /*89e0*/  @P5 LDG.E.EL R21, desc[UR22][R56.64] ;  /* 0x0000001638155981 */ /* 0x000ee8000c2e1900 */
[----:B------:R-:W4:Y:S04]  /*89f0*/  LDL.LU.64 R56, [R1+0xc8] ;  /* 0x0000c80001387983 */ /* 0x000f280000300a00 */
[----:B------:R-:W4:Y:S04]  /*8a00*/  LDL.LU R42, [R1+0x250] ;  /* 0x00025000012a7983 */ /* 0x000f280000300800 */
[----:B---3--:R0:W-:Y:S02]  /*8a10*/  STL [R1+0x4d4], R21 ;  /* 0x0004d41501007387 */ /* 0x0081e40000100800 */
[----:B0-----:R-:W-:-:S06]  /*8a20*/  IMAD.MOV.U32 R21, RZ, RZ, RZ ;  /* 0x000000ffff157224 */ /* 0x001fcc00078e00ff */
[----:B------:R-:W3:Y:S01]  /*8a30*/  @P2 LDG.E.EL R21, desc[UR22][R34.64] ;  /* 0x0000001622152981 */ /* 0x000ee2000c2e1900 */
[----:B------:R-:W-:-:S03]  /*8a40*/  IADD3.X R33, R47, UR7, RZ, P6, !PT ;  /* 0x000000072f217c10 */ /* 0x000fc6000b7fe4ff */
[----:B---3--:R0:W-:Y:S02]  /*8a50*/  STL [R1+0x4cc], R21 ;  /* 0x0004cc1501007387 */ /* 0x0081e40000100800 */
[----:B0-----:R-:W-:-:S06]  /*8a60*/  IMAD.MOV.U32 R21, RZ, RZ, RZ ;  /* 0x000000ffff157224 */ /* 0x001fcc00078e00ff */
[----:B------:R-:W3:Y:S01]  /*8a70*/  @P4 LDG.E.EL R21, desc[UR22][R58.64] ;  /* 0x000000163a154981 */ /* 0x000ee2000c2e1900 */
[C---:B------:R-:W-:Y:S01]  /*8a80*/  IMAD.SHL.U32 R47, R36.reuse, 0x4, RZ ;  /* 0x00000004242f7824 */ /* 0x040fe200078e00ff */
[----:B------:R-:W-:-:S04]  /*8a90*/  SHF.L.U64.HI R36, R36, 0x2, R33 ;  /* 0x0000000224247819 */ /* 0x000fc80000010221 */
[----:B------:R-:W-:Y:S01]  /*8aa0*/  IADD3 R34, P6, R47, UR32, RZ ;  /* 0x000000202f227c10 */ /* 0x000fe2000ffde0ff */
[----:B------:R-:W-:-:S03]  /*8ab0*/  IMAD.SHL.U32 R43, R10, 0x4, RZ ;  /* 0x000000040a2b7824 */ /* 0x000fc600078e00ff */
[----:B------:R-:W-:Y:S02]  /*8ac0*/  IADD3.X R35, R36, UR33, RZ, P6, !PT ;  /* 0x0000002124237c10 */ /* 0x000fe4000b7fe4ff */
[----:B------:R-:W-:Y:S02]  /*8ad0*/  SHF.L.U64.HI R10, R10, 0x2, R32 ;  /* 0x000000020a0a7819 */ /* 0x000fe40000010220 */
[----:B------:R-:W-:Y:S01]  /*8ae0*/  IADD3 R32, P6, R43, UR32, RZ ;  /* 0x000000202b207c10 */ /* 0x000fe2000ffde0ff */
[----:B------:R-:W-:-:S03]  /*8af0*/  IMAD.WIDE R34, R6, 0x4, R34 ;  /* 0x0000000406227825 */ /* 0x000fc600078e0222 */
[----:B------:R-:W-:Y:S01]  /*8b00*/  IADD3.X R33, R10, UR33, RZ, P6, !PT ;  /* 0x000000210a217c10 */ /* 0x000fe2000b7fe4ff */
[----:B---3--:R0:W-:Y:S04]  /*8b10*/  STL [R1+0x4c8], R21 ;  /* 0x0004c81501007387 */ /* 0x0081e80000100800 */
[----:B------:R-:W3:Y:S01]  /*8b20*/  LDL.LU.64 R58, [R1+0x88] ;  /* 0x00008800013a7983 */ /* 0x000ee20000300a00 */
[----:B0-----:R-:W-:-:S06]  /*8b30*/  IMAD.MOV.U32 R21, RZ, RZ, RZ ;  /* 0x000000ffff157224 */ /* 0x001fcc00078e00ff */
[----:B------:R0:W3:Y:S02]  /*8b40*/  @!P1 LDG.E.EL R21, desc[UR22][R48.64] ;  /* 0x0000001630159981 */ /* 0x0000e4000c2e1900 */
[----:B0-----:R-:W-:-:S05]  /*8b50*/  IADD3 R48, P6, R34, R4, RZ ;  /* 0x0000000422307210 */ /* 0x001fca0007fde0ff */
[----:B------:R-:W-:Y:S02]  /*8b60*/  IMAD.X R49, R35, 0x1, R8, P6 ;  /* 0x0000000123317824 */ /* 0x000fe400030e0608 */
[----:B------:R-:W4:Y:S01]  /*8b70*/  LDL.LU.64 R34, [R1+0x1f8] ;  /* 0x0001f80001227983 */ /* 0x000f220000300a00 */
[----:B------:R-:W-:-:S03]  /*8b80*/  IMAD.WIDE R32, R6, 0x4, R32 ;  /* 0x0000000406207825 */ /* 0x000fc600078e0220 */
[----:B---3--:R0:W-:Y:S04]  /*8b90*/  STL [R1+0x53c], R21 ;  /* 0x00053c1501007387 */ /* 0x0081e80000100800 */
[----:B0-----:R-:W3:Y:S04]  /*8ba0*/  LDL.LU R21, [R1+0x234] ;  /* 0x0002340001157983 */ /* 0x001ee80000300800 */
[----:B------:R0:W-:Y:S02]  /*8bb0*/  STL.64 [R1+0xc0], R48 ;  /* 0x0000c03001007387 */ /* 0x0001e40000100a00 */
[----:B0-----:R-:W-:Y:S01]  /*8bc0*/  IADD3 R48, P6, R32, R4, RZ ;  /* 0x0000000420307210 */ /* 0x001fe20007fde0ff */
[----:B------:R-:W-:-:S06]  /*8bd0*/  IMAD.MOV.U32 R32, RZ, RZ, RZ ;  /* 0x000000ffff207224 */ /* 0x000fcc00078e00ff */
[----:B----4-:R-:W4:Y:S01]  /*8be0*/  @!P1 LDG.E.EL R32, desc[UR22][R34.64] ;  /* 0x0000001622209981 */ /* 0x010f22000c2e1900 */
[----:B------:R-:W-:Y:S02]  /*8bf0*/  IMAD.X R49, R33, 0x1, R8, P6 ;  /* 0x0000000121317824 */ /* 0x000fe400030e0608 */
[----:B------:R-:W-:-:S06]  /*8c00*/  IMAD.MOV.U32 R33, RZ, RZ, RZ ;  /* 0x000000ffff217224 */ /* 0x000fcc00078e00ff */
[----:B------:R-:W3:Y:S04]  /*8c10*/  @!P1 LDG.E.EL R33, desc[UR22][R40.64] ;  /* 0x0000001628219981 */ /* 0x000ee8000c2e1900 */
[----:B------:R-:W3:Y:S04]  /*8c20*/  LDL.LU.64 R40, [R1+0x790] ;  /* 0x0007900001287983 */ /* 0x000ee80000300a00 */
[----:B----4-:R0:W-:Y:S02]  /*8c30*/  STL [R1+0x314], R32 ;  /* 0x0003142001007387 */ /* 0x0101e40000100800 */
[----:B0-----:R-:W-:-:S06]  /*8c40*/  IMAD.MOV.U32 R32, RZ, RZ, RZ ;  /* 0x000000ffff207224 */ /* 0x001fcc00078e00ff */
[----:B------:R-:W4:Y:S04]  /*8c50*/  @!P1 LDG.E.EL R32, desc[UR22][R56.64] ;  /* 0x0000001638209981 */ /* 0x000f28000c2e1900 */
[----:B----4-:R0:W-:Y:S02]  /*8c60*/  STL [R1+0x320], R32 ;  /* 0x0003202001007387 */ /* 0x0101e40000100800 */
[----:B0-----:R-:W-:-:S06]  /*8c70*/  IMAD.MOV.U32 R32, RZ, RZ, RZ ;  /* 0x000000ffff207224 */ /* 0x001fcc00078e00ff */
[----:B---3--:R-:W3:Y:S01]  /*8c80*/  @!P1 LDG.E.EL R32, desc[UR22][R40.64] ;  /* 0x0000001628209981 */ /* 0x008ee2000c2e1900 */
[----:B------:R-:W-:-:S04]  /*8c90*/  IADD3 R34, P6, R47, UR38, RZ ;  /* 0x000000262f227c10 */ /* 0x000fc8000ffde0ff */
[----:B------:R-:W-:-:S03]  /*8ca0*/  IADD3.X R35, R36, UR39, RZ, P6, !PT ;  /* 0x0000002724237c10 */ /* 0x000fc6000b7fe4ff */
[----:B------:R-:W-:Y:S01]  /*8cb0*/  IMAD.WIDE R34, R5, 0x4, R34 ;  /* 0x0000000405227825 */ /* 0x000fe200078e0222 */
[----:B---3--:R0:W-:Y:S04]  /*8cc0*/  STL [R1+0x328], R32 ;  /* 0x0003282001007387 */ /* 0x0081e80000100800 */
[----:B------:R1:W-:Y:S01]  /*8cd0*/  STL [R1+0x30c], R33 ;  /* 0x00030c2101007387 */ /* 0x0003e20000100800 */
[----:B0-----:R-:W-:-:S04]  /*8ce0*/  IADD3 R32, P6, R42, UR38, RZ ;  /* 0x000000262a207c10 */ /* 0x001fc8000ffde0ff */
[----:B-1----:R-:W-:Y:S02]  /*8cf0*/  IADD3.X R33, R18, UR39, RZ, P6, !PT ;  /* 0x0000002712217c10 */ /* 0x002fe4000b7fe4ff */
[----:B------:R-:W-:Y:S01]  /*8d00*/  IADD3 R56, P6, R34, R7, RZ ;  /* 0x0000000722387210 */ /* 0x000fe20007fde0ff */
[----:B------:R-:W-:-:S04]  /*8d10*/  IMAD.WIDE R32, R5, 0x4, R32 ;  /* 0x0000000405207825 */ /* 0x000fc800078e0220 */
[----:B------:R-:W-:Y:S01]  /*8d20*/  IMAD.X R57, R35, 0x1, R3, P6 ;  /* 0x0000000123397824 */ /* 0x000fe200030e0603 */
[----:B------:R-:W-:Y:S01]  /*8d30*/  IADD3 R40, P6, R32, R7, RZ ;  /* 0x0000000720287210 */ /* 0x000fe20007fde0ff */
[----:B------:R-:W-:-:S06]  /*8d40*/  IMAD.MOV.U32 R32, RZ, RZ, RZ ;  /* 0x000000ffff207224 */ /* 0x000fcc00078e00ff */
[----:B------:R0:W3:Y:S01]  /*8d50*/  @!P1 LDG.E.EL R32, desc[UR22][R14.64] ;  /* 0x000000160e209981 */ /* 0x0000e2000c2e1900 */
[----:B------:R-:W-:-:S06]  /*8d60*/  IMAD.MOV.U32 R34, RZ, RZ, RZ ;  /* 0x000000ffff227224 */ /* 0x000fcc00078e00ff */
[----:B------:R-:W4:Y:S01]  /*8d70*/  @!P1 LDG.E.EL R34, desc[UR22][R58.64] ;  /* 0x000000163a229981 */ /* 0x000f22000c2e1900 */
[----:B------:R-:W-:Y:S02]  /*8d80*/  SEL R28, R28, RZ, P2 ;  /* 0x000000ff1c1c7207 */ /* 0x000fe40001000000 */
[----:B------:R-:W-:Y:S01]  /*8d90*/  SEL R25, R25, RZ, P4 ;  /* 0x000000ff19197207 */ /* 0x000fe20002000000 */
[----:B------:R-:W-:Y:S01]  /*8da0*/  IMAD.X R41, R33, 0x1, R3, P6 ;  /* 0x0000000121297824 */ /* 0x000fe200030e0603 */
[----:B------:R-:W-:Y:S02]  /*8db0*/  SEL R24, R24, RZ, P5 ;  /* 0x000000ff18187207 */ /* 0x000fe40002800000 */
[----:B0-----:R-:W-:Y:S02]  /*8dc0*/  IADD3 R14, P6, R47, UR34, RZ ;  /* 0x000000222f0e7c10 */ /* 0x001fe4000ffde0ff */
[----:B------:R-:W-:Y:S01]  /*8dd0*/  @P3 SEL R24, R28, R25, !P0 ;  /* 0x000000191c183207 */ /* 0x000fe20004000000 */
[----:B------:R-:W-:Y:S01]  /*8de0*/  STL.64 [R1+0xc8], R56 ;  /* 0x0000c83801007387 */ /* 0x000fe20000100a00 */
[----:B------:R-:W-:-:S03]  /*8df0*/  IADD3.X R15, R36, UR35, RZ, P6, !PT ;  /* 0x00000023240f7c10 */ /* 0x000fc6000b7fe4ff */
[----:B------:R-:W-:Y:S04]  /*8e00*/  STL.64 [R1+0x30], R40 ;  /* 0x0000302801007387 */ /* 0x000fe80000100a00 */
[----:B------:R0:W-:Y:S01]  /*8e10*/  STL [R1+0x2b4], R24 ;  /* 0x0002b41801007387 */ /* 0x0001e20000100800 */
[----:B------:R-:W-:Y:S01]  /*8e20*/  IMAD.WIDE R14, R2, 0x4, R14 ;  /* 0x00000004020e7825 */ /* 0x000fe200078e020e */
[----:B0-----:R-:W-:-:S04]  /*8e30*/  IADD3 R24, P6, R21, UR38, RZ ;  /* 0x0000002615187c10 */ /* 0x001fc8000ffde0ff */
[----:B------:R-:W-:-:S03]  /*8e40*/  IADD3.X R25, R30, UR39, RZ, P6, !PT ;  /* 0x000000271e197c10 */ /* 0x000fc6000b7fe4ff */
[----:B------:R-:W-:Y:S01]  /*8e50*/  IMAD.WIDE R24, R5, 0x4, R24 ;  /* 0x0000000405187825 */ /* 0x000fe200078e0218 */
[----:B------:R-:W-:Y:S02]  /*8e60*/  SEL R27, R27, RZ, P2 ;  /* 0x000000ff1b1b7207 */ /* 0x000fe40001000000 */
[----:B------:R-:W-:Y:S02]  /*8e70*/  SEL R29, R29, RZ, P4 ;  /* 0x000000ff1d1d7207 */ /* 0x000fe40002000000 */
[----:B------:R-:W-:Y:S02]  /*8e80*/  SEL R26, R26, RZ, P5 ;  /* 0x000000ff1a1a7207 */ /* 0x000fe40002800000 */
[----:B------:R-:W-:Y:S02]  /*8e90*/  @P3 SEL R26, R27, R29, !P0 ;  /* 0x0000001d1b1a3207 */ /* 0x000fe40004000000 */
[----:B------:R-:W-:Y:S02]  /*8ea0*/  SEL R39, R39, RZ, P2 ;  /* 0x000000ff27277207 */ /* 0x000fe40001000000 */
[----:B------:R-:W-:-:S02]  /*8eb0*/  SEL R38, R38, RZ, P4 ;  /* 0x000000ff26267207 */ /* 0x000fc40002000000 */
[----:B------:R-:W-:Y:S02]  /*8ec0*/  SEL R13, R13, RZ, P2 ;  /* 0x000000ff0d0d7207 */ /* 0x000fe40001000000 */
[----:B------:R-:W-:Y:S02]  /*8ed0*/  SEL R17, R17, RZ, P4 ;  /* 0x000000ff11117207 */ /* 0x000fe40002000000 */
[----:B------:R-:W-:Y:S02]  /*8ee0*/  SEL R16, R16, RZ, P2 ;  /* 0x000000ff10107207 */ /* 0x000fe40001000000 */
[----:B------:R-:W-:Y:S02]  /*8ef0*/  SEL R12, R12, RZ, P4 ;  /* 0x000000ff0c0c7207 */ /* 0x000fe40002000000 */
[----:B------:R-:W-:Y:S02]  /*8f00*/  SEL R31, R31, RZ, P5 ;  /* 0x000000ff1f1f7207 */ /* 0x000fe40002800000 */
[----:B------:R-:W-:Y:S01]  /*8f10*/  @P3 SEL R31, R16, R12, !P0 ;  /* 0x0000000c101f3207 */ /* 0x000fe20004000000 */
[----:B---3--:R0:W-:Y:S02]  /*8f20*/  STL [R1+0x32c], R32 ;  /* 0x00032c2001007387 */ /* 0x0081e40000100800 */
[----:B0-----:R-:W-:-:S05]  /*8f30*/  IADD3 R32, P6, R14, R7, RZ ;  /* 0x000000070e207210 */ /* 0x001fca0007fde0ff */
[----:B------:R-:W-:Y:S01]  /*8f40*/  IMAD.X R33, R15, 0x1, R3, P6 ;  /* 0x000000010f217824 */ /* 0x000fe200030e0603 */
[----:B------:R-:W-:-:S05]  /*8f50*/  IADD3 R40, P6, R24, R7, RZ ;  /* 0x0000000718287210 */ /* 0x000fca0007fde0ff */
[----:B------:R-:W-:Y:S01]  /*8f60*/  IMAD.X R41, R25, 0x1, R3, P6 ;  /* 0x0000000119297824 */ /* 0x000fe200030e0603 */
[----:B------:R-:W-:-:S04]  /*8f70*/  IADD3 R14, P6, R47, UR36, RZ ;  /* 0x000000242f0e7c10 */ /* 0x000fc8000ffde0ff */
[----:B------:R-:W-:Y:S02]  /*8f80*/  IADD3.X R15, R36, UR37, RZ, P6, !PT ;  /* 0x00000025240f7c10 */ /* 0x000fe4000b7fe4ff */
[----:B------:R-:W-:Y:S01]  /*8f90*/  IADD3 R24, P6, R20, UR38, RZ ;  /* 0x0000002614187c10 */ /* 0x000fe2000ffde0ff */
[----:B------:R-:W-:Y:S01]  /*8fa0*/  IMAD.WIDE.U32 R14, R0, 0x4, R14 ;  /* 0x00000004000e7825 */ /* 0x000fe200078e000e */
[----:B------:R0:W-:Y:S02]  /*8fb0*/  STL.64 [R1+0xa8], R32 ;  /* 0x0000a82001007387 */ /* 0x0001e40000100a00 */
[----:B------:R-:W-:Y:S02]  /*8fc0*/  IADD3.X R25, R50, UR39, RZ, P6, !PT ;  /* 0x0000002732197c10 */ /* 0x000fe4000b7fe4ff */
[----:B------:R-:W-:Y:S01]  /*8fd0*/  STL.64 [R1+0x740], R40 ;  /* 0x0007402801007387 */ /* 0x000fe20000100a00 */
[----:B------:R-:W-:Y:S01]  /*8fe0*/  IMAD.WIDE R24, R5, 0x4, R24 ;  /* 0x0000000405187825 */ /* 0x000fe200078e0218 */
[----:B0-----:R-:W-:-:S02]  /*8ff0*/  IADD3 R32, P6, R14, R52, RZ ;  /* 0x000000340e207210 */ /* 0x001fc40007fde0ff */
[----:B------:R0:W-:Y:S03]  /*9000*/  STL [R1+0x298], R26 ;  /* 0x0002981a01007387 */ /* 0x0001e60000100800 */
[----:B------:R-:W-:Y:S01]  /*9010*/  IMAD.X R33, R15, 0x1, R9, P6 ;  /* 0x000000010f217824 */ /* 0x000fe200030e0609 */
[----:B----4-:R-:W-:Y:S04]  /*9020*/  STL [R1+0x324], R34 ;  /* 0x0003242201007387 */ /* 0x010fe80000100800 */
[----:B------:R1:W-:Y:S01]  /*9030*/  STL.64 [R1+0x88], R32 ;  /* 0x0000882001007387 */ /* 0x0003e20000100a00 */
[----:B0-----:R-:W-:Y:S02]  /*9040*/  SEL R26, R46, RZ, P5 ;  /* 0x000000ff2e1a7207 */ /* 0x001fe40002800000 */
[----:B------:R-:W-:-:S02]  /*9050*/  @P3 SEL R26, R39, R38, !P0 ;  /* 0x00000026271a3207 */ /* 0x000fc40004000000 */
[----:B-1----:R-:W-:-:S05]  /*9060*/  IADD3 R32, P6, R24, R7, RZ ;  /* 0x0000000718207210 */ /* 0x002fca0007fde0ff */
[----:B------:R-:W-:Y:S01]  /*9070*/  IMAD.X R33, R25, 0x1, R3, P6 ;  /* 0x0000000119217824 */ /* 0x000fe200030e0603 */
[----:B------:R-:W-:-:S04]  /*9080*/  IADD3 R14, P6, R54, UR18, RZ ;  /* 0x00000012360e7c10 */ /* 0x000fc8000ffde0ff */
[----:B------:R-:W-:Y:S04]  /*9090*/  STL.64 [R1+0x748], R32 ;  /* 0x0007482001007387 */ /* 0x000fe80000100a00 */
[----:B------:R-:W3:Y:S04]  /*90a0*/  LDL.LU.64 R46, [R1+0x278] ;  /* 0x00027800012e7983 */ /* 0x000ee80000300a00 */
[----:B------:R-:W4:Y:S04]  /*90b0*/  LDL.LU R54, [R1+0x78c] ;  /* 0x00078c0001367983 */ /* 0x000f280000300800 */
[----:B------:R0:W-:Y:S01]  /*90c0*/  STL [R1+0x29c], R26 ;  /* 0x00029c1a01007387 */ /* 0x0001e20000100800 */
[----:B------:R-:W-:-:S03]  /*90d0*/  SEL R24, R37, RZ, P5 ;  /* 0x000000ff25187207 */ /* 0x000fc60002800000 */
[----:B0-----:R-:W3:Y:S01]  /*90e0*/  LDL.LU.64 R26, [R1+0x270] ;  /* 0x00027000011a7983 */ /* 0x001ee20000300a00 */
[----:B------:R-:W-:Y:S01]  /*90f0*/  @P3 SEL R24, R13, R17, !P0 ;  /* 0x000000110d183207 */ /* 0x000fe20004000000 */
[C---:B------:R-:W-:Y:S01]  /*9100*/  IMAD.SHL.U32 R34, R14.reuse, 0x4, RZ ;  /* 0x000000040e227824 */ /* 0x040fe200078e00ff */
[----:B------:R-:W-:Y:S02]  /*9110*/  IADD3.X R15, R55, UR11, RZ, P6, !PT ;  /* 0x0000000b370f7c10 */ /* 0x000fe4000b7fe4ff */
[----:B------:R-:W4:Y:S02]  /*9120*/  LDL.LU R55, [R1+0x788] ;  /* 0x0007880001377983 */ /* 0x000f240000300800 */
[----:B------:R-:W-:Y:S02]  /*9130*/  SHF.L.U64.HI R14, R14, 0x2, R15 ;  /* 0x000000020e0e7819 */ /* 0x000fe4000001020f */
[----:B------:R-:W4:Y:S04]  /*9140*/  LDL.LU.64 R28, [R1+0x210] ;  /* 0x00021000011c7983 */ /* 0x000f280000300a00 */
[----:B------:R0:W-:Y:S04]  /*9150*/  STL [R1+0x2fc], R24 ;  /* 0x0002fc1801007387 */ /* 0x0001e80000100800 */
[----:B------:R-:W4:Y:S04]  /*9160*/  LDL.LU.64 R56, [R1+0x198] ;  /* 0x0001980001387983 */ /* 0x000f280000300a00 */
[----:B------:R-:W4:Y:S01]  /*9170*/  LDL.LU R41, [R1+0x254] ;  /* 0x0002540001297983 */ /* 0x000f220000300800 */
[----:B0-----:R-:W-:-:S04]  /*9180*/  IADD3 R24, P6, R34, UR38, RZ ;  /* 0x0000002622187c10 */ /* 0x001fc8000ffde0ff */
[----:B------:R-:W-:Y:S02]  /*9190*/  IADD3.X R25, R14, UR39, RZ, P6, !PT ;  /* 0x000000270e197c10 */ /* 0x000fe4000b7fe4ff */
[----:B------:R-:W-:Y:S01]  /*91a0*/  IADD3 R12, P6, R51, UR38, RZ ;  /* 0x00000026330c7c10 */ /* 0x000fe2000ffde0ff */
[----:B------:R-:W-:-:S03]  /*91b0*/  IMAD.WIDE R24, R5, 0x4, R24 ;  /* 0x0000000405187825 */ /* 0x000fc600078e0218 */
[----:B------:R-:W-:Y:S02]  /*91c0*/  IADD3.X R13, R11, UR39, RZ, P6, !PT ;  /* 0x000000270b0d7c10 */ /* 0x000fe4000b7fe4ff */
[----:B------:R-:W-:Y:S01]  /*91d0*/  IADD3 R32, P6, R24, R7, RZ ;  /* 0x0000000718207210 */ /* 0x000fe20007fde0ff */
[----:B------:R-:W-:Y:S04]  /*91e0*/  STL [R1+0x300], R31 ;  /* 0x0003001f01007387 */ /* 0x000fe80000100800 */
[----:B------:R-:W-:-:S05]  /*91f0*/  IMAD.X R33, R25, 0x1, R3, P6 ;  /* 0x0000000119217824 */ /* 0x000fca00030e0603 */
[----:B------:R0:W-:Y:S04]  /*9200*/  STL.64 [R1+0x70], R32 ;  /* 0x0000702001007387 */ /* 0x0001e80000100a00 */
[----:B0-----:R-:W4:Y:S04]  /*9210*/  LDL.LU.64 R32, [R1+0x188] ;  /* 0x0001880001207983 */ /* 0x001f280000300a00 */
[----:B------:R-:W4:Y:S01]  /*9220*/  LDL.LU.64 R58, [R1+0x280] ;  /* 0x00028000013a7983 */ /* 0x000f220000300a00 */
[----:B------:R-:W-:-:S03]  /*9230*/  IMAD.WIDE R12, R5, 0x4, R12 ;  /* 0x00000004050c7825 */ /* 0x000fc600078e020c */
[----:B------:R-:W-:-:S05]  /*9240*/  IADD3 R24, P6, R12, R7, RZ ;  /* 0x000000070c187210 */ /* 0x000fca0007fde0ff */
[----:B------:R-:W-:Y:S01]  /*9250*/  IMAD.X R25, R13, 0x1, R3, P6 ;  /* 0x000000010d197824 */ /* 0x000fe200030e0603 */
[----:B------:R-:W-:Y:S01]  /*9260*/  IADD3 R16, P6, R34, UR34, RZ ;  /* 0x0000002222107c10 */ /* 0x000fe2000ffde0ff */
[----:B------:R-:W-:-:S03]  /*9270*/  IMAD.MOV.U32 R13, RZ, RZ, RZ ;  /* 0x000000ffff0d7224 */ /* 0x000fc600078e00ff */
[----:B------:R-:W-:Y:S01]  /*9280*/  IADD3.X R17, R14, UR35, RZ, P6, !PT ;  /* 0x000000230e117c10 */ /* 0x000fe2000b7fe4ff */
[----:B------:R0:W-:Y:S02]  /*9290*/  STL.64 [R1+0x750], R24 ;  /* 0x0007501801007387 */ /* 0x0001e40000100a00 */
[----:B------:R-:W-:-:S04]  /*92a0*/  IMAD.WIDE R16, R2, 0x4, R16 ;  /* 0x0000000402107825 */ /* 0x000fc800078e0210 */
[----:B------:R-:W-:Y:S01]  /*92b0*/  IMAD.MOV.U32 R31, RZ, RZ, RZ ;  /* 0x000000ffff1f7224 */ /* 0x000fe200078e00ff */
[----:B---3--:R1:W3:Y:S05]  /*92c0*/  @P2 LDG.E.EL R13, desc[UR22][R26.64] ;  /* 0x000000161a0d2981 */ /* 0x0082ea000c2e1900 */
[----:B----4-:R4:W3:Y:S01]  /*92d0*/  @P4 LDG.E.EL R31, desc[UR22][R28.64] ;  /* 0x000000161c1f4981 */ /* 0x0108e2000c2e1900 */
[----:B-1----:R-:W-:-:S04]  /*92e0*/  IADD3 R26, P6, R43, UR38, RZ ;  /* 0x000000262b1a7c10 */ /* 0x002fc8000ffde0ff */
[----:B------:R-:W-:Y:S02]  /*92f0*/  IADD3.X R27, R10, UR39, RZ, P6, !PT ;  /* 0x000000270a1b7c10 */ /* 0x000fe4000b7fe4ff */
[----:B0-----:R-:W-:Y:S01]  /*9300*/  IADD3 R24, P6, R16, R7, RZ ;  /* 0x0000000710187210 */ /* 0x001fe20007fde0ff */
[----:B------:R-:W-:-:S04]  /*9310*/  IMAD.WIDE R26, R5, 0x4, R26 ;  /* 0x00000004051a7825 */ /* 0x000fc800078e021a */
[----:B------:R-:W-:Y:S01]  /*9320*/  IMAD.X R25, R17, 0x1, R3, P6 ;  /* 0x0000000111197824 */ /* 0x000fe200030e0603 */
[----:B----4-:R-:W-:-:S05]  /*9330*/  IADD3 R28, P6, R26, R7, RZ ;  /* 0x000000071a1c7210 */ /* 0x010fca0007fde0ff */
[----:B------:R-:W-:Y:S01]  /*9340*/  IMAD.X R29, R27, 0x1, R3, P6 ;  /* 0x000000011b1d7824 */ /* 0x000fe200030e0603 */
[----:B------:R-:W-:Y:S02]  /*9350*/  IADD3 R16, P6, R41, UR34, RZ ;  /* 0x0000002229107c10 */ /* 0x000fe4000ffde0ff */
[----:B------:R-:W-:Y:S02]  /*9360*/  CS2R R26, SRZ ;  /* 0x00000000001a7805 */ /* 0x000fe4000001ff00 */
[----:B------:R-:W-:-:S04]  /*9370*/  IADD3.X R17, R19, UR35, RZ, P6, !PT ;  /* 0x0000002313117c10 */ /* 0x000fc8000b7fe4ff */
[----:B------:R0:W4:Y:S01]  /*9380*/  @P2 LDG.E.EL R26, desc[UR22][R56.64] ;  /* 0x00000016381a2981 */ /* 0x000122000c2e1900 */
[----:B------:R-:W-:-:S03]  /*9390*/  IMAD.WIDE R16, R60, 0x4, R16 ;  /* 0x000000043c107825 */ /* 0x000fc600078e0210 */
[----:B0-----:R-:W-:Y:S01]  /*93a0*/  IADD3 R56, P6, R16, R7, RZ ;  /* 0x0000000710387210 */ /* 0x001fe20007fde0ff */
[----:B------:R-:W-:Y:S02]  /*93b0*/  IMAD.MOV.U32 R16, RZ, RZ, RZ ;  /* 0x000000ffff107224 */ /* 0x000fe400078e00ff */
[----:B------:R-:W-:-:S06]  /*93c0*/  IMAD.MOV.U32 R12, RZ, RZ, RZ ;  /* 0x000000ffff0c7224 */ /* 0x000fcc00078e00ff */
[----:B------:R-:W3:Y:S01]  /*93d0*/  @P5 LDG.E.EL R12, desc[UR22][R46.64] ;  /* 0x000000162e0c5981 */ /* 0x000ee2000c2e1900 */
[----:B------:R-:W-:-:S03]  /*93e0*/  IMAD.MOV.U32 R15, RZ, RZ, RZ ;  /* 0x000000ffff0f7224 */ /* 0x000fc600078e00ff */
[----:B------:R-:W3:Y:S04]  /*93f0*/  @P4 LDG.E.EL R27, desc[UR22][R32.64] ;  /* 0x00000016201b4981 */ /* 0x000ee8000c2e1900 */
[----:B------:R-:W3:Y:S04]  /*9400*/  @!P1 LDG.E.EL R16, desc[UR22][R58.64] ;  /* 0x000000163a109981 */ /* 0x000ee8000c2e1900 */
[----:B------:R-:W4:Y:S01]  /*9410*/  @P5 LDG.E.EL R15, desc[UR22][R54.64] ;  /* 0x00000016360f5981 */ /* 0x000f22000c2e1900 */
[----:B------:R-:W-:-:S03]  /*9420*/  IMAD.X R57, R17, 0x1, R3, P6 ;  /* 0x0000000111397824 */ /* 0x000fc600030e0603 */
[----:B------:R-:W-:Y:S04]  /*9430*/  STL.64 [R1+0x68], R24 ;  /* 0x0000681801007387 */ /* 0x000fe80000100a00 */
[----:B------:R-:W-:Y:S04]  /*9440*/  STL.64 [R1+0x758], R28 ;  /* 0x0007581c01007387 */ /* 0x000fe80000100a00 */
[----:B------:R-:W-:Y:S04]  /*9450*/  STL [R1+0x738], R57 ;  /* 0x0007383901007387 */ /* 0x000fe80000100800 */
[----:B------:R-:W4:Y:S04]  /*9460*/  LDL.LU.64 R54, [R1+0x248] ;  /* 0x0002480001367983 */ /* 0x000f280000300a00 */
[----:B------:R-:W4:Y:S04]  /*9470*/  LDL.LU.64 R36, [R1+0x1d8] ;  /* 0x0001d80001247983 */ /* 0x000f280000300a00 */
[----:B---3--:R0:W-:Y:S04]  /*9480*/  STL [R1+0x2b0], R16 ;  /* 0x0002b01001007387 */ /* 0x0081e80000100800 */
[----:B------:R-:W3:Y:S01]  /*9490*/  LDL.LU.64 R38, [R1+0x48] ;  /* 0x0000480001267983 */ /* 0x000ee20000300a00 */
[----:B------:R-:W-:-:S02]  /*94a0*/  SEL R13, R13, RZ, P2 ;  /* 0x000000ff0d0d7207 */ /* 0x000fc40001000000 */
[----:B------:R-:W-:Y:S02]  /*94b0*/  SEL R31, R31, RZ, P4 ;  /* 0x000000ff1f1f7207 */ /* 0x000fe40002000000 */
[----:B------:R-:W-:Y:S02]  /*94c0*/  SEL R12, R12, RZ, P5 ;  /* 0x000000ff0c0c7207 */ /* 0x000fe40002800000 */
[----:B0-----:R-:W-:Y:S02]  /*94d0*/  IADD3 R16, P6, R34, UR32, RZ ;  /* 0x0000002022107c10 */ /* 0x001fe4000ffde0ff */
[----:B------:R-:W-:Y:S02]  /*94e0*/  @P3 SEL R12, R13, R31, !P0 ;  /* 0x0000001f0d0c3207 */ /* 0x000fe40004000000 */
[----:B------:R-:W-:-:S03]  /*94f0*/  IADD3.X R17, R14, UR33, RZ, P6, !PT ;  /* 0x000000210e117c10 */ /* 0x000fc6000b7fe4ff */
[----:B------:R0:W-:Y:S01]  /*9500*/  STL [R1+0x27c], R12 ;  /* 0x00027c0c01007387 */ /* 0x0001e20000100800 */
[----:B------:R-:W-:Y:S01]  /*9510*/  IMAD.WIDE R16, R6, 0x4, R16 ;  /* 0x0000000406107825 */ /* 0x000fe200078e0210 */
[----:B----4-:R-:W-:Y:S02]  /*9520*/  SEL R26, R26, RZ, P2 ;  /* 0x000000ff1a1a7207 */ /* 0x010fe40001000000 */
[----:B------:R-:W4:Y:S01]  /*9530*/  LDL.LU.64 R58, [R1+0x8] ;  /* 0x00000800013a7983 */ /* 0x000f220000300a00 */
[----:B------:R-:W-:Y:S02]  /*9540*/  SEL R27, R27, RZ, P4 ;  /* 0x000000ff1b1b7207 */ /* 0x000fe40002000000 */
[----:B------:R-:W-:Y:S01]  /*9550*/  SEL R15, R15, RZ, P5 ;  /* 0x000000ff0f0f7207 */ /* 0x000fe20002800000 */
[----:B------:R-:W4:Y:S01]  /*9560*/  LDL.LU.64 R32, [R1+0x1c8] ;  /* 0x0001c80001207983 */ /* 0x000f220000300a00 */
[----:B0-----:R-:W-:-:S04]  /*9570*/  IADD3 R12, P6, R42, UR34, RZ ;  /* 0x000000222a0c7c10 */ /* 0x001fc8000ffde0ff */
        /* <DEDUP_REMOVED lines=8> */
[----:B------:R-:W-:Y:S01]  /*9600*/  @P3 SEL R15, R26, R27, !P0 ;  /* 0x0000001b1a0f3207 */ /* 0x000fe20004000000 */
[----:B------:R-:W-:Y:S01]  /*9610*/  STL.64 [R1+0x50], R24 ;  /* 0x0000501801007387 */ /* 0x000fe20000100a00 */
[----:B------:R-:W-:Y:S01]  /*9620*/  IADD3 R14, P6, R21, UR34, RZ ;  /* 0x00000022150e7c10 */ /* 0x000fe2000ffde0ff */
[----:B------:R-:W-:Y:S02]  /*9630*/  IMAD.WIDE.U32 R16, R0, 0x4, R16 ;  /* 0x0000000400107825 */ /* 0x000fe400078e0010 */
[----:B------:R-:W4:Y:S04]  /*9640*/  LDL.LU.64 R34, [R1+0x1e0] ;  /* 0x0001e00001227983 */ /* 0x000f280000300a00 */
[----:B------:R0:W-:Y:S02]  /*9650*/  STL [R1+0x278], R15 ;  /* 0x0002780f01007387 */ /* 0x0001e40000100800 */
[----:B0-----:R-:W-:-:S02]  /*9660*/  IADD3.X R15, R30, UR35, RZ, P6, !PT ;  /* 0x000000231e0f7c10 */ /* 0x001fc4000b7fe4ff */
[----:B------:R-:W-:Y:S01]  /*9670*/  IADD3 R24, P6, R16, R52, RZ ;  /* 0x0000003410187210 */ /* 0x000fe20007fde0ff */
[----:B------:R-:W-:-:S04]  /*9680*/  IMAD.WIDE R14, R2, 0x4, R14 ;  /* 0x00000004020e7825 */ /* 0x000fc800078e020e */
[----:B------:R-:W-:Y:S01]  /*9690*/  IMAD.X R25, R17, 0x1, R9, P6 ;  /* 0x0000000111197824 */ /* 0x000fe200030e0609 */
[----:B------:R-:W-:-:S04]  /*96a0*/  IADD3 R46, P6, R14, R7, RZ ;  /* 0x000000070e2e7210 */ /* 0x000fc80007fde0ff */
[----:B------:R0:W-:Y:S01]  /*96b0*/  STL.64 [R1+0x28], R24 ;  /* 0x0000281801007387 */ /* 0x0001e20000100a00 */
[----:B------:R-:W-:Y:S02]  /*96c0*/  IMAD.X R47, R15, 0x1, R3, P6 ;  /* 0x000000010f2f7824 */ /* 0x000fe400030e0603 */
[----:B------:R-:W-:Y:S02]  /*96d0*/  IMAD.MOV.U32 R15, RZ, RZ, RZ ;  /* 0x000000ffff0f7224 */ /* 0x000fe400078e00ff */
[----:B0-----:R-:W-:-:S06]  /*96e0*/  IMAD.MOV.U32 R24, RZ, RZ, RZ ;  /* 0x000000ffff187224 */ /* 0x001fcc00078e00ff */
[----:B------:R-:W4:Y:S04]  /*96f0*/  @!P1 LDG.E.EL R24, desc[UR22][R54.64] ;  /* 0x0000001636189981 */ /* 0x000f28000c2e1900 */
[----:B---3--:R-:W3:Y:S01]  /*9700*/  @P5 LDG.E.EL R15, desc[UR22][R38.64] ;  /* 0x00000016260f5981 */ /* 0x008ee2000c2e1900 */
[----:B------:R-:W-:-:S06]  /*9710*/  IMAD.MOV.U32 R60, RZ, RZ, RZ ;  /* 0x000000ffff3c7224 */ /* 0x000fcc00078e00ff */
[----:B------:R0:W3:Y:S02]  /*9720*/  @P5 LDG.E.EL R60, desc[UR22][R36.64] ;  /* 0x00000016243c5981 */ /* 0x0000e4000c2e1900 */
[----:B0-----:R-:W-:-:S04]  /*9730*/  IADD3 R36, P6, R22, UR41, RZ ;  /* 0x0000002916247c10 */ /* 0x001fc8000ffde0ff */
[----:B------:R-:W-:Y:S01]  /*9740*/  IADD3.X R14, R23, UR7, RZ, P6, !PT ;  /* 0x00000007170e7c10 */ /* 0x000fe2000b7fe4ff */
[----:B----4-:R0:W-:Y:S04]  /*9750*/  STL [R1+0x26c], R24 ;  /* 0x00026c1801007387 */ /* 0x0101e80000100800 */
[----:B0-----:R-:W4:Y:S04]  /*9760*/  LDL.LU.64 R24, [R1+0x1f0] ;  /* 0x0001f00001187983 */ /* 0x001f280000300a00 */
[----:B------:R-:W4:Y:S04]  /*9770*/  LDL.LU R22, [R1+0x784] ;  /* 0x0007840001167983 */ /* 0x000f280000300800 */
[----:B------:R-:W4:Y:S04]  /*9780*/  LDL.LU R23, [R1+0x780] ;  /* 0x0007800001177983 */ /* 0x000f280000300800 */
[----:B------:R-:W4:Y:S04]  /*9790*/  LDL.LU.64 R28, [R1+0x20] ;  /* 0x00002000011c7983 */ /* 0x000f280000300a00 */
[----:B------:R-:W4:Y:S04]  /*97a0*/  LDL.LU.64 R38, [R1+0x1c0] ;  /* 0x0001c00001267983 */ /* 0x000f280000300a00 */
[----:B---3--:R0:W-:Y:S02]  /*97b0*/  STL [R1+0x1dc], R15 ;  /* 0x0001dc0f01007387 */ /* 0x0081e40000100800 */
[----:B0-----:R-:W-:-:S06]  /*97c0*/  IMAD.MOV.U32 R15, RZ, RZ, RZ ;  /* 0x000000ffff0f7224 */ /* 0x001fcc00078e00ff */
[----:B------:R-:W3:Y:S01]  /*97d0*/  @P2 LDG.E.EL R15, desc[UR22][R58.64] ;  /* 0x000000163a0f2981 */ /* 0x000ee2000c2e1900 */
[C---:B------:R-:W-:Y:S01]  /*97e0*/  IMAD.SHL.U32 R37, R36.reuse, 0x4, RZ ;  /* 0x0000000424257824 */ /* 0x040fe200078e00ff */
[----:B------:R-:W-:-:S04]  /*97f0*/  SHF.L.U64.HI R36, R36, 0x2, R14 ;  /* 0x0000000224247819 */ /* 0x000fc8000001020e */
[----:B------:R-:W-:-:S04]  /*9800*/  IADD3 R16, P6, R37, UR32, RZ ;  /* 0x0000002025107c10 */ /* 0x000fc8000ffde0ff */
[----:B------:R-:W-:Y:S01]  /*9810*/  IADD3.X R17, R36, UR33, RZ, P6, !PT ;  /* 0x0000002124117c10 */ /* 0x000fe2000b7fe4ff */
[----:B------:R-:W4:Y:S01]  /*9820*/  LDL.LU.64 R58, [R1+0x18] ;  /* 0x00001800013a7983 */ /* 0x000f220000300a00 */
[----:B------:R-:W-:Y:S01]  /*9830*/  IADD3 R14, P6, R20, UR34, RZ ;  /* 0x00000022140e7c10 */ /* 0x000fe2000ffde0ff */
[----:B------:R-:W-:Y:S01]  /*9840*/  IMAD.WIDE R16, R6, 0x4, R16 ;  /* 0x0000000406107825 */ /* 0x000fe200078e0210 */
[----:B------:R-:W-:-:S06]  /*9850*/  CS2R R54, SRZ ;  /* 0x0000000000367805 */ /* 0x000fcc000001ff00 */
[----:B------:R-:W4:Y:S04]  /*9860*/  @P2 LDG.E.EL R55, desc[UR22][R34.64] ;  /* 0x0000001622372981 */ /* 0x000f28000c2e1900 */
[----:B------:R-:W4:Y:S04]  /*9870*/  @P4 LDG.E.EL R54, desc[UR22][R32.64] ;  /* 0x0000001620364981 */ /* 0x000f28000c2e1900 */
[----:B---3--:R0:W-:Y:S04]  /*9880*/  STL [R1+0x1d8], R15 ;  /* 0x0001d80f01007387 */ /* 0x0081e80000100800 */
[----:B------:R-:W3:Y:S04]  /*9890*/  LDL.LU.64 R34, [R1] ;  /* 0x0000000001227983 */ /* 0x000ee80000300a00 */
[----:B------:R-:W3:Y:S01]  /*98a0*/  LDL.LU.64 R32, [R1+0x1b8] ;  /* 0x0001b80001207983 */ /* 0x000ee20000300a00 */
[----:B0-----:R-:W-:-:S02]  /*98b0*/  IADD3.X R15, R50, UR35, RZ, P6, !PT ;  /* 0x00000023320f7c10 */ /* 0x001fc4000b7fe4ff */
[----:B------:R-:W-:Y:S01]  /*98c0*/  IADD3 R26, P6, R16, R4, RZ ;  /* 0x00000004101a7210 */ /* 0x000fe20007fde0ff */
[----:B------:R-:W-:-:S04]  /*98d0*/  IMAD.WIDE R14, R2, 0x4, R14 ;  /* 0x00000004020e7825 */ /* 0x000fc800078e020e */
[----:B------:R-:W-:Y:S01]  /*98e0*/  IMAD.X R27, R17, 0x1, R8, P6 ;  /* 0x00000001111b7824 */ /* 0x000fe200030e0608 */
[----:B------:R-:W-:-:S04]  /*98f0*/  IADD3 R16, P6, R14, R7, RZ ;  /* 0x000000070e107210 */ /* 0x000fc80007fde0ff */
[----:B------:R0:W-:Y:S01]  /*9900*/  STL.64 [R1+0x48], R26 ;  /* 0x0000481a01007387 */ /* 0x0001e20000100a00 */
[----:B------:R-:W-:-:S03]  /*9910*/  IMAD.X R17, R15, 0x1, R3, P6 ;  /* 0x000000010f117824 */ /* 0x000fc600030e0603 */
[----:B------:R-:W3:Y:S01]  /*9920*/  LDL.LU.64 R14, [R1+0x40] ;  /* 0x00004000010e7983 */ /* 0x000ee20000300a00 */
[----:B0-----:R-:W-:-:S06]  /*9930*/  IMAD.MOV.U32 R26, RZ, RZ, RZ ;  /* 0x000000ffff1a7224 */ /* 0x001fcc00078e00ff */
[----:B---3--:R0:W3:Y:S02]  /*9940*/  @P4 LDG.E.EL R26, desc[UR22][R14.64] ;  /* 0x000000160e1a4981 */ /* 0x0080e4000c2e1900 */
[----:B0-----:R-:W-:-:S06]  /*9950*/  IMAD.MOV.U32 R14, RZ, RZ, RZ ;  /* 0x000000ffff0e7224 */ /* 0x001fcc00078e00ff */
[----:B----4-:R0:W4:Y:S02]  /*9960*/  @!P1 LDG.E.EL R14, desc[UR22][R24.64] ;  /* 0x00000016180e9981 */ /* 0x010124000c2e1900 */
[----:B0-----:R-:W-:-:S06]  /*9970*/  IMAD.MOV.U32 R24, RZ, RZ, RZ ;  /* 0x000000ffff187224 */ /* 0x001fcc00078e00ff */
[----:B------:R-:W3:Y:S04]  /*9980*/  @!P1 LDG.E.EL R24, desc[UR22][R28.64] ;  /* 0x000000161c189981 */ /* 0x000ee8000c2e1900 */
[----:B----4-:R0:W-:Y:S04]  /*9990*/  STL [R1+0x244], R14 ;  /* 0x0002440e01007387 */ /* 0x0101e80000100800 */
[----:B------:R-:W4:Y:S01]  /*99a0*/  LDL.LU.64 R28, [R1+0x158] ;  /* 0x00015800011c7983 */ /* 0x000f220000300a00 */
[----:B0-----:R-:W-:-:S04]  /*99b0*/  IADD3 R14, P6, R61, UR18, RZ ;  /* 0x000000123d0e7c10 */ /* 0x001fc8000ffde0ff */
[----:B------:R-:W-:Y:S01]  /*99c0*/  IADD3.X R15, R53, UR11, RZ, P6, !PT ;  /* 0x0000000b350f7c10 */ /* 0x000fe2000b7fe4ff */
[C---:B------:R-:W-:Y:S01]  /*99d0*/  IMAD.SHL.U32 R25, R14.reuse, 0x4, RZ ;  /* 0x000000040e197824 */ /* 0x040fe200078e00ff */
[----:B---3--:R0:W-:Y:S04]  /*99e0*/  STL [R1+0x310], R24 ;  /* 0x0003101801007387 */ /* 0x0081e80000100800 */
[----:B------:R-:W-:Y:S01]  /*99f0*/  STL [R1+0x1e0], R25 ;  /* 0x0001e01901007387 */ /* 0x000fe20000100800 */
[----:B0-----:R-:W-:-:S05]  /*9a00*/  SHF.L.U64.HI R24, R14, 0x2, R15 ;  /* 0x000000020e187819 */ /* 0x001fca000001020f */
[----:B------:R-:W-:Y:S04]  /*9a10*/  STL [R1+0x198], R24 ;  /* 0x0001981801007387 */ /* 0x000fe80000100800 */
[----:B------:R0:W-:Y:S02]  /*9a20*/  STL [R1+0x18c], R26 ;  /* 0x00018c1a01007387 */ /* 0x0001e40000100800 */
[----:B0-----:R-:W-:-:S06]  /*9a30*/  IMAD.MOV.U32 R26, RZ, RZ, RZ ;  /* 0x000000ffff1a7224 */ /* 0x001fcc00078e00ff */
[----:B------:R-:W3:Y:S01]  /*9a40*/  @P5 LDG.E.EL R26, desc[UR22][R58.64] ;  /* 0x000000163a1a5981 */ /* 0x000ee2000c2e1900 */
[----:B------:R-:W-:Y:S01]  /*9a50*/  IMAD.MOV.U32 R61, RZ, RZ, RZ ;  /* 0x000000ffff3d7224 */ /* 0x000fe200078e00ff */
[----:B------:R-:W-:-:S04]  /*9a60*/  IADD3 R14, P6, R25, UR32, RZ ;  /* 0x00000020190e7c10 */ /* 0x000fc8000ffde0ff */
[----:B------:R-:W-:Y:S01]  /*9a70*/  IADD3.X R15, R24, UR33, RZ, P6, !PT ;  /* 0x00000021180f7c10 */ /* 0x000fe2000b7fe4ff */
[----:B------:R-:W4:Y:S02]  /*9a80*/  @P5 LDG.E.EL R61, desc[UR22][R38.64] ;  /* 0x00000016263d5981 */ /* 0x000f24000c2e1900 */
[----:B------:R-:W-:Y:S02]  /*9a90*/  IMAD.WIDE R14, R6, 0x4, R14 ;  /* 0x00000004060e7825 */ /* 0x000fe400078e020e */
[----:B------:R-:W4:Y:S02]  /*9aa0*/  LDL.LU.64 R38, [R1+0x150] ;  /* 0x0001500001267983 */ /* 0x000f240000300a00 */
[----:B------:R-:W-:-:S06]  /*9ab0*/  IMAD.MOV.U32 R6, RZ, RZ, RZ ;  /* 0x000000ffff067224 */ /* 0x000fcc00078e00ff */
[----:B------:R-:W4:Y:S04]  /*9ac0*/  @P2 LDG.E.EL R6, desc[UR22][R34.64] ;  /* 0x0000001622062981 */ /* 0x000f28000c2e1900 */
[----:B---3--:R0:W-:Y:S02]  /*9ad0*/  STL [R1+0x1c4], R26 ;  /* 0x0001c41a01007387 */ /* 0x0081e40000100800 */
[----:B0-----:R-:W-:-:S04]  /*9ae0*/  IADD3 R26, P6, R51, UR34, RZ ;  /* 0x00000022331a7c10 */ /* 0x001fc8000ffde0ff */
[----:B------:R-:W-:Y:S02]  /*9af0*/  IADD3.X R27, R11, UR35, RZ, P6, !PT ;  /* 0x000000230b1b7c10 */ /* 0x000fe4000b7fe4ff */
[----:B------:R-:W-:-:S05]  /*9b00*/  IADD3 R58, P6, R14, R4, RZ ;  /* 0x000000040e3a7210 */ /* 0x000fca0007fde0ff */
[----:B------:R-:W-:-:S05]  /*9b10*/  IMAD.X R59, R15, 0x1, R8, P6 ;  /* 0x000000010f3b7824 */ /* 0x000fca00030e0608 */
[----:B------:R0:W-:Y:S04]  /*9b20*/  STL.64 [R1+0x40], R58 ;  /* 0x0000403a01007387 */ /* 0x0001e80000100a00 */
[----:B0-----:R-:W3:Y:S01]  /*9b30*/  LDL.LU.64 R58, [R1+0x778] ;  /* 0x00077800013a7983 */ /* 0x001ee20000300a00 */
[----:B------:R-:W-:-:S06]  /*9b40*/  IMAD.MOV.U32 R53, RZ, RZ, RZ ;  /* 0x000000ffff357224 */ /* 0x000fcc00078e00ff */
[----:B------:R-:W3:Y:S04]  /*9b50*/  @P2 LDG.E.EL R53, desc[UR22][R32.64] ;  /* 0x0000001620352981 */ /* 0x000ee8000c2e1900 */
[----:B------:R-:W3:Y:S04]  /*9b60*/  LDL.LU.64 R32, [R1+0x10] ;  /* 0x0000100001207983 */ /* 0x000ee80000300a00 */
[----:B----4-:R0:W-:Y:S02]  /*9b70*/  STL [R1+0x1c0], R6 ;  /* 0x0001c00601007387 */ /* 0x0101e40000100800 */
[----:B0-----:R-:W-:-:S06]  /*9b80*/  IMAD.MOV.U32 R6, RZ, RZ, RZ ;  /* 0x000000ffff067224 */ /* 0x001fcc00078e00ff */
[----:B---3--:R-:W3:Y:S04]  /*9b90*/  @P4 LDG.E.EL R6, desc[UR22][R58.64] ;  /* 0x000000163a064981 */ /* 0x008ee8000c2e1900 */
[----:B------:R-:W4:Y:S01]  /*9ba0*/  LDL.LU.64 R58, [R1+0x38] ;  /* 0x00003800013a7983 */ /* 0x000f220000300a00 */
[----:B------:R-:W-:-:S03]  /*9bb0*/  IMAD.WIDE R26, R2, 0x4, R26 ;  /* 0x00000004021a7825 */ /* 0x000fc600078e021a */
[----:B------:R-:W-:-:S05]  /*9bc0*/  IADD3 R26, P6, R26, R7, RZ ;  /* 0x000000071a1a7210 */ /* 0x000fca0007fde0ff */
[----:B------:R-:W-:Y:S01]  /*9bd0*/  IMAD.X R27, R27, 0x1, R3, P6 ;  /* 0x000000011b1b7824 */ /* 0x000fe200030e0603 */
[----:B------:R-:W-:-:S04]  /*9be0*/  IADD3 R34, P6, R37, UR38, RZ ;  /* 0x0000002625227c10 */ /* 0x000fc8000ffde0ff */
[----:B------:R-:W-:Y:S02]  /*9bf0*/  IADD3.X R35, R36, UR39, RZ, P6, !PT ;  /* 0x0000002724237c10 */ /* 0x000fe4000b7fe4ff */
[----:B------:R-:W-:Y:S01]  /*9c00*/  IADD3 R14, P6, R43, UR34, RZ ;  /* 0x000000222b0e7c10 */ /* 0x000fe2000ffde0ff */
[----:B------:R-:W-:-:S03]  /*9c10*/  IMAD.WIDE R34, R5, 0x4, R34 ;  /* 0x0000000405227825 */ /* 0x000fc600078e0222 */
[----:B------:R-:W-:Y:S01]  /*9c20*/  IADD3.X R15, R10, UR35, RZ, P6, !PT ;  /* 0x000000230a0f7c10 */ /* 0x000fe2000b7fe4ff */
[----:B---3--:R0:W-:Y:S02]  /*9c30*/  STL [R1+0x1b8], R6 ;  /* 0x0001b80601007387 */ /* 0x0081e40000100800 */
[----:B0-----:R-:W-:-:S06]  /*9c40*/  IMAD.MOV.U32 R6, RZ, RZ, RZ ;  /* 0x000000ffff067224 */ /* 0x001fcc00078e00ff */
[----:B------:R0:W3:Y:S02]  /*9c50*/  @P4 LDG.E.EL R6, desc[UR22][R28.64] ;  /* 0x000000161c064981 */ /* 0x0000e4000c2e1900 */
[----:B0-----:R-:W-:-:S05]  /*9c60*/  IADD3 R28, P6, R34, R7, RZ ;  /* 0x00000007221c7210 */ /* 0x001fca0007fde0ff */
[----:B------:R-:W-:-:S05]  /*9c70*/  IMAD.X R29, R35, 0x1, R3, P6 ;  /* 0x00000001231d7824 */ /* 0x000fca00030e0603 */
[----:B------:R0:W-:Y:S02]  /*9c80*/  STL.64 [R1+0x20], R28 ;  /* 0x0000201c01007387 */ /* 0x0001e40000100a00 */
[----:B0-----:R-:W-:-:S06]  /*9c90*/  IMAD.MOV.U32 R28, RZ, RZ, RZ ;  /* 0x000000ffff1c7224 */ /* 0x001fcc00078e00ff */
[----:B----4-:R-:W4:Y:S04]  /*9ca0*/  @!P1 LDG.E.EL R28, desc[UR22][R58.64] ;  /* 0x000000163a1c9981 */ /* 0x010f28000c2e1900 */
[----:B----4-:R0:W-:Y:S02]  /*9cb0*/  STL [R1+0x304], R28 ;  /* 0x0003041c01007387 */ /* 0x0101e40000100800 */
[----:B0-----:R-:W-:-:S06]  /*9cc0*/  IMAD.MOV.U32 R28, RZ, RZ, RZ ;  /* 0x000000ffff1c7224 */ /* 0x001fcc00078e00ff */
[----:B------:R-:W4:Y:S01]  /*9cd0*/  @!P1 LDG.E.EL R28, desc[UR22][R38.64] ;  /* 0x00000016261c9981 */ /* 0x000f22000c2e1900 */
[----:B------:R-:W-:-:S03]  /*9ce0*/  IMAD.WIDE R14, R2, 0x4, R14 ;  /* 0x00000004020e7825 */ /* 0x000fc600078e020e */
[----:B------:R-:W-:Y:S01]  /*9cf0*/  IADD3 R14, P6, R14, R7, RZ ;  /* 0x000000070e0e7210 */ /* 0x000fe20007fde0ff */
[----:B----4-:R0:W-:Y:S02]  /*9d00*/  STL [R1+0x1cc], R28 ;  /* 0x0001cc1c01007387 */ /* 0x0101e40000100800 */
[----:B0-----:R-:W-:-:S06]  /*9d10*/  IMAD.MOV.U32 R28, RZ, RZ, RZ ;  /* 0x000000ffff1c7224 */ /* 0x001fcc00078e00ff */
[----:B------:R0:W4:Y:S01]  /*9d20*/  @P5 LDG.E.EL R28, desc[UR22][R22.64] ;  /* 0x00000016161c5981 */ /* 0x000122000c2e1900 */
[----:B------:R-:W-:Y:S01]  /*9d30*/  IMAD.X R15, R15, 0x1, R3, P6 ;  /* 0x000000010f0f7824 */ /* 0x000fe200030e0603 */
[----:B------:R-:W-:-:S04]  /*9d40*/  IADD3 R34, P6, R25, UR38, RZ ;  /* 0x0000002619227c10 */ /* 0x000fc8000ffde0ff */
[----:B------:R-:W-:Y:S02]  /*9d50*/  IADD3.X R35, R24, UR39, RZ, P6, !PT ;  /* 0x0000002718237c10 */ /* 0x000fe4000b7fe4ff */
[----:B0-----:R-:W-:Y:S01]  /*9d60*/  IADD3 R22, P6, R37, UR34, RZ ;  /* 0x0000002225167c10 */ /* 0x001fe2000ffde0ff */
[----:B------:R-:W-:-:S03]  /*9d70*/  IMAD.WIDE R34, R5, 0x4, R34 ;  /* 0x0000000405227825 */ /* 0x000fc600078e0222 */
[----:B------:R-:W-:-:S03]  /*9d80*/  IADD3.X R23, R36, UR35, RZ, P6, !PT ;  /* 0x0000002324177c10 */ /* 0x000fc6000b7fe4ff */
[----:B------:R-:W-:-:S04]  /*9d90*/  IMAD.WIDE R22, R2, 0x4, R22 ;  /* 0x0000000402167825 */ /* 0x000fc800078e0216 */
[----:B------:R-:W-:-:S06]  /*9da0*/  IMAD.MOV.U32 R5, RZ, RZ, RZ ;  /* 0x000000ffff057224 */ /* 0x000fcc00078e00ff */
[----:B------:R-:W3:Y:S04]  /*9db0*/  @P2 LDG.E.EL R5, desc[UR22][R32.64] ;  /* 0x0000001620052981 */ /* 0x000ee8000c2e1900 */
[----:B----4-:R0:W-:Y:S02]  /*9dc0*/  STL [R1+0x19c], R28 ;  /* 0x00019c1c01007387 */ /* 0x0101e40000100800 */
        /* <DEDUP_REMOVED lines=13> */
[----:B------:R-:W-:-:S05]  /*9ea0*/  IADD3 R22, P6, R34, R52, RZ ;  /* 0x0000003422167210 */ /* 0x000fca0007fde0ff */
[----:B------:R-:W-:Y:S01]  /*9eb0*/  IMAD.X R23, R35, 0x1, R9, P6 ;  /* 0x0000000123177824 */ /* 0x000fe200030e0609 */
[----:B------:R-:W-:-:S04]  /*9ec0*/  IADD3 R34, P6, R42, UR36, RZ ;  /* 0x000000242a227c10 */ /* 0x000fc8000ffde0ff */
[----:B------:R-:W-:Y:S02]  /*9ed0*/  IADD3.X R35, R18, UR37, RZ, P6, !PT ;  /* 0x0000002512237c10 */ /* 0x000fe4000b7fe4ff */
[----:B------:R-:W-:Y:S01]  /*9ee0*/  IADD3 R18, P6, R21, UR36, RZ ;  /* 0x0000002415127c10 */ /* 0x000fe2000ffde0ff */
[----:B------:R-:W-:-:S03]  /*9ef0*/  IMAD.WIDE.U32 R34, R0, 0x4, R34 ;  /* 0x0000000400227825 */ /* 0x000fc600078e0022 */
[----:B------:R-:W-:Y:S02]  /*9f00*/  IADD3.X R19, R30, UR37, RZ, P6, !PT ;  /* 0x000000251e137c10 */ /* 0x000fe4000b7fe4ff */
[----:B------:R-:W-:Y:S01]  /*9f10*/  IADD3 R34, P6, R34, R52, RZ ;  /* 0x0000003422227210 */ /* 0x000fe20007fde0ff */
[----:B------:R-:W-:-:S04]  /*9f20*/  IMAD.WIDE.U32 R18, R0, 0x4, R18 ;  /* 0x0000000400127825 */ /* 0x000fc800078e0012 */
[--C-:B------:R-:W-:Y:S01]  /*9f30*/  IMAD.X R35, R35, 0x1, R9.reuse, P6 ;  /* 0x0000000123237824 */ /* 0x100fe200030e0609 */
[----:B------:R-:W-:Y:S01]  /*9f40*/  IADD3 R38, P6, R18, R52, RZ ;  /* 0x0000003412267210 */ /* 0x000fe20007fde0ff */
[----:B------:R-:W-:Y:S04]  /*9f50*/  STL.64 [R1+0x18], R28 ;  /* 0x0000181c01007387 */ /* 0x000fe80000100a00 */
[----:B------:R-:W-:Y:S01]  /*9f60*/  STL.64 [R1], R24 ;  /* 0x0000001801007387 */ /* 0x000fe20000100a00 */
[----:B------:R-:W-:Y:S01]  /*9f70*/  IMAD.X R39, R19, 0x1, R9, P6 ;  /* 0x0000000113277824 */ /* 0x000fe200030e0609 */
[----:B------:R-:W-:Y:S02]  /*9f80*/  IADD3 R18, P6, R20, UR36, RZ ;  /* 0x0000002414127c10 */ /* 0x000fe4000ffde0ff */
[----:B------:R-:W4:Y:S04]  /*9f90*/  LDL.LU R42, [R1+0x770] ;  /* 0x00077000012a7983 */ /* 0x000f280000300800 */
[----:B------:R-:W4:Y:S01]  /*9fa0*/  LDL.LU.64 R20, [R1+0x160] ;  /* 0x0001600001147983 */ /* 0x000f220000300a00 */
[----:B------:R-:W-:-:S02]  /*9fb0*/  IADD3.X R19, R50, UR37, RZ, P6, !PT ;  /* 0x0000002532137c10 */ /* 0x000fc4000b7fe4ff */
[----:B------:R-:W-:Y:S01]  /*9fc0*/  IADD3 R50, P6, R51, UR36, RZ ;  /* 0x0000002433327c10 */ /* 0x000fe2000ffde0ff */
[----:B------:R-:W-:-:S03]  /*9fd0*/  IMAD.WIDE.U32 R18, R0, 0x4, R18 ;  /* 0x0000000400127825 */ /* 0x000fc600078e0012 */
        /* <DEDUP_REMOVED lines=10> */
[----:B------:R-:W-:Y:S01]  /*a080*/  IADD3.X R11, R36, UR37, RZ, P6, !PT ;  /* 0x00000025240b7c10 */ /* 0x000fe2000b7fe4ff */
[----:B------:R-:W-:Y:S01]  /*a090*/  IMAD.MOV.U32 R2, RZ, RZ, RZ ;  /* 0x000000ffff027224 */ /* 0x000fe200078e00ff */
[----:B------:R-:W-:Y:S01]  /*a0a0*/  IADD3 R36, P6, R50, R52, RZ ;  /* 0x0000003432247210 */ /* 0x000fe20007fde0ff */
[----:B------:R-:W-:Y:S01]  /*a0b0*/  IMAD.WIDE.U32 R10, R0, 0x4, R10 ;  /* 0x00000004000a7825 */ /* 0x000fe200078e000a */
[----:B---3--:R0:W-:Y:S03]  /*a0c0*/  STL [R1+0x188], R5 ;  /* 0x0001880501007387 */ /* 0x0081e60000100800 */
[----:B------:R-:W-:Y:S01]  /*a0d0*/  IMAD.X R37, R51, 0x1, R9, P6 ;  /* 0x0000000133257824 */ /* 0x000fe200030e0609 */
[----:B------:R-:W3:Y:S01]  /*a0e0*/  LDL R40, [R1+0x2d0] ;  /* 0x0002d00001287983 */ /* 0x000ee20000100800 */
[----:B------:R-:W-:-:S03]  /*a0f0*/  IADD3 R58, P6, R10, R52, RZ ;  /* 0x000000340a3a7210 */ /* 0x000fc60007fde0ff */
[----:B0-----:R-:W3:Y:S04]  /*a100*/  LDL R5, [R1+0x2d4] ;  /* 0x0002d40001057983 */ /* 0x001ee80000100800 */
[----:B------:R-:W3:Y:S04]  /*a110*/  LDL.LU.64 R24, [R1+0x90] ;  /* 0x0000900001187983 */ /* 0x000ee80000300a00 */
[----:B------:R-:W3:Y:S04]  /*a120*/  LDL R57, [R1+0x46c] ;  /* 0x00046c0001397983 */ /* 0x000ee80000100800 */
[----:B------:R-:W3:Y:S01]  /*a130*/  LDL.LU R43, [R1+0x76c] ;  /* 0x00076c00012b7983 */ /* 0x000ee20000300800 */
[----:B------:R-:W-:-:S03]  /*a140*/  IMAD.X R59, R11, 0x1, R9, P6 ;  /* 0x000000010b3b7824 */ /* 0x000fc600030e0609 */
[----:B------:R-:W3:Y:S04]  /*a150*/  LDL.LU.64 R28, [R1+0x58] ;  /* 0x00005800011c7983 */ /* 0x000ee80000300a00 */
[----:B------:R-:W3:Y:S04]  /*a160*/  LDL R41, [R1+0x3d0] ;  /* 0x0003d00001297983 */ /* 0x000ee80000100800 */
[----:B------:R-:W3:Y:S04]  /*a170*/  LDL R51, [R1+0xfc] ;  /* 0x0000fc0001337983 */ /* 0x000ee80000100800 */
[----:B------:R-:W3:Y:S04]  /*a180*/  LDL.LU R0, [R1+0x768] ;  /* 0x0007680001007983 */ /* 0x000ee80000300800 */
[----:B------:R-:W3:Y:S04]  /*a190*/  LDL.LU.64 R32, [R1+0x100] ;  /* 0x0001000001207983 */ /* 0x000ee80000300a00 */
[----:B------:R-:W3:Y:S04]  /*a1a0*/  LDL.LU.64 R10, [R1+0x140] ;  /* 0x00014000010a7983 */ /* 0x000ee80000300a00 */
[----:B------:R-:W-:Y:S04]  /*a1b0*/  STL [R1+0x728], R58 ;  /* 0x0007283a01007387 */ /* 0x000fe80000100800 */
[----:B------:R0:W-:Y:S04]  /*a1c0*/  STL [R1+0x724], R59 ;  /* 0x0007243b01007387 */ /* 0x0001e80000100800 */
[----:B0-----:R-:W3:Y:S04]  /*a1d0*/  LDL.LU.64 R58, [R1+0x120] ;  /* 0x00012000013a7983 */ /* 0x001ee80000300a00 */
[----:B----4-:R-:W4:Y:S04]  /*a1e0*/  @P4 LDG.E.EL R2, desc[UR22][R20.64] ;  /* 0x0000001614024981 */ /* 0x010f28000c2e1900 */
[----:B------:R-:W3:Y:S04]  /*a1f0*/  LDL.LU.64 R20, [R1+0x760] ;  /* 0x0007600001147983 */ /* 0x000ee80000300a00 */
[----:B----4-:R0:W-:Y:S02]  /*a200*/  STL [R1+0x150], R2 ;  /* 0x0001500201007387 */ /* 0x0101e40000100800 */
[----:B0-----:R-:W-:-:S06]  /*a210*/  IMAD.MOV.U32 R2, RZ, RZ, RZ ;  /* 0x000000ffff027224 */ /* 0x001fcc00078e00ff */
[----:B---3--:R0:W3:Y:S02]  /*a220*/  @!P1 LDG.E.EL R2, desc[UR22][R10.64] ;  /* 0x000000160a029981 */ /* 0x0080e4000c2e1900 */
[----:B0-----:R-:W-:-:S06]  /*a230*/  IMAD.MOV.U32 R10, RZ, RZ, RZ ;  /* 0x000000ffff0a7224 */ /* 0x001fcc00078e00ff */
[----:B------:R-:W4:Y:S04]  /*a240*/  @P5 LDG.E.EL R10, desc[UR22][R58.64] ;  /* 0x000000163a0a5981 */ /* 0x000f28000c2e1900 */
[----:B---3--:R0:W-:Y:S02]  /*a250*/  STL [R1+0x268], R2 ;  /* 0x0002680201007387 */ /* 0x0081e40000100800 */
[----:B0-----:R-:W-:Y:S02]  /*a260*/  IADD3 R2, P6, R5, UR42, RZ ;  /* 0x0000002a05027c10 */ /* 0x001fe4000ffde0ff */
[----:B----4-:R0:W-:Y:S02]  /*a270*/  STL [R1+0x140], R10 ;  /* 0x0001400a01007387 */ /* 0x0101e40000100800 */
[----:B------:R-:W-:Y:S01]  /*a280*/  IADD3.X R5, R40, UR15, RZ, P6, !PT ;  /* 0x0000000f28057c10 */ /* 0x000fe2000b7fe4ff */
[----:B0-----:R-:W-:-:S03]  /*a290*/  IMAD.MOV.U32 R10, RZ, RZ, RZ ;  /* 0x000000ffff0a7224 */ /* 0x001fc600078e00ff */
[----:B------:R-:W-:-:S03]  /*a2a0*/  SHF.L.U64.HI R40, R2, 0x2, R5 ;  /* 0x0000000202287819 */ /* 0x000fc60000010205 */
[----:B------:R0:W3:Y:S02]  /*a2b0*/  @P2 LDG.E.EL R10, desc[UR22][R24.64] ;  /* 0x00000016180a2981 */ /* 0x0000e4000c2e1900 */
[----:B0-----:R-:W-:Y:S02]  /*a2c0*/  IMAD.SHL.U32 R24, R2, 0x4, RZ ;  /* 0x0000000402187824 */ /* 0x001fe400078e00ff */
[----:B------:R-:W-:-:S06]  /*a2d0*/  IMAD.MOV.U32 R2, RZ, RZ, RZ ;  /* 0x000000ffff027224 */ /* 0x000fcc00078e00ff */
[----:B------:R0:W4:Y:S01]  /*a2e0*/  @P5 LDG.E.EL R2, desc[UR22][R20.64] ;  /* 0x0000001614025981 */ /* 0x000122000c2e1900 */
[----:B------:R-:W-:-:S03]  /*a2f0*/  IMAD.MOV.U32 R25, RZ, RZ, RZ ;  /* 0x000000ffff197224 */ /* 0x000fc600078e00ff */
[----:B------:R-:W-:Y:S04]  /*a300*/  STL [R1+0x164], R24 ;  /* 0x0001641801007387 */ /* 0x000fe80000100800 */
[----:B------:R-:W4:Y:S01]  /*a310*/  @P4 LDG.E.EL R25, desc[UR22][R28.64] ;  /* 0x000000161c194981 */ /* 0x000f22000c2e1900 */
[----:B0-----:R-:W-:-:S06]  /*a320*/  IMAD.MOV.U32 R20, RZ, RZ, RZ ;  /* 0x000000ffff147224 */ /* 0x001fcc00078e00ff */
[----:B------:R-:W4:Y:S04]  /*a330*/  @P5 LDG.E.EL R20, desc[UR22][R42.64] ;  /* 0x000000162a145981 */ /* 0x000f28000c2e1900 */
[----:B---3--:R-:W-:Y:S04]  /*a340*/  STL [R1+0x124], R10 ;  /* 0x0001240a01007387 */ /* 0x008fe80000100800 */
[----:B------:R-:W-:Y:S04]  /*a350*/  STL [R1+0x90], R40 ;  /* 0x0000902801007387 */ /* 0x000fe80000100800 */
[----:B------:R-:W3:Y:S04]  /*a360*/  LDL.LU R29, [R1+0x404] ;  /* 0x00040400011d7983 */ /* 0x000ee80000300800 */
[----:B----4-:R0:W-:Y:S02]  /*a370*/  STL [R1+0x154], R2 ;  /* 0x0001540201007387 */ /* 0x0101e40000100800 */
[----:B0-----:R-:W-:-:S06]  /*a380*/  IMAD.MOV.U32 R2, RZ, RZ, RZ ;  /* 0x000000ffff027224 */ /* 0x001fcc00078e00ff */
[----:B------:R-:W4:Y:S01]  /*a390*/  @!P1 LDG.E.EL R2, desc[UR22][R32.64] ;  /* 0x0000001620029981 */ /* 0x000f22000c2e1900 */
[----:B------:R-:W-:Y:S02]  /*a3a0*/  SEL R53, R53, RZ, P2 ;  /* 0x000000ff35357207 */ /* 0x000fe40001000000 */
[----:B------:R-:W-:Y:S01]  /*a3b0*/  SEL R6, R6, RZ, P4 ;  /* 0x000000ff06067207 */ /* 0x000fe20002000000 */
[----:B----4-:R-:W-:Y:S04]  /*a3c0*/  STL [R1+0x240], R2 ;  /* 0x0002400201007387 */ /* 0x010fe80000100800 */
[----:B------:R0:W-:Y:S04]  /*a3d0*/  STL [R1+0x144], R20 ;  /* 0x0001441401007387 */ /* 0x0001e80000100800 */
[----:B------:R-:W4:Y:S04]  /*a3e0*/  LDL.LU.64 R58, [R1+0x180] ;  /* 0x00018000013a7983 */ /* 0x000f280000300a00 */
[----:B------:R-:W3:Y:S01]  /*a3f0*/  LDL.LU.64 R32, [R1+0x170] ;  /* 0x0001700001207983 */ /* 0x000ee20000300a00 */
[----:B0-----:R-:W-:-:S06]  /*a400*/  IMAD.MOV.U32 R20, RZ, RZ, RZ ;  /* 0x000000ffff147224 */ /* 0x001fcc00078e00ff */
[----:B------:R0:W3:Y:S02]  /*a410*/  @P5 LDG.E.EL R20, desc[UR22][R44.64] ;  /* 0x000000162c145981 */ /* 0x0000e4000c2e1900 */
[----:B0-----:R-:W-:Y:S02]  /*a420*/  SEL R44, R61, RZ, P5 ;  /* 0x000000ff3d2c7207 */ /* 0x001fe40002800000 */
[----:B------:R-:W-:Y:S01]  /*a430*/  @P3 SEL R44, R53, R6, !P0 ;  /* 0x00000006352c3207 */ /* 0x000fe20004000000 */
[----:B------:R-:W-:Y:S01]  /*a440*/  IMAD.MOV.U32 R6, RZ, RZ, RZ ;  /* 0x000000ffff067224 */ /* 0x000fe200078e00ff */
[----:B------:R-:W-:Y:S02]  /*a450*/  IADD3 R10, P6, R24, UR32, RZ ;  /* 0x00000020180a7c10 */ /* 0x000fe4000ffde0ff */
[----:B------:R-:W-:Y:S02]  /*a460*/  LOP3.LUT R5, R57, R41, RZ, 0xfc, !PT ;  /* 0x0000002939057212 */ /* 0x000fe400078efcff */
[----:B------:R-:W-:Y:S01]  /*a470*/  IADD3.X R11, R40, UR33, RZ, P6, !PT ;  /* 0x00000021280b7c10 */ /* 0x000fe2000b7fe4ff */
[----:B------:R-:W-:Y:S01]  /*a480*/  IMAD.MOV.U32 R45, RZ, RZ, R24 ;  /* 0x000000ffff2d7224 */ /* 0x000fe200078e0018 */
[----:B------:R-:W-:Y:S01]  /*a490*/  SEL R55, R55, RZ, P2 ;  /* 0x000000ff37377207 */ /* 0x000fe20001000000 */
[----:B------:R-:W-:Y:S01]  /*a4a0*/  IMAD.SHL.U32 R5, R5, 0x40, RZ ;  /* 0x0000004005057824 */ /* 0x000fe200078e00ff */
[----:B------:R-:W-:Y:S01]  /*a4b0*/  SEL R54, R54, RZ, P4 ;  /* 0x000000ff36367207 */ /* 0x000fe20002000000 */
[----:B------:R-:W3:Y:S02]  /*a4c0*/  LDL.LU R41, [R1+0x408] ;  /* 0x0004080001297983 */ /* 0x000ee40000300800 */
[----:B------:R-:W-:-:S03]  /*a4d0*/  IMAD.WIDE R10, R5, 0x4, R10 ;  /* 0x00000004050a7825 */ /* 0x000fc600078e020a */
[----:B------:R-:W-:Y:S01]  /*a4e0*/  IADD3 R10, P6, R10, R4, RZ ;  /* 0x000000040a0a7210 */ /* 0x000fe20007fde0ff */
[----:B----4-:R-:W4:Y:S04]  /*a4f0*/  @P5 LDG.E.EL R6, desc[UR22][R58.64] ;  /* 0x000000163a065981 */ /* 0x010f28000c2e1900 */
[----:B------:R-:W-:Y:S01]  /*a500*/  IMAD.X R11, R11, 0x1, R8, P6 ;  /* 0x000000010b0b7824 */ /* 0x000fe200030e0608 */
[----:B------:R-:W-:Y:S02]  /*a510*/  IADD3 R2, P6, R51, UR18, RZ ;  /* 0x0000001233027c10 */ /* 0x000fe4000ffde0ff */
[----:B------:R-:W-:Y:S02]  /*a520*/  SEL R24, R60, RZ, P5 ;  /* 0x000000ff3c187207 */ /* 0x000fe40002800000 */
[----:B------:R-:W-:-:S02]  /*a530*/  IADD3.X R50, R0, UR11, RZ, P6, !PT ;  /* 0x0000000b00327c10 */ /* 0x000fc4000b7fe4ff */
[----:B------:R-:W-:Y:S01]  /*a540*/  @P3 SEL R24, R55, R54, !P0 ;  /* 0x0000003637183207 */ /* 0x000fe20004000000 */
[----:B---3--:R0:W-:Y:S04]  /*a550*/  STL [R1+0x158], R20 ;  /* 0x0001581401007387 */ /* 0x0081e80000100800 */
[----:B------:R1:W-:Y:S01]  /*a560*/  STL [R1+0x120], R25 ;  /* 0x0001201901007387 */ /* 0x0003e20000100800 */
[----:B0-----:R-:W-:Y:S01]  /*a570*/  IADD3 R20, P6, R45, UR38, RZ ;  /* 0x000000262d147c10 */ /* 0x001fe2000ffde0ff */
[----:B-1----:R-:W-:-:S03]  /*a580*/  IMAD.SHL.U32 R25, R2, 0x4, RZ ;  /* 0x0000000402197824 */ /* 0x002fc600078e00ff */
[----:B------:R-:W-:Y:S01]  /*a590*/  IADD3.X R21, R40, UR40, RZ, P6, !PT ;  /* 0x0000002828157c10 */ /* 0x000fe2000b7fe4ff */
[----:B------:R0:W-:Y:S01]  /*a5a0*/  STL [R1+0x1c8], R24 ;  /* 0x0001c81801007387 */ /* 0x0001e20000100800 */
[----:B------:R-:W-:Y:S02]  /*a5b0*/  IADD3 R42, P6, R25, UR38, RZ ;  /* 0x00000026192a7c10 */ /* 0x000fe4000ffde0ff */
[----:B0-----:R-:W-:Y:S01]  /*a5c0*/  SHF.L.U64.HI R24, R2, 0x2, R50 ;  /* 0x0000000202187819 */ /* 0x001fe20000010232 */
[----:B------:R-:W-:-:S03]  /*a5d0*/  IMAD.IADD R2, R29, 0x1, R57 ;  /* 0x000000011d027824 */ /* 0x000fc600078e0239 */
[----:B------:R-:W-:Y:S01]  /*a5e0*/  IADD3.X R43, R24, UR40, RZ, P6, !PT ;  /* 0x00000028182b7c10 */ /* 0x000fe2000b7fe4ff */
[----:B------:R-:W-:-:S04]  /*a5f0*/  IMAD.SHL.U32 R2, R2, 0x40, RZ ;  /* 0x0000004002027824 */ /* 0x000fc800078e00ff */
[----:B------:R-:W-:-:S03]  /*a600*/  IMAD.WIDE R42, R2, 0x4, R42 ;  /* 0x00000004022a7825 */ /* 0x000fc600078e022a */
[----:B------:R-:W-:Y:S01]  /*a610*/  IADD3 R54, P6, R42, R7, RZ ;  /* 0x000000072a367210 */ /* 0x000fe20007fde0ff */
[----:B------:R-:W-:Y:S04]  /*a620*/  STL [R1+0x160], R25 ;  /* 0x0001601901007387 */ /* 0x000fe80000100800 */
[----:B------:R-:W-:Y:S01]  /*a630*/  IMAD.X R55, R43, 0x1, R3, P6 ;  /* 0x000000012b377824 */ /* 0x000fe200030e0603 */
[----:B------:R-:W-:Y:S04]  /*a640*/  STL [R1+0x94], R24 ;  /* 0x0000941801007387 */ /* 0x000fe80000100800 */
[----:B------:R-:W3:Y:S04]  /*a650*/  LDL.LU.64 R28, [R1+0x190] ;  /* 0x00019000011c7983 */ /* 0x000ee80000300a00 */
[----:B------:R-:W-:Y:S04]  /*a660*/  STL [R1+0x720], R54 ;  /* 0x0007203601007387 */ /* 0x000fe80000100800 */
[----:B------:R-:W-:Y:S04]  /*a670*/  STL [R1+0x71c], R55 ;  /* 0x00071c3701007387 */ /* 0x000fe80000100800 */
[----:B------:R-:W-:Y:S04]  /*a680*/  STL [R1+0x1bc], R44 ;  /* 0x0001bc2c01007387 */ /* 0x000fe80000100800 */
[----:B----4-:R0:W-:Y:S02]  /*a690*/  STL [R1+0x4ac], R6 ;  /* 0x0004ac0601007387 */ /* 0x0101e40000100800 */
[----:B0-----:R-:W-:-:S06]  /*a6a0*/  IMAD.MOV.U32 R6, RZ, RZ, RZ ;  /* 0x000000ffff067224 */ /* 0x001fcc00078e00ff */
[----:B------:R0:W4:Y:S02]  /*a6b0*/  @P2 LDG.E.EL R6, desc[UR22][R32.64] ;  /* 0x0000001620062981 */ /* 0x000124000c2e1900 */
[----:B0-----:R-:W-:-:S06]  /*a6c0*/  IMAD.MOV.U32 R32, RZ, RZ, RZ ;  /* 0x000000ffff207224 */ /* 0x001fcc00078e00ff */
[----:B------:R-:W3:Y:S01]  /*a6d0*/  @P5 LDG.E.EL R32, desc[UR22][R48.64] ;  /* 0x0000001630205981 */ /* 0x000ee2000c2e1900 */
[----:B------:R-:W-:-:S03]  /*a6e0*/  IMAD.WIDE R20, R2, 0x4, R20 ;  /* 0x0000000402147825 */ /* 0x000fc600078e0214 */
[----:B------:R-:W-:-:S05]  /*a6f0*/  IADD3 R42, P6, R20, R7, RZ ;  /* 0x00000007142a7210 */ /* 0x000fca0007fde0ff */
[----:B------:R-:W-:Y:S01]  /*a700*/  IMAD.X R43, R21, 0x1, R3, P6 ;  /* 0x00000001152b7824 */ /* 0x000fe200030e0603 */
[----:B------:R-:W-:-:S04]  /*a710*/  IADD3 R20, P6, R45, UR34, RZ ;  /* 0x000000222d147c10 */ /* 0x000fc8000ffde0ff */
[----:B------:R-:W-:Y:S02]  /*a720*/  IADD3.X R21, R40, UR35, RZ, P6, !PT ;  /* 0x0000002328157c10 */ /* 0x000fe4000b7fe4ff */
[----:B------:R-:W-:-:S04]  /*a730*/  IADD3 R44, P6, R25, UR34, RZ ;  /* 0x00000022192c7c10 */ /* 0x000fc8000ffde0ff */
[----:B------:R-:W-:Y:S01]  /*a740*/  IADD3.X R45, R24, UR35, RZ, P6, !PT ;  /* 0x00000023182d7c10 */ /* 0x000fe2000b7fe4ff */
[----:B----4-:R0:W-:Y:S04]  /*a750*/  STL [R1+0x4a4], R6 ;  /* 0x0004a40601007387 */ /* 0x0101e80000100800 */
[----:B------:R-:W4:Y:S04]  /*a760*/  LDL.LU.64 R24, [R1+0x168] ;  /* 0x0001680001187983 */ /* 0x000f280000300a00 */
[----:B------:R-:W4:Y:S01]  /*a770*/  LDL.LU.64 R54, [R1+0x138] ;  /* 0x0001380001367983 */ /* 0x000f220000300a00 */
[----:B0-----:R-:W-:-:S03]  /*a780*/  IMAD.IADD R6, R41, 0x1, R57 ;  /* 0x0000000129067824 */ /* 0x001fc600078e0239 */
[----:B------:R-:W4:Y:S01]  /*a790*/  LDL R40, [R1+0x1d0] ;  /* 0x0001d00001287983 */ /* 0x000f220000100800 */
[----:B------:R-:W-:-:S03]  /*a7a0*/  IMAD.SHL.U32 R6, R6, 0x40, RZ ;  /* 0x0000004006067824 */ /* 0x000fc600078e00ff */
[----:B------:R-:W4:Y:S01]  /*a7b0*/  LDL R41, [R1+0x1ac] ;  /* 0x0001ac0001297983 */ /* 0x000f220000100800 */
[----:B------:R-:W-:-:S03]  /*a7c0*/  IMAD.WIDE R44, R6, 0x4, R44 ;  /* 0x00000004062c7825 */ /* 0x000fc600078e022c */
[----:B------:R-:W4:Y:S01]  /*a7d0*/  LDL.LU.64 R58, [R1+0x130] ;  /* 0x00013000013a7983 */ /* 0x000f220000300a00 */
[----:B------:R-:W-:-:S05]  /*a7e0*/  IADD3 R44, P6, R44, R7, RZ ;  /* 0x000000072c2c7210 */ /* 0x000fca0007fde0ff */
[----:B------:R-:W-:-:S05]  /*a7f0*/  IMAD.X R45, R45, 0x1, R3, P6 ;  /* 0x000000012d2d7824 */ /* 0x000fca00030e0603 */
[----:B------:R0:W-:Y:S04]  /*a800*/  STL.64 [R1+0x730], R44 ;  /* 0x0007302c01007387 */ /* 0x0001e80000100a00 */
[----:B0-----:R-:W4:Y:S04]  /*a810*/  LDL.LU.64 R44, [R1+0x178] ;  /* 0x00017800012c7983 */ /* 0x001f280000300a00 */
[----:B------:R-:W4:Y:S04]  /*a820*/  LDL.LU.64 R48, [R1+0x148] ;  /* 0x0001480001307983 */ /* 0x000f280000300a00 */
[----:B------:R-:W4:Y:S04]  /*a830*/  LDL.LU.64 R60, [R1+0x128] ;  /* 0x00012800013c7983 */ /* 0x000f280000300a00 */
[----:B---3--:R0:W-:Y:S02]  /*a840*/  STL [R1+0x15c], R32 ;  /* 0x00015c2001007387 */ /* 0x0081e40000100800 */
[----:B0-----:R-:W-:-:S06]  /*a850*/  IMAD.MOV.U32 R32, RZ, RZ, RZ ;  /* 0x000000ffff207224 */ /* 0x001fcc00078e00ff */
[----:B------:R-:W3:Y:S04]  /*a860*/  @P4 LDG.E.EL R32, desc[UR22][R28.64] ;  /* 0x000000161c204981 */ /* 0x000ee8000c2e1900 */
[----:B------:R-:W3:Y:S01]  /*a870*/  LDL.LU.64 R28, [R1+0x758] ;  /* 0x00075800011c7983 */ /* 0x000ee20000300a00 */
[----:B------:R-:W-:Y:S01]  /*a880*/  UIMAD.WIDE.U32 UR10, UR8, 0x8, UR28 ;  /* 0x00000008080a78a5 */ /* 0x000fe2000f8e001c */
[----:B------:R-:W-:-:S06]  /*a890*/  IMAD.MOV.U32 R50, RZ, RZ, RZ ;  /* 0x000000ffff327224 */ /* 0x000fcc00078e00ff */
[----:B----4-:R-:W4:Y:S04]  /*a8a0*/  @P2 LDG.E.EL R50, desc[UR22][R24.64] ;  /* 0x0000001618322981 */ /* 0x010f28000c2e1900 */
[----:B---3--:R0:W-:Y:S02]  /*a8b0*/  STL [R1+0x4a0], R32 ;  /* 0x0004a02001007387 */ /* 0x0081e40000100800 */
[----:B0-----:R-:W-:-:S06]  /*a8c0*/  IMAD.MOV.U32 R32, RZ, RZ, RZ ;  /* 0x000000ffff207224 */ /* 0x001fcc00078e00ff */
[----:B------:R0:W3:Y:S02]  /*a8d0*/  @!P1 LDG.E.EL R32, desc[UR22][R44.64] ;  /* 0x000000162c209981 */ /* 0x0000e4000c2e1900 */
[----:B0-----:R-:W-:-:S06]  /*a8e0*/  IMAD.MOV.U32 R44, RZ, RZ, RZ ;  /* 0x000000ffff2c7224 */ /* 0x001fcc00078e00ff */
[----:B------:R0:W4:Y:S02]  /*a8f0*/  @P5 LDG.E.EL R44, desc[UR22][R48.64] ;  /* 0x00000016302c5981 */ /* 0x000124000c2e1900 */
[----:B0-----:R-:W-:Y:S02]  /*a900*/  IMAD.U32 R48, RZ, RZ, UR10 ;  /* 0x0000000aff307e24 */ /* 0x001fe4000f8e00ff */
[----:B------:R-:W-:-:S06]  /*a910*/  IMAD.U32 R49, RZ, RZ, UR11 ;  /* 0x0000000bff317e24 */ /* 0x000fcc000f8e00ff */
[----:B------:R-:W4:Y:S01]  /*a920*/  LDG.E.EL.64 R48, desc[UR22][R48.64+0x8] ;  /* 0x0000081630307981 */ /* 0x000f22000c2e1b00 */
[----:B------:R-:W-:-:S03]  /*a930*/  IMAD.WIDE R20, R6, 0x4, R20 ;  /* 0x0000000406147825 */ /* 0x000fc600078e0214 */
[----:B------:R-:W-:-:S05]  /*a940*/  IADD3 R20, P6, R20, R7, RZ ;  /* 0x0000000714147210 */ /* 0x000fca0007fde0ff */
[----:B------:R-:W-:Y:S01]  /*a950*/  IMAD.X R21, R21, 0x1, R3, P6 ;  /* 0x0000000115157824 */ /* 0x000fe200030e0603 */
[----:B---3--:R0:W-:Y:S04]  /*a960*/  STL [R1+0x4e8], R32 ;  /* 0x0004e82001007387 */ /* 0x0081e80000100800 */
[----:B0-----:R-:W3:Y:S01]  /*a970*/  LDL.LU.64 R32, [R1+0x110] ;  /* 0x0001100001207983 */ /* 0x001ee20000300a00 */
[----:B----4-:R-:W-:Y:S02]  /*a980*/  R2UR UR11, R49 ;  /* 0x00000000310b72ca */ /* 0x010fe400000e0000 */
[----:B------:R-:W-:-:S11]  /*a990*/  R2UR UR10, R48 ;  /* 0x00000000300a72ca */ /* 0x000fd600000e0000 */
[----:B------:R-:W-:-:S04]  /*a9a0*/  USHF.R.U32.HI UR18, URZ, 0x1c, UR11 ;  /* 0x0000001c3f127899 */ /* 0x000fc8000801160b */
[----:B------:R-:W-:Y:S01]  /*a9b0*/  ULOP3.LUT UR18, UR18, 0x8, URZ, 0xc0, !UPT ;  /* 0x0000000812127892 */ /* 0x000fe2000f8ec03f */
[----:B------:R-:W-:-:S03]  /*a9c0*/  IADD3 R49, P6, R51, UR43, RZ ;  /* 0x0000002b33317c10 */ /* 0x000fc6000ffde0ff */
[----:B------:R-:W-:Y:S01]  /*a9d0*/  UIADD3 UR18, UP0, UR10, UR18, URZ ;  /* 0x000000120a127290 */ /* 0x000fe2000ff1e03f */
[----:B------:R0:W-:Y:S03]  /*a9e0*/  STL [R1+0x4b4], R44 ;  /* 0x0004b42c01007387 */ /* 0x0001e60000100800 */
[----:B------:R-:W-:Y:S01]  /*a9f0*/  USHF.L.U32 UR43, UR18, 0x3, URZ ;  /* 0x00000003122b7899 */ /* 0x000fe2000800063f */
[----:B------:R-:W-:Y:S01]  /*aa00*/  IADD3.X R48, R0, UR16, RZ, P6, !PT ;  /* 0x0000001000307c10 */ /* 0x000fe2000b7fe4ff */
[----:B0-----:R-:W4:Y:S04]  /*aa10*/  LDL.LU.64 R44, [R1+0x60] ;  /* 0x00006000012c7983 */ /* 0x001f280000300a00 */
[----:B------:R-:W-:Y:S01]  /*aa20*/  IADD3 R53, P6, R40, UR43, RZ ;  /* 0x0000002b28357c10 */ /* 0x000fe2000ffde0ff */
[----:B------:R-:W3:Y:S01]  /*aa30*/  LDL.LU.64 R24, [R1+0x750] ;  /* 0x0007500001187983 */ /* 0x000ee20000300a00 */
[----:B------:R-:W-:-:S03]  /*aa40*/  IMAD.MOV.U32 R40, RZ, RZ, RZ ;  /* 0x000000ffff287224 */ /* 0x000fc600078e00ff */
[----:B------:R0:W-:Y:S04]  /*aa50*/  STL [R1+0x4b0], R50 ;  /* 0x0004b03201007387 */ /* 0x0001e80000100800 */
[----:B------:R-:W3:Y:S01]  /*aa60*/  @!P1 LDG.E.EL R40, desc[UR22][R58.64] ;  /* 0x000000163a289981 */ /* 0x000ee2000c2e1900 */
[----:B0-----:R-:W-:-:S06]  /*aa70*/  IMAD.MOV.U32 R50, RZ, RZ, RZ ;  /* 0x000000ffff327224 */ /* 0x001fcc00078e00ff */
[----:B------:R-:W3:Y:S04]  /*aa80*/  @P4 LDG.E.EL R50, desc[UR22][R54.64] ;  /* 0x0000001636324981 */ /* 0x000ee8000c2e1900 */
[----:B------:R-:W4:Y:S04]  /*aa90*/  LDL.LU.64 R54, [R1+0x108] ;  /* 0x0001080001367983 */ /* 0x000f280000300a00 */
[----:B---3--:R-:W-:Y:S04]  /*aaa0*/  STL [R1+0x4a8], R50 ;  /* 0x0004a83201007387 */ /* 0x008fe80000100800 */
[----:B------:R-:W3:Y:S04]  /*aab0*/  LDL.LU.64 R58, [R1+0xd0] ;  /* 0x0000d000013a7983 */ /* 0x000ee80000300a00 */
[----:B------:R0:W-:Y:S02]  /*aac0*/  STL [R1+0x4e0], R40 ;  /* 0x0004e02801007387 */ /* 0x0001e40000100800 */
[----:B0-----:R-:W-:-:S06]  /*aad0*/  IMAD.MOV.U32 R40, RZ, RZ, RZ ;  /* 0x000000ffff287224 */ /* 0x001fcc00078e00ff */
[----:B------:R-:W3:Y:S04]  /*aae0*/  @P5 LDG.E.EL R40, desc[UR22][R60.64] ;  /* 0x000000163c285981 */ /* 0x000ee8000c2e1900 */
[----:B---3--:R0:W-:Y:S02]  /*aaf0*/  STL [R1+0x49c], R40 ;  /* 0x00049c2801007387 */ /* 0x0081e40000100800 */
[----:B0-----:R-:W-:-:S06]  /*ab00*/  IMAD.MOV.U32 R40, RZ, RZ, RZ ;  /* 0x000000ffff287224 */ /* 0x001fcc00078e00ff */
[----:B------:R-:W3:Y:S04]  /*ab10*/  @P2 LDG.E.EL R40, desc[UR22][R32.64] ;  /* 0x0000001620282981 */ /* 0x000ee8000c2e1900 */
[----:B------:R-:W4:Y:S01]  /*ab20*/  LDL.LU.64 R32, [R1+0x748] ;  /* 0x0007480001207983 */ /* 0x000f220000300a00 */
[----:B------:R-:W-:-:S04]  /*ab30*/  UIADD3.X UR15, URZ, UR11, URZ, UP0, !UPT ;  /* 0x0000000b3f0f7290 */ /* 0x000fc800087fe43f */
[----:B------:R-:W-:Y:S01]  /*ab40*/  USHF.L.U64.HI UR18, UR18, 0x3, UR15 ;  /* 0x0000000312127899 */ /* 0x000fe2000801020f */
[----:B---3--:R0:W-:Y:S02]  /*ab50*/  STL [R1+0x494], R40 ;  /* 0x0004942801007387 */ /* 0x0081e40000100800 */
[----:B0-----:R-:W-:-:S06]  /*ab60*/  IMAD.MOV.U32 R40, RZ, RZ, RZ ;  /* 0x000000ffff287224 */ /* 0x001fcc00078e00ff */
[----:B----4-:R0:W3:Y:S01]  /*ab70*/  @P4 LDG.E.EL R40, desc[UR22][R44.64] ;  /* 0x000000162c284981 */ /* 0x0100e2000c2e1900 */
[----:B------:R-:W-:Y:S01]  /*ab80*/  IADD3.X R50, R41, UR18, RZ, P6, !PT ;  /* 0x0000001229327c10 */ /* 0x000fe2000b7fe4ff */
[----:B------:R-:W-:-:S03]  /*ab90*/  IMAD.SHL.U32 R60, R53, 0x4, RZ ;  /* 0x00000004353c7824 */ /* 0x000fc600078e00ff */
[----:B------:R-:W-:Y:S02]  /*aba0*/  SHF.L.U64.HI R53, R53, 0x2, R50 ;  /* 0x0000000235357819 */ /* 0x000fe40000010232 */
[----:B------:R-:W-:Y:S01]  /*abb0*/  IADD3 R50, P6, R60, UR32, RZ ;  /* 0x000000203c327c10 */ /* 0x000fe2000ffde0ff */
[----:B0-----:R-:W-:-:S03]  /*abc0*/  IMAD.SHL.U32 R44, R49, 0x4, RZ ;  /* 0x00000004312c7824 */ /* 0x001fc600078e00ff */
[----:B------:R-:W-:Y:S02]  /*abd0*/  IADD3.X R51, R53, UR33, RZ, P6, !PT ;  /* 0x0000002135337c10 */ /* 0x000fe4000b7fe4ff */
[----:B------:R-:W-:Y:S02]  /*abe0*/  SHF.L.U64.HI R61, R49, 0x2, R48 ;  /* 0x00000002313d7819 */ /* 0x000fe40000010230 */
[----:B------:R-:W-:Y:S01]  /*abf0*/  IADD3 R48, P6, R44, UR32, RZ ;  /* 0x000000202c307c10 */ /* 0x000fe2000ffde0ff */
[----:B------:R-:W-:Y:S01]  /*ac00*/  IMAD.WIDE R50, R5, 0x4, R50 ;  /* 0x0000000405327825 */ /* 0x000fe200078e0232 */
[----:B------:R-:W-:Y:S02]  /*ac10*/  STL [R1+0x114], R44 ;  /* 0x0001142c01007387 */ /* 0x000fe40000100800 */
[----:B------:R-:W-:Y:S02]  /*ac20*/  IADD3.X R49, R61, UR33, RZ, P6, !PT ;  /* 0x000000213d317c10 */ /* 0x000fe4000b7fe4ff */
[----:B---3--:R0:W-:Y:S02]  /*ac30*/  STL [R1+0x490], R40 ;  /* 0x0004902801007387 */ /* 0x0081e40000100800 */
[----:B0-----:R-:W-:-:S05]  /*ac40*/  IADD3 R40, P6, R50, R4, RZ ;  /* 0x0000000432287210 */ /* 0x001fca0007fde0ff */
[----:B------:R-:W-:-:S05]  /*ac50*/  IMAD.X R41, R51, 0x1, R8, P6 ;  /* 0x0000000133297824 */ /* 0x000fca00030e0608 */
[----:B------:R0:W-:Y:S04]  /*ac60*/  STL.64 [R1+0x60], R40 ;  /* 0x0000602801007387 */ /* 0x0001e80000100a00 */
[----:B0-----:R-:W3:Y:S01]  /*ac70*/  LDL.LU.64 R40, [R1+0x740] ;  /* 0x0007400001287983 */ /* 0x001ee20000300a00 */
[----:B------:R-:W-:-:S03]  /*ac80*/  IMAD.MOV.U32 R45, RZ, RZ, RZ ;  /* 0x000000ffff2d7224 */ /* 0x000fc600078e00ff */
[----:B------:R-:W4:Y:S04]  /*ac90*/  LDL.LU.64 R50, [R1+0xb8] ;  /* 0x0000b80001327983 */ /* 0x000f280000300a00 */
[----:B---3--:R-:W3:Y:S04]  /*aca0*/  @P2 LDG.E.EL R45, desc[UR22][R40.64] ;  /* 0x00000016282d2981 */ /* 0x008ee8000c2e1900 */
[----:B---3--:R0:W-:Y:S02]  /*acb0*/  STL [R1+0x110], R45 ;  /* 0x0001102d01007387 */ /* 0x0081e40000100800 */
[----:B0-----:R-:W-:-:S06]  /*acc0*/  IMAD.MOV.U32 R45, RZ, RZ, RZ ;  /* 0x000000ffff2d7224 */ /* 0x001fcc00078e00ff */
[----:B------:R-:W3:Y:S01]  /*acd0*/  @!P1 LDG.E.EL R45, desc[UR22][R54.64] ;  /* 0x00000016362d9981 */ /* 0x000ee2000c2e1900 */
[----:B------:R-:W-:-:S03]  /*ace0*/  IMAD.WIDE R48, R5, 0x4, R48 ;  /* 0x0000000405307825 */ /* 0x000fc600078e0230 */
[----:B---3--:R0:W-:Y:S02]  /*acf0*/  STL [R1+0x4d8], R45 ;  /* 0x0004d82d01007387 */ /* 0x0081e40000100800 */
[----:B0-----:R-:W-:-:S06]  /*ad00*/  IMAD.MOV.U32 R45, RZ, RZ, RZ ;  /* 0x000000ffff2d7224 */ /* 0x001fcc00078e00ff */
[----:B------:R0:W3:Y:S01]  /*ad10*/  @P2 LDG.E.EL R45, desc[UR22][R32.64] ;  /* 0x00000016202d2981 */ /* 0x0000e2000c2e1900 */
[----:B------:R-:W-:-:S05]  /*ad20*/  IADD3 R48, P6, R48, R4, RZ ;  /* 0x0000000430307210 */ /* 0x000fca0007fde0ff */
[----:B------:R-:W-:Y:S01]  /*ad30*/  IMAD.X R49, R49, 0x1, R8, P6 ;  /* 0x0000000131317824 */ /* 0x000fe200030e0608 */
[----:B------:R-:W-:-:S04]  /*ad40*/  IADD3 R40, P6, R60, UR38, RZ ;  /* 0x000000263c287c10 */ /* 0x000fc8000ffde0ff */
[----:B------:R-:W-:Y:S02]  /*ad50*/  IADD3.X R41, R53, UR40, RZ, P6, !PT ;  /* 0x0000002835297c10 */ /* 0x000fe4000b7fe4ff */
[----:B0-----:R-:W-:Y:S01]  /*ad60*/  IADD3 R32, P6, R44, UR38, RZ ;  /* 0x000000262c207c10 */ /* 0x001fe2000ffde0ff */
[----:B------:R-:W-:-:S03]  /*ad70*/  IMAD.WIDE R40, R2, 0x4, R40 ;  /* 0x0000000402287825 */ /* 0x000fc600078e0228 */
[----:B------:R-:W-:Y:S01]  /*ad80*/  IADD3.X R33, R61, UR40, RZ, P6, !PT ;  /* 0x000000283d217c10 */ /* 0x000fe2000b7fe4ff */
[----:B---3--:R0:W-:Y:S04]  /*ad90*/  STL [R1+0x108], R45 ;  /* 0x0001082d01007387 */ /* 0x0081e80000100800 */
[----:B------:R-:W3:Y:S04]  /*ada0*/  LDL R54, [R1+0x2d4] ;  /* 0x0002d40001367983 */ /* 0x000ee80000100800 */
[----:B------:R-:W3:Y:S01]  /*adb0*/  LDL R55, [R1+0x2d0] ;  /* 0x0002d00001377983 */ /* 0x000ee20000100800 */
[----:B0-----:R-:W-:-:S06]  /*adc0*/  IMAD.MOV.U32 R45, RZ, RZ, RZ ;  /* 0x000000ffff2d7224 */ /* 0x001fcc00078e00ff */
[----:B------:R0:W3:Y:S02]  /*add0*/  @P5 LDG.E.EL R45, desc[UR22][R58.64] ;  /* 0x000000163a2d5981 */ /* 0x0000e4000c2e1900 */
[----:B0-----:R-:W-:Y:S01]  /*ade0*/  IADD3 R58, P6, R40, R7, RZ ;  /* 0x00000007283a7210 */ /* 0x001fe20007fde0ff */
[----:B------:R-:W-:-:S06]  /*adf0*/  IMAD.MOV.U32 R40, RZ, RZ, RZ ;  /* 0x000000ffff287224 */ /* 0x000fcc00078e00ff */
[----:B----4-:R-:W4:Y:S01]  /*ae00*/  @P2 LDG.E.EL R40, desc[UR22][R50.64] ;  /* 0x0000001632282981 */ /* 0x010f22000c2e1900 */
[----:B------:R-:W-:-:S05]  /*ae10*/  IMAD.X R59, R41, 0x1, R3, P6 ;  /* 0x00000001293b7824 */ /* 0x000fca00030e0603 */
[----:B------:R0:W-:Y:S04]  /*ae20*/  STL.64 [R1+0x58], R58 ;  /* 0x0000583a01007387 */ /* 0x0001e80000100a00 */
[----:B0-----:R-:W4:Y:S04]  /*ae30*/  LDL.LU.64 R58, [R1+0xb0] ;  /* 0x0000b000013a7983 */ /* 0x001f280000300a00 */
[----:B---3--:R-:W-:Y:S04]  /*ae40*/  STL [R1+0x498], R45 ;  /* 0x0004982d01007387 */ /* 0x008fe80000100800 */
[----:B------:R-:W3:Y:S04]  /*ae50*/  LDL.LU.64 R50, [R1+0x80] ;  /* 0x0000800001327983 */ /* 0x000ee80000300a00 */
[----:B----4-:R0:W-:Y:S02]  /*ae60*/  STL [R1+0x48c], R40 ;  /* 0x00048c2801007387 */ /* 0x0101e40000100800 */
[----:B0-----:R-:W-:-:S06]  /*ae70*/  IMAD.MOV.U32 R40, RZ, RZ, RZ ;  /* 0x000000ffff287224 */ /* 0x001fcc00078e00ff */
[----:B------:R-:W4:Y:S04]  /*ae80*/  @P2 LDG.E.EL R40, desc[UR22][R28.64] ;  /* 0x000000161c282981 */ /* 0x000f28000c2e1900 */
[----:B------:R-:W3:Y:S01]  /*ae90*/  LDL.LU.64 R28, [R1+0xa0] ;  /* 0x0000a000011c7983 */ /* 0x000ee20000300a00 */
[----:B------:R-:W-:-:S06]  /*aea0*/  IMAD.MOV.U32 R45, RZ, RZ, RZ ;  /* 0x000000ffff2d7224 */ /* 0x000fcc00078e00ff */
[----:B------:R0:W3:Y:S04]  /*aeb0*/  @P2 LDG.E.EL R45, desc[UR22][R24.64] ;  /* 0x00000016182d2981 */ /* 0x0000e8000c2e1900 */
[----:B----4-:R1:W-:Y:S02]  /*aec0*/  STL [R1+0xb8], R40 ;  /* 0x0000b82801007387 */ /* 0x0103e40000100800 */
[----:B-1----:R-:W-:-:S06]  /*aed0*/  IMAD.MOV.U32 R40, RZ, RZ, RZ ;  /* 0x000000ffff287224 */ /* 0x002fcc00078e00ff */
[----:B---3--:R1:W3:Y:S01]  /*aee0*/  @P4 LDG.E.EL R40, desc[UR22][R28.64] ;  /* 0x000000161c284981 */ /* 0x0082e2000c2e1900 */
[----:B------:R-:W-:-:S03]  /*aef0*/  IMAD.WIDE R32, R2, 0x4, R32 ;  /* 0x0000000402207825 */ /* 0x000fc600078e0220 */
[----:B------:R-:W-:-:S05]  /*af00*/  IADD3 R32, P6, R32, R7, RZ ;  /* 0x0000000720207210 */ /* 0x000fca0007fde0ff */
[----:B------:R-:W-:Y:S01]  /*af10*/  IMAD.X R33, R33, 0x1, R3, P6 ;  /* 0x0000000121217824 */ /* 0x000fe200030e0603 */
[----:B0-----:R-:W-:-:S04]  /*af20*/  IADD3 R24, P6, R60, UR34, RZ ;  /* 0x000000223c187c10 */ /* 0x001fc8000ffde0ff */
[----:B------:R-:W-:Y:S02]  /*af30*/  IADD3.X R25, R53, UR35, RZ, P6, !PT ;  /* 0x0000002335197c10 */ /* 0x000fe4000b7fe4ff */
[----:B-1----:R-:W-:Y:S01]  /*af40*/  IADD3 R28, P6, R44, UR34, RZ ;  /* 0x000000222c1c7c10 */ /* 0x002fe2000ffde0ff */
[----:B------:R-:W-:Y:S01]  /*af50*/  IMAD.WIDE R24, R6, 0x4, R24 ;  /* 0x0000000406187825 */ /* 0x000fe200078e0218 */
[----:B------:R-:W-:Y:S02]  /*af60*/  STL [R1+0x718], R61 ;  /* 0x0007183d01007387 */ /* 0x000fe40000100800 */
[----:B------:R-:W-:-:S03]  /*af70*/  IADD3.X R29, R61, UR35, RZ, P6, !PT ;  /* 0x000000233d1d7c10 */ /* 0x000fc6000b7fe4ff */
[----:B------:R-:W-:Y:S01]  /*af80*/  IMAD.WIDE R28, R6, 0x4, R28 ;  /* 0x00000004061c7825 */ /* 0x000fe200078e021c */
[----:B---3--:R0:W-:Y:S02]  /*af90*/  STL [R1+0x488], R40 ;  /* 0x0004882801007387 */ /* 0x0081e40000100800 */
[----:B0-----:R-:W-:Y:S02]  /*afa0*/  IADD3 R40, P6, R24, R7, RZ ;  /* 0x0000000718287210 */ /* 0x001fe40007fde0ff */
[----:B------:R0:W-:Y:S03]  /*afb0*/  STL [R1+0xd0], R45 ;  /* 0x0000d02d01007387 */ /* 0x0001e60000100800 */
[----:B------:R-:W-:Y:S01]  /*afc0*/  IMAD.X R41, R25, 0x1, R3, P6 ;  /* 0x0000000119297824 */ /* 0x000fe200030e0603 */
[----:B0-----:R-:W3:Y:S04]  /*afd0*/  LDL.LU.64 R44, [R1+0x30] ;  /* 0x00003000012c7983 */ /* 0x001ee80000300a00 */
[----:B------:R0:W-:Y:S01]  /*afe0*/  STL.64 [R1+0x38], R40 ;  /* 0x0000382801007387 */ /* 0x0001e20000100a00 */
[----:B------:R-:W-:Y:S01]  /*aff0*/  IADD3 R24, P6, R28, R7, RZ ;  /* 0x000000071c187210 */ /* 0x000fe20007fde0ff */
[----:B0-----:R-:W-:-:S06]  /*b000*/  IMAD.MOV.U32 R40, RZ, RZ, RZ ;  /* 0x000000ffff287224 */ /* 0x001fcc00078e00ff */
[----:B------:R-:W4:Y:S01]  /*b010*/  @P4 LDG.E.EL R40, desc[UR22][R46.64] ;  /* 0x000000162e284981 */ /* 0x000f22000c2e1900 */
[----:B------:R-:W-:Y:S01]  /*b020*/  IMAD.X R25, R29, 0x1, R3, P6 ;  /* 0x000000011d197824 */ /* 0x000fe200030e0603 */
[----:B------:R-:W-:Y:S02]  /*b030*/  IADD3 R28, P6, R60, UR36, RZ ;  /* 0x000000243c1c7c10 */ /* 0x000fe4000ffde0ff */
[----:B------:R-:W3:Y:S04]  /*b040*/  LDL.LU.64 R60, [R1+0x78] ;  /* 0x00007800013c7983 */ /* 0x000ee80000300a00 */
[----:B------:R-:W3:Y:S04]  /*b050*/  LDL.LU.64 R46, [R1+0x98] ;  /* 0x00009800012e7983 */ /* 0x000ee80000300a00 */
[----:B----4-:R0:W-:Y:S02]  /*b060*/  STL [R1+0xa4], R40 ;  /* 0x0000a42801007387 */ /* 0x0101e40000100800 */
[----:B0-----:R-:W-:-:S06]  /*b070*/  CS2R R40, SRZ ;  /* 0x0000000000287805 */ /* 0x001fcc000001ff00 */
[----:B------:R-:W4:Y:S04]  /*b080*/  @!P1 LDG.E.EL R40, desc[UR22][R58.64] ;  /* 0x000000163a289981 */ /* 0x000f28000c2e1900 */
[----:B---3--:R-:W3:Y:S04]  /*b090*/  @P2 LDG.E.EL R41, desc[UR22][R46.64] ;  /* 0x000000162e292981 */ /* 0x008ee8000c2e1900 */
[----:B------:R-:W3:Y:S04]  /*b0a0*/  LDL R58, [R1+0x22c] ;  /* 0x00022c00013a7983 */ /* 0x000ee80000100800 */
[----:B------:R-:W3:Y:S04]  /*b0b0*/  LDL R59, [R1+0x228] ;  /* 0x00022800013b7983 */ /* 0x000ee80000100800 */
[----:B----4-:R-:W-:Y:S04]  /*b0c0*/  STL [R1+0x4c4], R40 ;  /* 0x0004c42801007387 */ /* 0x010fe80000100800 */
[----:B---3--:R0:W-:Y:S02]  /*b0d0*/  STL [R1+0x47c], R41 ;  /* 0x00047c2901007387 */ /* 0x0081e40000100800 */
[----:B0-----:R-:W-:-:S06]  /*b0e0*/  IMAD.MOV.U32 R41, RZ, RZ, RZ ;  /* 0x000000ffff297224 */ /* 0x001fcc00078e00ff */
[----:B------:R0:W3:Y:S01]  /*b0f0*/  @P5 LDG.E.EL R41, desc[UR22][R50.64] ;  /* 0x0000001632295981 */ /* 0x0000e2000c2e1900 */
[----:B------:R-:W-:Y:S02]  /*b100*/  IADD3.X R29, R53, UR37, RZ, P6, !PT ;  /* 0x00000025351d7c10 */ /* 0x000fe4000b7fe4ff */
[----:B------:R-:W-:-:S05]  /*b110*/  IADD3 R53, P6, R54, UR19, RZ ;  /* 0x0000001336357c10 */ /* 0x000fca000ffde0ff */
[----:B0-----:R-:W-:-:S05]  /*b120*/  IMAD.SHL.U32 R51, R53, 0x4, RZ ;  /* 0x0000000435337824 */ /* 0x001fca00078e00ff */
[----:B------:R-:W-:Y:S01]  /*b130*/  STL [R1+0x10c], R51 ;  /* 0x00010c3301007387 */ /* 0x000fe20000100800 */
[----:B------:R-:W-:-:S03]  /*b140*/  IADD3.X R40, R55, UR14, RZ, P6, !PT ;  /* 0x0000000e37287c10 */ /* 0x000fc6000b7fe4ff */
[----:B---3--:R0:W-:Y:S02]  /*b150*/  STL [R1+0x478], R41 ;  /* 0x0004782901007387 */ /* 0x0081e40000100800 */
[----:B0-----:R-:W-:-:S06]  /*b160*/  IMAD.MOV.U32 R41, RZ, RZ, RZ ;  /* 0x000000ffff297224 */ /* 0x001fcc00078e00ff */
[----:B------:R0:W3:Y:S01]  /*b170*/  @P5 LDG.E.EL R41, desc[UR22][R60.64] ;  /* 0x000000163c295981 */ /* 0x0000e2000c2e1900 */
[----:B------:R-:W-:Y:S01]  /*b180*/  SHF.L.U64.HI R53, R53, 0x2, R40 ;  /* 0x0000000235357819 */ /* 0x000fe20000010228 */
[----:B------:R-:W-:Y:S01]  /*b190*/  IMAD.SHL.U32 R40, R57, 0x40, RZ ;  /* 0x0000004039287824 */ /* 0x000fe200078e00ff */
[----:B------:R-:W-:Y:S01]  /*b1a0*/  IADD3 R46, P6, R51, UR32, RZ ;  /* 0x00000020332e7c10 */ /* 0x000fe2000ffde0ff */
[----:B------:R-:W4:Y:S02]  /*b1b0*/  LDL.LU R57, [R1+0x738] ;  /* 0x0007380001397983 */ /* 0x000f240000300800 */
[----:B------:R-:W-:Y:S01]  /*b1c0*/  IMAD.WIDE.U32 R28, R40, 0x4, R28 ;  /* 0x00000004281c7825 */ /* 0x000fe200078e001c */
[----:B------:R-:W-:Y:S02]  /*b1d0*/  IADD3.X R47, R53, UR33, RZ, P6, !PT ;  /* 0x00000021352f7c10 */ /* 0x000fe4000b7fe4ff */
[----:B0-----:R-:W-:-:S05]  /*b1e0*/  IADD3 R60, P6, R28, R52, RZ ;  /* 0x000000341c3c7210 */ /* 0x001fca0007fde0ff */
[----:B------:R-:W-:-:S05]  /*b1f0*/  IMAD.X R61, R29, 0x1, R9, P6 ;  /* 0x000000011d3d7824 */ /* 0x000fca00030e0609 */
[----:B------:R-:W-:Y:S04]  /*b200*/  STL.64 [R1+0x98], R60 ;  /* 0x0000983c01007387 */ /* 0x000fe80000100a00 */
[----:B---3--:R0:W-:Y:S02]  /*b210*/  STL [R1+0x484], R41 ;  /* 0x0004842901007387 */ /* 0x0081e40000100800 */
[----:B0-----:R-:W-:-:S06]  /*b220*/  IMAD.MOV.U32 R41, RZ, RZ, RZ ;  /* 0x000000ffff297224 */ /* 0x001fcc00078e00ff */
[----:B------:R0:W3:Y:S02]  /*b230*/  @P4 LDG.E.EL R41, desc[UR22][R16.64] ;  /* 0x0000001610294981 */ /* 0x0000e4000c2e1900 */
[----:B0-----:R-:W-:-:S06]  /*b240*/  IMAD.MOV.U32 R17, RZ, RZ, RZ ;  /* 0x000000ffff117224 */ /* 0x001fcc00078e00ff */
[----:B------:R0:W4:Y:S04]  /*b250*/  @P4 LDG.E.EL R17, desc[UR22][R26.64] ;  /* 0x000000161a114981 */ /* 0x000128000c2e1900 */
[----:B---3--:R1:W-:Y:S02]  /*b260*/  STL [R1+0x84], R41 ;  /* 0x0000842901007387 */ /* 0x0083e40000100800 */
[----:B-1----:R-:W-:-:S06]  /*b270*/  IMAD.MOV.U32 R41, RZ, RZ, RZ ;  /* 0x000000ffff297224 */ /* 0x002fcc00078e00ff */
[----:B------:R-:W3:Y:S01]  /*b280*/  @P2 LDG.E.EL R41, desc[UR22][R44.64] ;  /* 0x000000162c292981 */ /* 0x000ee2000c2e1900 */
[----:B0-----:R-:W-:-:S06]  /*b290*/  IMAD.MOV.U32 R26, RZ, RZ, RZ ;  /* 0x000000ffff1a7224 */ /* 0x001fcc00078e00ff */
[----:B------:R-:W4:Y:S04]  /*b2a0*/  @P4 LDG.E.EL R26, desc[UR22][R14.64] ;  /* 0x000000160e1a4981 */ /* 0x000f28000c2e1900 */
[----:B---3--:R-:W-:Y:S04]  /*b2b0*/  STL [R1+0x480], R41 ;  /* 0x0004802901007387 */ /* 0x008fe80000100800 */
[----:B----4-:R0:W-:Y:S02]  /*b2c0*/  STL [R1+0xa0], R17 ;  /* 0x0000a01101007387 */ /* 0x0101e40000100800 */
[----:B0-----:R-:W-:-:S06]  /*b2d0*/  IMAD.MOV.U32 R17, RZ, RZ, RZ ;  /* 0x000000ffff117224 */ /* 0x001fcc00078e00ff */
[----:B------:R-:W3:Y:S01]  /*b2e0*/  @P4 LDG.E.EL R17, desc[UR22][R56.64] ;  /* 0x0000001638114981 */ /* 0x000ee2000c2e1900 */
[----:B------:R-:W-:Y:S01]  /*b2f0*/  USHF.R.U32.HI UR19, URZ, 0x1c, UR11 ;  /* 0x0000001c3f137899 */ /* 0x000fe2000801160b */
[----:B------:R-:W-:-:S03]  /*b300*/  IMAD.WIDE R46, R5, 0x4, R46 ;  /* 0x00000004052e7825 */ /* 0x000fc600078e022e */
[----:B------:R-:W-:-:S04]  /*b310*/  ULOP3.LUT UR19, UR19, 0x8, URZ, 0xc0, !UPT ;  /* 0x0000000813137892 */ /* 0x000fc8000f8ec03f */
[----:B------:R-:W-:Y:S01]  /*b320*/  UIADD3 UR19, UP0, UR10, UR19, URZ ;  /* 0x000000130a137290 */ /* 0x000fe2000ff1e03f */
[----:B------:R-:W-:-:S03]  /*b330*/  IADD3 R28, P6, R46, R4, RZ ;  /* 0x000000042e1c7210 */ /* 0x000fc60007fde0ff */
[----:B------:R-:W-:Y:S02]  /*b340*/  USHF.L.U32 UR44, UR19, 0x3, URZ ;  /* 0x00000003132c7899 */ /* 0x000fe4000800063f */
[----:B------:R-:W-:Y:S01]  /*b350*/  UIADD3.X UR10, URZ, UR11, URZ, UP0, !UPT ;  /* 0x0000000b3f0a7290 */ /* 0x000fe200087fe43f */
[----:B------:R-:W-:-:S03]  /*b360*/  IMAD.X R29, R47, 0x1, R8, P6 ;  /* 0x000000012f1d7824 */ /* 0x000fc600030e0608 */
[----:B------:R-:W-:Y:S01]  /*b370*/  USHF.L.U64.HI UR19, UR19, 0x3, UR10 ;  /* 0x0000000313137899 */ /* 0x000fe2000801020a */
[----:B------:R-:W-:Y:S01]  /*b380*/  IADD3 R41, P6, R58, UR44, RZ ;  /* 0x0000002c3a297c10 */ /* 0x000fe2000ffde0ff */
[----:B---3--:R-:W-:Y:S04]  /*b390*/  STL [R1+0x470], R17 ;  /* 0x0004701101007387 */ /* 0x008fe80000100800 */
[----:B------:R0:W-:Y:S01]  /*b3a0*/  STL [R1+0xb0], R26 ;  /* 0x0000b01a01007387 */ /* 0x0001e20000100800 */
[----:B------:R-:W-:Y:S01]  /*b3b0*/  IADD3.X R16, R59, UR19, RZ, P6, !PT ;  /* 0x000000133b107c10 */ /* 0x000fe2000b7fe4ff */
[C---:B------:R-:W-:Y:S02]  /*b3c0*/  IMAD.SHL.U32 R50, R41.reuse, 0x4, RZ ;  /* 0x0000000429327824 */ /* 0x040fe400078e00ff */
[----:B------:R-:W3:Y:S01]  /*b3d0*/  LDL.LU.64 R46, [R1+0x1e8] ;  /* 0x0001e800012e7983 */ /* 0x000ee20000300a00 */
[----:B0-----:R-:W-:Y:S01]  /*b3e0*/  IMAD.MOV.U32 R26, RZ, RZ, RZ ;  /* 0x000000ffff1a7224 */ /* 0x001fe200078e00ff */
[----:B------:R-:W-:-:S02]  /*b3f0*/  SHF.L.U64.HI R41, R41, 0x2, R16 ;  /* 0x0000000229297819 */ /* 0x000fc40000010210 */
[----:B------:R-:W4:Y:S04]  /*b400*/  LDL R61, [R1+0xfc] ;  /* 0x0000fc00013d7983 */ /* 0x000f280000100800 */
[----:B------:R0:W3:Y:S01]  /*b410*/  @P4 LDG.E.EL R26, desc[UR22][R12.64] ;  /* 0x000000160c1a4981 */ /* 0x0000e2000c2e1900 */
[----:B------:R-:W-:-:S04]  /*b420*/  IADD3 R16, P6, R50, UR32, RZ ;  /* 0x0000002032107c10 */ /* 0x000fc8000ffde0ff */
[----:B------:R-:W-:Y:S02]  /*b430*/  IADD3.X R17, R41, UR33, RZ, P6, !PT ;  /* 0x0000002129117c10 */ /* 0x000fe4000b7fe4ff */
[----:B------:R-:W-:Y:S01]  /*b440*/  IADD3 R14, P6, R51, UR38, RZ ;  /* 0x00000026330e7c10 */ /* 0x000fe2000ffde0ff */
[----:B------:R-:W-:-:S03]  /*b450*/  IMAD.WIDE R16, R5, 0x4, R16 ;  /* 0x0000000405107825 */ /* 0x000fc600078e0210 */
[----:B------:R-:W-:Y:S02]  /*b460*/  IADD3.X R15, R53, UR40, RZ, P6, !PT ;  /* 0x00000028350f7c10 */ /* 0x000fe4000b7fe4ff */
[----:B0-----:R-:W-:Y:S01]  /*b470*/  IADD3 R12, P6, R16, R4, RZ ;  /* 0x00000004100c7210 */ /* 0x001fe20007fde0ff */
[----:B------:R-:W-:-:S04]  /*b480*/  IMAD.WIDE R14, R2, 0x4, R14 ;  /* 0x00000004020e7825 */ /* 0x000fc800078e020e */
[----:B------:R-:W-:Y:S02]  /*b490*/  IMAD.X R13, R17, 0x1, R8, P6 ;  /* 0x00000001110d7824 */ /* 0x000fe400030e0608 */
[----:B------:R-:W-:-:S03]  /*b4a0*/  IMAD.MOV.U32 R44, RZ, RZ, RZ ;  /* 0x000000ffff2c7224 */ /* 0x000fc600078e00ff */
[----:B------:R0:W-:Y:S01]  /*b4b0*/  STL.64 [R1+0x700], R12 ;  /* 0x0007000c01007387 */ /* 0x0001e20000100a00 */
[----:B------:R-:W-:-:S03]  /*b4c0*/  IMAD.MOV.U32 R16, RZ, RZ, RZ ;  /* 0x000000ffff107224 */ /* 0x000fc600078e00ff */
[----:B------:R-:W4:Y:S04]  /*b4d0*/  @!P1 LDG.E.EL R44, desc[UR22][R38.64] ;  /* 0x00000016262c9981 */ /* 0x000f28000c2e1900 */
[----:B------:R-:W4:Y:S04]  /*b4e0*/  @!P1 LDG.E.EL R16, desc[UR22][R30.64] ;  /* 0x000000161e109981 */ /* 0x000f28000c2e1900 */
[----:B0-----:R-:W4:Y:S04]  /*b4f0*/  LDL.LU.64 R12, [R1+0x1a0] ;  /* 0x0001a000010c7983 */ /* 0x001f280000300a00 */
[----:B---3--:R0:W-:Y:S04]  /*b500*/  STL [R1+0x474], R26 ;  /* 0x0004741a01007387 */ /* 0x0081e80000100800 */
[----:B------:R-:W3:Y:S01]  /*b510*/  LDL.LU.64 R56, [R1+0x118] ;  /* 0x0001180001387983 */ /* 0x000ee20000300a00 */
[----:B0-----:R-:W-:Y:S01]  /*b520*/  IADD3 R26, P6, R14, R7, RZ ;  /* 0x000000070e1a7210 */ /* 0x001fe20007fde0ff */
[----:B------:R-:W-:-:S06]  /*b530*/  IMAD.MOV.U32 R14, RZ, RZ, RZ ;  /* 0x000000ffff0e7224 */ /* 0x000fcc00078e00ff */
[----:B------:R-:W3:Y:S01]  /*b540*/  @!P1 LDG.E.EL R14, desc[UR22][R22.64] ;  /* 0x00000016160e9981 */ /* 0x000ee2000c2e1900 */
[----:B------:R-:W-:-:S06]  /*b550*/  IMAD.MOV.U32 R60, RZ, RZ, RZ ;  /* 0x000000ffff3c7224 */ /* 0x000fcc00078e00ff */
[----:B------:R0:W3:Y:S04]  /*b560*/  @P5 LDG.E.EL R60, desc[UR22][R46.64] ;  /* 0x000000162e3c5981 */ /* 0x0000e8000c2e1900 */
[----:B----4-:R1:W-:Y:S04]  /*b570*/  STL [R1+0x16c], R44 ;  /* 0x00016c2c01007387 */ /* 0x0103e80000100800 */
[----:B-1----:R-:W4:Y:S01]  /*b580*/  LDL.LU.64 R44, [R1+0xe8] ;  /* 0x0000e800012c7983 */ /* 0x002f220000300a00 */
[----:B0-----:R-:W-:-:S06]  /*b590*/  IMAD.MOV.U32 R46, RZ, RZ, RZ ;  /* 0x000000ffff2e7224 */ /* 0x001fcc00078e00ff */
[----:B------:R0:W4:Y:S02]  /*b5a0*/  @P4 LDG.E.EL R46, desc[UR22][R12.64] ;  /* 0x000000160c2e4981 */ /* 0x000124000c2e1900 */
[----:B0-----:R-:W-:-:S06]  /*b5b0*/  IMAD.MOV.U32 R12, RZ, RZ, RZ ;  /* 0x000000ffff0c7224 */ /* 0x001fcc00078e00ff */
[----:B---3--:R-:W3:Y:S04]  /*b5c0*/  @!P1 LDG.E.EL R12, desc[UR22][R56.64] ;  /* 0x00000016380c9981 */ /* 0x008ee8000c2e1900 */
[----:B------:R-:W-:Y:S04]  /*b5d0*/  STL [R1+0x4bc], R14 ;  /* 0x0004bc0e01007387 */ /* 0x000fe80000100800 */
[----:B------:R-:W3:Y:S04]  /*b5e0*/  LDL.LU.64 R30, [R1+0x1b0] ;  /* 0x0001b000011e7983 */ /* 0x000ee80000300a00 */
[----:B------:R0:W-:Y:S02]  /*b5f0*/  STL [R1+0x170], R16 ;  /* 0x0001701001007387 */ /* 0x0001e40000100800 */
[----:B0-----:R-:W-:-:S06]  /*b600*/  IMAD.MOV.U32 R16, RZ, RZ, RZ ;  /* 0x000000ffff107224 */ /* 0x001fcc00078e00ff */
[----:B------:R0:W3:Y:S02]  /*b610*/  @!P1 LDG.E.EL R16, desc[UR22][R34.64] ;  /* 0x0000001622109981 */ /* 0x0000e4000c2e1900 */
[----:B0-----:R-:W-:-:S06]  /*b620*/  IMAD.MOV.U32 R34, RZ, RZ, RZ ;  /* 0x000000ffff227224 */ /* 0x001fcc00078e00ff */
[----:B------:R-:W4:Y:S01]  /*b630*/  @!P1 LDG.E.EL R34, desc[UR22][R18.64] ;  /* 0x0000001612229981 */ /* 0x000f22000c2e1900 */
[----:B------:R-:W-:Y:S01]  /*b640*/  IMAD.X R27, R15, 0x1, R3, P6 ;  /* 0x000000010f1b7824 */ /* 0x000fe200030e0603 */
[----:B------:R-:W-:-:S04]  /*b650*/  IADD3 R14, P6, R50, UR38, RZ ;  /* 0x00000026320e7c10 */ /* 0x000fc8000ffde0ff */
[----:B------:R-:W-:-:S03]  /*b660*/  IADD3.X R15, R41, UR40, RZ, P6, !PT ;  /* 0x00000028290f7c10 */ /* 0x000fc6000b7fe4ff */
[----:B------:R-:W-:Y:S01]  /*b670*/  IMAD.WIDE R14, R2, 0x4, R14 ;  /* 0x00000004020e7825 */ /* 0x000fe200078e020e */
[----:B---3--:R0:W-:Y:S02]  /*b680*/  STL [R1+0x4b8], R16 ;  /* 0x0004b81001007387 */ /* 0x0081e40000100800 */
[----:B0-----:R-:W-:-:S04]  /*b690*/  IADD3 R16, P6, R51, UR34, RZ ;  /* 0x0000002233107c10 */ /* 0x001fc8000ffde0ff */
[----:B------:R-:W-:Y:S02]  /*b6a0*/  IADD3.X R17, R53, UR35, RZ, P6, !PT ;  /* 0x0000002335117c10 */ /* 0x000fe4000b7fe4ff */
[----:B------:R-:W-:-:S05]  /*b6b0*/  IADD3 R14, P6, R14, R7, RZ ;  /* 0x000000070e0e7210 */ /* 0x000fca0007fde0ff */
[----:B------:R-:W-:Y:S01]  /*b6c0*/  IMAD.X R15, R15, 0x1, R3, P6 ;  /* 0x000000010f0f7824 */ /* 0x000fe200030e0603 */
[----:B------:R-:W-:Y:S04]  /*b6d0*/  STL [R1+0x70c], R14 ;  /* 0x00070c0e01007387 */ /* 0x000fe80000100800 */
[----:B------:R-:W-:Y:S04]  /*b6e0*/  STL [R1+0x708], R15 ;  /* 0x0007080f01007387 */ /* 0x000fe80000100800 */
[----:B----4-:R0:W-:Y:S04]  /*b6f0*/  STL [R1+0x174], R34 ;  /* 0x0001742201007387 */ /* 0x0101e80000100800 */
[----:B0-----:R-:W3:Y:S04]  /*b700*/  LDL.LU.64 R34, [R1+0xe0] ;  /* 0x0000e00001227983 */ /* 0x001ee80000300a00 */
[----:B------:R0:W-:Y:S02]  /*b710*/  STL [R1+0x12c], R12 ;  /* 0x00012c0c01007387 */ /* 0x0001e40000100800 */
[----:B0-----:R-:W-:-:S06]  /*b720*/  CS2R R12, SRZ ;  /* 0x00000000000c7805 */ /* 0x001fcc000001ff00 */
[----:B------:R-:W4:Y:S04]  /*b730*/  @P2 LDG.E.EL R12, desc[UR22][R44.64] ;  /* 0x000000162c0c2981 */ /* 0x000f28000c2e1900 */
[----:B------:R-:W3:Y:S01]  /*b740*/  @!P1 LDG.E.EL R13, desc[UR22][R36.64] ;  /* 0x00000016240d9981 */ /* 0x000ee2000c2e1900 */
[----:B------:R-:W-:-:S03]  /*b750*/  IMAD.WIDE R16, R6, 0x4, R16 ;  /* 0x0000000406107825 */ /* 0x000fc600078e0210 */
[----:B------:R-:W-:Y:S01]  /*b760*/  IADD3 R22, P6, R16, R7, RZ ;  /* 0x0000000710167210 */ /* 0x000fe20007fde0ff */
[----:B------:R-:W3:Y:S04]  /*b770*/  LDL.LU.64 R44, [R1+0xf0] ;  /* 0x0000f000012c7983 */ /* 0x000ee80000300a00 */
[----:B------:R-:W-:Y:S01]  /*b780*/  IMAD.X R23, R17, 0x1, R3, P6 ;  /* 0x0000000111177824 */ /* 0x000fe200030e0603 */
[----:B------:R-:W-:Y:S01]  /*b790*/  IADD3 R38, P6, R61, UR20, RZ ;  /* 0x000000143d267c10 */ /* 0x000fe2000ffde0ff */
[----:B------:R-:W3:Y:S03]  /*b7a0*/  LDL R14, [R1+0x1ac] ;  /* 0x0001ac00010e7983 */ /* 0x000ee60000100800 */
[----:B------:R-:W-:-:S02]  /*b7b0*/  IADD3.X R18, R0, UR13, RZ, P6, !PT ;  /* 0x0000000d00127c10 */ /* 0x000fc4000b7fe4ff */
[----:B------:R-:W-:-:S04]  /*b7c0*/  IADD3 R16, P6, R50, UR34, RZ ;  /* 0x0000002232107c10 */ /* 0x000fc8000ffde0ff */
[----:B------:R-:W-:-:S03]  /*b7d0*/  IADD3.X R17, R41, UR35, RZ, P6, !PT ;  /* 0x0000002329117c10 */ /* 0x000fc6000b7fe4ff */
[----:B------:R-:W-:-:S04]  /*b7e0*/  IMAD.WIDE R16, R6, 0x4, R16 ;  /* 0x0000000406107825 */ /* 0x000fc800078e0210 */
[----:B------:R-:W-:Y:S01]  /*b7f0*/  IMAD.MOV.U32 R47, RZ, RZ, RZ ;  /* 0x000000ffff2f7224 */ /* 0x000fe200078e00ff */
[----:B------:R-:W-:-:S05]  /*b800*/  UIMAD.WIDE.U32 UR10, UR8, 0x8, UR28 ;  /* 0x00000008080a78a5 */ /* 0x000fca000f8e001c */
[----:B------:R0:W3:Y:S01]  /*b810*/  @P2 LDG.E.EL R47, desc[UR22][R30.64] ;  /* 0x000000161e2f2981 */ /* 0x0000e2000c2e1900 */
[----:B------:R-:W-:Y:S02]  /*b820*/  IMAD.U32 R56, RZ, RZ, UR10 ;  /* 0x0000000aff387e24 */ /* 0x000fe4000f8e00ff */
[----:B------:R-:W-:Y:S01]  /*b830*/  IMAD.U32 R57, RZ, RZ, UR11 ;  /* 0x0000000bff397e24 */ /* 0x000fe2000f8e00ff */
[----:B----4-:R1:W-:Y:S02]  /*b840*/  STL [R1+0x128], R12 ;  /* 0x0001280c01007387 */ /* 0x0103e40000100800 */
[C---:B-1----:R-:W-:Y:S01]  /*b850*/  IMAD.SHL.U32 R12, R38.reuse, 0x4, RZ ;  /* 0x00000004260c7824 */ /* 0x042fe200078e00ff */
[----:B------:R-:W-:-:S04]  /*b860*/  SHF.L.U64.HI R38, R38, 0x2, R18 ;  /* 0x0000000226267819 */ /* 0x000fc80000010212 */
        /* <DEDUP_REMOVED lines=8> */
[----:B------:R-:W-:Y:S01]  /*b8f0*/  IMAD.X R19, R19, 0x1, R8, P6 ;  /* 0x0000000113137824 */ /* 0x000fe200030e0608 */
[----:B0-----:R-:W-:Y:S02]  /*b900*/  IADD3 R30, P6, R50, UR36, RZ ;  /* 0x00000024321e7c10 */ /* 0x001fe4000ffde0ff */
[----:B------:R0:W-:Y:S04]  /*b910*/  STL [R1+0x710], R17 ;  /* 0x0007101101007387 */ /* 0x0001e80000100800 */
[----:B0-----:R-:W4:Y:S04]  /*b920*/  LDL R17, [R1+0x1d0] ;  /* 0x0001d00001117983 */ /* 0x001f280000100800 */
[----:B------:R-:W4:Y:S04]  /*b930*/  LDL.LU.64 R50, [R1+0xd8] ;  /* 0x0000d80001327983 */ /* 0x000f280000300a00 */
[----:B---3--:R0:W-:Y:S02]  /*b940*/  STL [R1+0x168], R13 ;  /* 0x0001680d01007387 */ /* 0x0081e40000100800 */
[----:B0-----:R-:W-:-:S06]  /*b950*/  IMAD.MOV.U32 R13, RZ, RZ, RZ ;  /* 0x000000ffff0d7224 */ /* 0x001fcc00078e00ff */
[----:B------:R-:W3:Y:S04]  /*b960*/  @P4 LDG.E.EL R13, desc[UR22][R34.64] ;  /* 0x00000016220d4981 */ /* 0x000ee8000c2e1900 */
[----:B------:R-:W4:Y:S01]  /*b970*/  LDG.E.EL.64 R34, desc[UR22][R56.64+0x10] ;  /* 0x0000101638227981 */ /* 0x000f22000c2e1b00 */
[----:B------:R-:W-:-:S03]  /*b980*/  IADD3.X R31, R41, UR37, RZ, P6, !PT ;  /* 0x00000025291f7c10 */ /* 0x000fc6000b7fe4ff */
[----:B------:R-:W-:Y:S01]  /*b990*/  IMAD.WIDE.U32 R30, R40, 0x4, R30 ;  /* 0x00000004281e7825 */ /* 0x000fe200078e001e */
[----:B---3--:R0:W-:Y:S04]  /*b9a0*/  STL [R1+0x118], R13 ;  /* 0x0001180d01007387 */ /* 0x0081e80000100800 */
[----:B------:R-:W3:Y:S01]  /*b9b0*/  LDL.LU.64 R56, [R1+0xc0] ;  /* 0x0000c00001387983 */ /* 0x000ee20000300a00 */
[----:B----4-:R-:W-:Y:S02]  /*b9c0*/  R2UR UR10, R34 ;  /* 0x00000000220a72ca */ /* 0x010fe400000e0000 */
[----:B------:R-:W-:Y:S02]  /*b9d0*/  IADD3 R34, P6, R12, UR38, RZ ;  /* 0x000000260c227c10 */ /* 0x000fe4000ffde0ff */
[----:B------:R-:W-:-:S02]  /*b9e0*/  R2UR UR11, R35 ;  /* 0x00000000230b72ca */ /* 0x000fc400000e0000 */
[----:B------:R-:W-:Y:S02]  /*b9f0*/  IADD3.X R35, R38, UR40, RZ, P6, !PT ;  /* 0x0000002826237c10 */ /* 0x000fe4000b7fe4ff */
[----:B------:R-:W-:-:S05]  /*ba00*/  IADD3 R12, P6, R30, R52, RZ ;  /* 0x000000341e0c7210 */ /* 0x000fca0007fde0ff */
[----:B0-----:R-:W-:-:S05]  /*ba10*/  IMAD.X R13, R31, 0x1, R9, P6 ;  /* 0x000000011f0d7824 */ /* 0x001fca00030e0609 */
[----:B------:R0:W-:Y:S02]  /*ba20*/  STL.64 [R1+0x30], R12 ;  /* 0x0000300c01007387 */ /* 0x0001e40000100a00 */
[----:B0-----:R-:W-:-:S06]  /*ba30*/  IMAD.MOV.U32 R12, RZ, RZ, RZ ;  /* 0x000000ffff0c7224 */ /* 0x001fcc00078e00ff */
[----:B------:R-:W4:Y:S04]  /*ba40*/  @P5 LDG.E.EL R12, desc[UR22][R10.64] ;  /* 0x000000160a0c5981 */ /* 0x000f28000c2e1900 */
[----:B----4-:R0:W-:Y:S02]  /*ba50*/  STL [R1+0xe0], R12 ;  /* 0x0000e00c01007387 */ /* 0x0101e40000100800 */
[----:B0-----:R-:W-:-:S06]  /*ba60*/  IMAD.MOV.U32 R12, RZ, RZ, RZ ;  /* 0x000000ffff0c7224 */ /* 0x001fcc00078e00ff */
[----:B------:R-:W4:Y:S04]  /*ba70*/  @P5 LDG.E.EL R12, desc[UR22][R44.64] ;  /* 0x000000162c0c5981 */ /* 0x000f28000c2e1900 */
[----:B----4-:R0:W-:Y:S04]  /*ba80*/  STL [R1+0xec], R12 ;  /* 0x0000ec0c01007387 */ /* 0x0101e80000100800 */
[----:B------:R-:W4:Y:S04]  /*ba90*/  LDL.LU.64 R44, [R1+0xa8] ;  /* 0x0000a800012c7983 */ /* 0x000f280000300a00 */
[----:B------:R-:W3:Y:S01]  /*baa0*/  LDL.LU.64 R36, [R1+0x88] ;  /* 0x0000880001247983 */ /* 0x000ee20000300a00 */
[----:B0-----:R-:W-:-:S06]  /*bab0*/  IMAD.MOV.U32 R12, RZ, RZ, RZ ;  /* 0x000000ffff0c7224 */ /* 0x001fcc00078e00ff */
[----:B------:R-:W3:Y:S04]  /*bac0*/  @P2 LDG.E.EL R12, desc[UR22][R42.64] ;  /* 0x000000162a0c2981 */ /* 0x000ee8000c2e1900 */
[----:B------:R-:W4:Y:S01]  /*bad0*/  LDL.LU R43, [R1+0xe8] ;  /* 0x0000e800012b7983 */ /* 0x000f220000300800 */
[----:B------:R-:W-:Y:S01]  /*bae0*/  USHF.R.U32.HI UR20, URZ, 0x1c, UR11 ;  /* 0x0000001c3f147899 */ /* 0x000fe2000801160b */
[----:B------:R-:W-:-:S03]  /*baf0*/  IMAD.WIDE R34, R2, 0x4, R34 ;  /* 0x0000000402227825 */ /* 0x000fc600078e0222 */
[----:B------:R-:W-:Y:S01]  /*bb00*/  ULOP3.LUT UR20, UR20, 0x8, URZ, 0xc0, !UPT ;  /* 0x0000000814147892 */ /* 0x000fe2000f8ec03f */
[----:B---3--:R0:W-:Y:S02]  /*bb10*/  STL [R1+0xd4], R12 ;  /* 0x0000d40c01007387 */ /* 0x0081e40000100800 */
[----:B0-----:R-:W-:-:S06]  /*bb20*/  IMAD.MOV.U32 R12, RZ, RZ, RZ ;  /* 0x000000ffff0c7224 */ /* 0x001fcc00078e00ff */
[----:B------:R-:W3:Y:S01]  /*bb30*/  @!P1 LDG.E.EL R12, desc[UR22][R50.64] ;  /* 0x00000016320c9981 */ /* 0x000ee2000c2e1900 */
[----:B------:R-:W-:Y:S01]  /*bb40*/  UIADD3 UR20, UP0, UR10, UR20, URZ ;  /* 0x000000140a147290 */ /* 0x000fe2000ff1e03f */
[----:B------:R-:W-:-:S03]  /*bb50*/  IADD3 R30, P6, R34, R7, RZ ;  /* 0x00000007221e7210 */ /* 0x000fc60007fde0ff */
[----:B------:R-:W-:Y:S02]  /*bb60*/  USHF.L.U32 UR45, UR20, 0x3, URZ ;  /* 0x00000003142d7899 */ /* 0x000fe4000800063f */
[----:B------:R-:W-:Y:S01]  /*bb70*/  UIADD3.X UR13, URZ, UR11, URZ, UP0, !UPT ;  /* 0x0000000b3f0d7290 */ /* 0x000fe200087fe43f */
[----:B------:R-:W-:Y:S01]  /*bb80*/  IMAD.X R31, R35, 0x1, R3, P6 ;  /* 0x00000001231f7824 */ /* 0x000fe200030e0603 */
[----:B------:R-:W4:Y:S02]  /*bb90*/  LDL.LU.64 R50, [R1+0x68] ;  /* 0x0000680001327983 */ /* 0x000f240000300a00 */
[----:B------:R-:W-:Y:S01]  /*bba0*/  USHF.L.U64.HI UR20, UR20, 0x3, UR13 ;  /* 0x0000000314147899 */ /* 0x000fe2000801020d */
[----:B------:R-:W-:-:S05]  /*bbb0*/  IADD3 R11, P6, R17, UR45, RZ ;  /* 0x0000002d110b7c10 */ /* 0x000fca000ffde0ff */
[----:B------:R-:W-:Y:S01]  /*bbc0*/  IMAD.SHL.U32 R39, R11, 0x4, RZ ;  /* 0x000000040b277824 */ /* 0x000fe200078e00ff */
[----:B------:R-:W-:-:S04]  /*bbd0*/  IADD3.X R10, R14, UR20, RZ, P6, !PT ;  /* 0x000000140e0a7c10 */ /* 0x000fc8000b7fe4ff */
[----:B------:R-:W-:Y:S02]  /*bbe0*/  SHF.L.U64.HI R11, R11, 0x2, R10 ;  /* 0x000000020b0b7819 */ /* 0x000fe4000001020a */
[----:B------:R-:W-:Y:S01]  /*bbf0*/  IADD3 R34, P6, R39, UR32, RZ ;  /* 0x0000002027227c10 */ /* 0x000fe2000ffde0ff */
[----:B------:R-:W-:-:S03]  /*bc00*/  IMAD.MOV.U32 R10, RZ, RZ, RZ ;  /* 0x000000ffff0a7224 */ /* 0x000fc600078e00ff */
[----:B------:R-:W-:Y:S01]  /*bc10*/  IADD3.X R35, R11, UR33, RZ, P6, !PT ;  /* 0x000000210b237c10 */ /* 0x000fe2000b7fe4ff */
[----:B------:R-:W-:Y:S02]  /*bc20*/  IMAD.MOV.U32 R15, RZ, RZ, RZ ;  /* 0x000000ffff0f7224 */ /* 0x000fe400078e00ff */
[----:B------:R-:W4:Y:S01]  /*bc30*/  @P5 LDG.E.EL R10, desc[UR22][R48.64] ;  /* 0x00000016300a5981 */ /* 0x000f22000c2e1900 */
[----:B------:R-:W-:-:S03]  /*bc40*/  IMAD.WIDE R34, R5, 0x4, R34 ;  /* 0x0000000405227825 */ /* 0x000fc600078e0222 */
[----:B------:R-:W4:Y:S01]  /*bc50*/  @P5 LDG.E.EL R15, desc[UR22][R56.64] ;  /* 0x00000016380f5981 */ /* 0x000f22000c2e1900 */
[----:B------:R-:W-:-:S06]  /*bc60*/  IMAD.MOV.U32 R16, RZ, RZ, RZ ;  /* 0x000000ffff107224 */ /* 0x000fcc00078e00ff */
[----:B------:R-:W4:Y:S04]  /*bc70*/  @!P1 LDG.E.EL R16, desc[UR22][R36.64] ;  /* 0x0000001624109981 */ /* 0x000f28000c2e1900 */
[----:B---3--:R0:W-:Y:S02]  /*bc80*/  STL [R1+0x11c], R12 ;  /* 0x00011c0c01007387 */ /* 0x0081e40000100800 */
[----:B0-----:R-:W-:-:S06]  /*bc90*/  CS2R R12, SRZ ;  /* 0x00000000000c7805 */ /* 0x001fcc000001ff00 */
[----:B------:R4:W3:Y:S02]  /*bca0*/  @P4 LDG.E.EL R12, desc[UR22][R20.64] ;  /* 0x00000016140c4981 */ /* 0x0008e4000c2e1900 */
[----:B----4-:R-:W-:-:S04]  /*bcb0*/  IADD3 R20, P6, R43, UR34, RZ ;  /* 0x000000222b147c10 */ /* 0x010fc8000ffde0ff */
[----:B------:R-:W-:Y:S02]  /*bcc0*/  IADD3.X R21, R38, UR35, RZ, P6, !PT ;  /* 0x0000002326157c10 */ /* 0x000fe4000b7fe4ff */
[----:B------:R-:W-:-:S05]  /*bcd0*/  IADD3 R56, P6, R34, R4, RZ ;  /* 0x0000000422387210 */ /* 0x000fca0007fde0ff */
[----:B------:R-:W-:Y:S02]  /*bce0*/  IMAD.X R57, R35, 0x1, R8, P6 ;  /* 0x0000000123397824 */ /* 0x000fe400030e0608 */
[----:B------:R-:W4:Y:S04]  /*bcf0*/  LDL.LU.64 R34, [R1+0xc8] ;  /* 0x0000c80001227983 */ /* 0x000f280000300a00 */
[----:B------:R0:W-:Y:S04]  /*bd00*/  STL.64 [R1+0x6f8], R56 ;  /* 0x0006f83801007387 */ /* 0x0001e80000100a00 */
[----:B0-----:R-:W4:Y:S04]  /*bd10*/  LDL.LU.64 R56, [R1+0x70] ;  /* 0x0000700001387983 */ /* 0x001f280000300a00 */
[----:B------:R-:W4:Y:S04]  /*bd20*/  LDL.LU.64 R48, [R1+0x28] ;  /* 0x0000280001307983 */ /* 0x000f280000300a00 */
[----:B------:R-:W-:Y:S04]  /*bd30*/  STL [R1+0xbc], R10 ;  /* 0x0000bc0a01007387 */ /* 0x000fe80000100800 */
[----:B---3--:R0:W-:Y:S02]  /*bd40*/  STL [R1+0xb4], R12 ;  /* 0x0000b40c01007387 */ /* 0x0081e40000100800 */
[----:B0-----:R-:W-:-:S06]  /*bd50*/  IMAD.MOV.U32 R12, RZ, RZ, RZ ;  /* 0x000000ffff0c7224 */ /* 0x001fcc00078e00ff */
[----:B------:R-:W3:Y:S01]  /*bd60*/  @P4 LDG.E.EL R12, desc[UR22][R44.64] ;  /* 0x000000162c0c4981 */ /* 0x000ee2000c2e1900 */
[----:B------:R-:W-:-:S03]  /*bd70*/  IMAD.WIDE R20, R6, 0x4, R20 ;  /* 0x0000000406147825 */ /* 0x000fc600078e0214 */
[----:B----4-:R0:W4:Y:S04]  /*bd80*/  @P2 LDG.E.EL R13, desc[UR22][R34.64] ;  /* 0x00000016220d2981 */ /* 0x010128000c2e1900 */
[----:B------:R-:W3:Y:S04]  /*bd90*/  LDL.LU.64 R44, [R1+0x730] ;  /* 0x00073000012c7983 */ /* 0x000ee80000300a00 */
[----:B------:R1:W-:Y:S02]  /*bda0*/  STL [R1+0x138], R16 ;  /* 0x0001381001007387 */ /* 0x0003e40000100800 */
[----:B-1----:R-:W-:-:S06]  /*bdb0*/  IMAD.MOV.U32 R16, RZ, RZ, RZ ;  /* 0x000000ffff107224 */ /* 0x002fcc00078e00ff */
[----:B------:R-:W3:Y:S01]  /*bdc0*/  @P2 LDG.E.EL R16, desc[UR22][R56.64] ;  /* 0x0000001638102981 */ /* 0x000ee2000c2e1900 */
[----:B------:R-:W-:-:S03]  /*bdd0*/  IADD3 R20, P6, R20, R7, RZ ;  /* 0x0000000714147210 */ /* 0x000fc60007fde0ff */
[----:B---3--:R1:W-:Y:S02]  /*bde0*/  STL [R1+0xc8], R16 ;  /* 0x0000c81001007387 */ /* 0x0083e40000100800 */
[----:B------:R-:W-:Y:S02]  /*bdf0*/  IMAD.X R21, R21, 0x1, R3, P6 ;  /* 0x0000000115157824 */ /* 0x000fe400030e0603 */
[----:B-1----:R-:W-:Y:S01]  /*be00*/  IMAD.MOV.U32 R16, RZ, RZ, RZ ;  /* 0x000000ffff107224 */ /* 0x002fe200078e00ff */
[----:B------:R-:W3:Y:S05]  /*be10*/  LDL.LU.64 R56, [R1+0x48] ;  /* 0x0000480001387983 */ /* 0x000eea0000300a00 */
[----:B------:R-:W3:Y:S01]  /*be20*/  @P4 LDG.E.EL R16, desc[UR22][R50.64] ;  /* 0x0000001632104981 */ /* 0x000ee2000c2e1900 */
[----:B------:R-:W-:-:S04]  /*be30*/  IADD3 R10, P6, R54, UR41, RZ ;  /* 0x00000029360a7c10 */ /* 0x000fc8000ffde0ff */
[----:B0-----:R-:W-:Y:S02]  /*be40*/  IADD3.X R34, R55, UR7, RZ, P6, !PT ;  /* 0x0000000737227c10 */ /* 0x001fe4000b7fe4ff */
[----:B------:R-:W-:-:S04]  /*be50*/  IADD3 R36, P6, R39, UR38, RZ ;  /* 0x0000002627247c10 */ /* 0x000fc8000ffde0ff */
[----:B------:R-:W-:-:S03]  /*be60*/  IADD3.X R37, R11, UR40, RZ, P6, !PT ;  /* 0x000000280b257c10 */ /* 0x000fc6000b7fe4ff */
[----:B------:R-:W-:-:S04]  /*be70*/  IMAD.WIDE R36, R2, 0x4, R36 ;  /* 0x0000000402247825 */ /* 0x000fc800078e0224 */
[----:B------:R-:W-:-:S06]  /*be80*/  IMAD.MOV.U32 R41, RZ, RZ, RZ ;  /* 0x000000ffff297224 */ /* 0x000fcc00078e00ff */
[----:B------:R0:W4:Y:S04]  /*be90*/  @P2 LDG.E.EL R41, desc[UR22][R32.64] ;  /* 0x0000001620292981 */ /* 0x000128000c2e1900 */
[----:B---3--:R1:W-:Y:S02]  /*bea0*/  STL [R1+0xc4], R16 ;  /* 0x0000c41001007387 */ /* 0x0083e40000100800 */
[C---:B-1----:R-:W-:Y:S01]  /*beb0*/  IMAD.SHL.U32 R16, R10.reuse, 0x4, RZ ;  /* 0x000000040a107824 */ /* 0x042fe200078e00ff */
[----:B------:R-:W-:-:S04]  /*bec0*/  SHF.L.U64.HI R10, R10, 0x2, R34 ;  /* 0x000000020a0a7819 */ /* 0x000fc80000010222 */
[----:B------:R-:W-:-:S04]  /*bed0*/  IADD3 R34, P6, R16, UR32, RZ ;  /* 0x0000002010227c10 */ /* 0x000fc8000ffde0ff */
[----:B------:R-:W-:Y:S02]  /*bee0*/  IADD3.X R35, R10, UR33, RZ, P6, !PT ;  /* 0x000000210a237c10 */ /* 0x000fe4000b7fe4ff */
[----:B------:R-:W-:-:S05]  /*bef0*/  IADD3 R50, P6, R36, R7, RZ ;  /* 0x0000000724327210 */ /* 0x000fca0007fde0ff */
[----:B------:R-:W-:-:S05]  /*bf00*/  IMAD.X R51, R37, 0x1, R3, P6 ;  /* 0x0000000125337824 */ /* 0x000fca00030e0603 */
[----:B------:R-:W-:Y:S04]  /*bf10*/  STL [R1+0x6f4], R51 ;  /* 0x0006f43301007387 */ /* 0x000fe80000100800 */
[----:B------:R-:W3:Y:S01]  /*bf20*/  LDL.LU.64 R32, [R1+0x50] ;  /* 0x0000500001207983 */ /* 0x000ee20000300a00 */
[----:B------:R-:W-:-:S06]  /*bf30*/  IMAD.MOV.U32 R36, RZ, RZ, RZ ;  /* 0x000000ffff247224 */ /* 0x000fcc00078e00ff */
[----:B---3--:R-:W3:Y:S04]  /*bf40*/  @P5 LDG.E.EL R36, desc[UR22][R32.64] ;  /* 0x0000001620245981 */ /* 0x008ee8000c2e1900 */
[----:B---3--:R1:W-:Y:S02]  /*bf50*/  STL [R1+0xc0], R36 ;  /* 0x0000c02401007387 */ /* 0x0083e40000100800 */
[----:B-1----:R-:W-:-:S06]  /*bf60*/  IMAD.MOV.U32 R36, RZ, RZ, RZ ;  /* 0x000000ffff247224 */ /* 0x002fcc00078e00ff */
[----:B------:R1:W3:Y:S01]  /*bf70*/  @P4 LDG.E.EL R36, desc[UR22][R24.64] ;  /* 0x0000001618244981 */ /* 0x0002e2000c2e1900 */
[----:B------:R-:W-:-:S03]  /*bf80*/  IMAD.WIDE R34, R5, 0x4, R34 ;  /* 0x0000000405227825 */ /* 0x000fc600078e0222 */
[----:B------:R-:W-:-:S05]  /*bf90*/  IADD3 R34, P6, R34, R4, RZ ;  /* 0x0000000422227210 */ /* 0x000fca0007fde0ff */
[----:B------:R-:W-:Y:S01]  /*bfa0*/  IMAD.X R35, R35, 0x1, R8, P6 ;  /* 0x0000000123237824 */ /* 0x000fe200030e0608 */
[----:B0-----:R-:W-:-:S04]  /*bfb0*/  IADD3 R32, P6, R39, UR34, RZ ;  /* 0x0000002227207c10 */ /* 0x001fc8000ffde0ff */
[----:B------:R-:W-:Y:S02]  /*bfc0*/  IADD3.X R33, R11, UR35, RZ, P6, !PT ;  /* 0x000000230b217c10 */ /* 0x000fe4000b7fe4ff */
[----:B-1----:R-:W-:Y:S01]  /*bfd0*/  IADD3 R24, P6, R16, UR38, RZ ;  /* 0x0000002610187c10 */ /* 0x002fe2000ffde0ff */
[----:B------:R-:W-:-:S03]  /*bfe0*/  IMAD.WIDE R32, R6, 0x4, R32 ;  /* 0x0000000406207825 */ /* 0x000fc600078e0220 */
[----:B------:R-:W-:Y:S01]  /*bff0*/  IADD3.X R25, R10, UR40, RZ, P6, !PT ;  /* 0x000000280a197c10 */ /* 0x000fe2000b7fe4ff */
[----:B---3--:R0:W-:Y:S02]  /*c000*/  STL [R1+0x70], R36 ;  /* 0x0000702401007387 */ /* 0x0081e40000100800 */
[----:B0-----:R-:W-:-:S06]  /*c010*/  IMAD.MOV.U32 R36, RZ, RZ, RZ ;  /* 0x000000ffff247224 */ /* 0x001fcc00078e00ff */
[----:B------:R0:W3:Y:S01]  /*c020*/  @!P1 LDG.E.EL R36, desc[UR22][R48.64] ;  /* 0x0000001630249981 */ /* 0x0000e2000c2e1900 */
[----:B------:R-:W-:Y:S01]  /*c030*/  IMAD.WIDE R24, R2, 0x4, R24 ;  /* 0x0000000402187825 */ /* 0x000fe200078e0218 */
[----:B0-----:R-:W-:-:S05]  /*c040*/  IADD3 R48, P6, R32, R7, RZ ;  /* 0x0000000720307210 */ /* 0x001fca0007fde0ff */
[----:B------:R-:W-:Y:S01]  /*c050*/  IMAD.X R49, R33, 0x1, R3, P6 ;  /* 0x0000000121317824 */ /* 0x000fe200030e0603 */
[----:B------:R-:W-:-:S05]  /*c060*/  IADD3 R32, P6, R24, R7, RZ ;  /* 0x0000000718207210 */ /* 0x000fca0007fde0ff */
[----:B------:R-:W-:Y:S01]  /*c070*/  IMAD.X R33, R25, 0x1, R3, P6 ;  /* 0x0000000119217824 */ /* 0x000fe200030e0603 */
[----:B------:R-:W-:-:S04]  /*c080*/  IADD3 R24, P6, R39, UR36, RZ ;  /* 0x0000002427187c10 */ /* 0x000fc8000ffde0ff */
[----:B------:R-:W-:Y:S01]  /*c090*/  IADD3.X R25, R11, UR37, RZ, P6, !PT ;  /* 0x000000250b197c10 */ /* 0x000fe2000b7fe4ff */
[----:B------:R-:W-:-:S06]  /*c0a0*/  IMAD.MOV.U32 R11, RZ, RZ, RZ ;  /* 0x000000ffff0b7224 */ /* 0x000fcc00078e00ff */
[----:B------:R-:W4:Y:S04]  /*c0b0*/  @P2 LDG.E.EL R11, desc[UR22][R26.64] ;  /* 0x000000161a0b2981 */ /* 0x000f28000c2e1900 */
[----:B---3--:R0:W-:Y:S04]  /*c0c0*/  STL [R1+0x130], R36 ;  /* 0x0001302401007387 */ /* 0x0081e80000100800 */
[----:B0-----:R-:W3:Y:S04]  /*c0d0*/  LDL.LU.64 R36, [R1+0x40] ;  /* 0x0000400001247983 */ /* 0x001ee80000300a00 */
[----:B------:R-:W-:Y:S04]  /*c0e0*/  STL [R1+0x6f0], R48 ;  /* 0x0006f03001007387 */ /* 0x000fe80000100800 */
[----:B------:R-:W-:Y:S04]  /*c0f0*/  STL [R1+0x6ec], R49 ;  /* 0x0006ec3101007387 */ /* 0x000fe80000100800 */
[----:B----4-:R0:W-:Y:S01]  /*c100*/  STL [R1+0x74], R41 ;  /* 0x0000742901007387 */ /* 0x0101e20000100800 */
[----:B------:R-:W-:-:S04]  /*c110*/  IMAD.WIDE.U32 R24, R40, 0x4, R24 ;  /* 0x0000000428187825 */ /* 0x000fc800078e0018 */
[----:B0-----:R-:W-:-:S06]  /*c120*/  IMAD.MOV.U32 R41, RZ, RZ, RZ ;  /* 0x000000ffff297224 */ /* 0x001fcc00078e00ff */
[----:B------:R0:W4:Y:S01]  /*c130*/  @P5 LDG.E.EL R41, desc[UR22][R28.64] ;  /* 0x000000161c295981 */ /* 0x000122000c2e1900 */
[----:B------:R-:W-:-:S06]  /*c140*/  IMAD.MOV.U32 R51, RZ, RZ, RZ ;  /* 0x000000ffff337224 */ /* 0x000fcc00078e00ff */
[----:B------:R-:W4:Y:S01]  /*c150*/  @P5 LDG.E.EL R51, desc[UR22][R56.64] ;  /* 0x0000001638335981 */ /* 0x000f22000c2e1900 */
[----:B0-----:R-:W-:-:S04]  /*c160*/  IADD3 R28, P6, R16, UR34, RZ ;  /* 0x00000022101c7c10 */ /* 0x001fc8000ffde0ff */
[----:B------:R-:W-:Y:S02]  /*c170*/  IADD3.X R29, R10, UR35, RZ, P6, !PT ;  /* 0x000000230a1d7c10 */ /* 0x000fe4000b7fe4ff */
[----:B------:R-:W-:Y:S01]  /*c180*/  IADD3 R48, P6, R24, R52, RZ ;  /* 0x0000003418307210 */ /* 0x000fe20007fde0ff */
[----:B------:R-:W4:Y:S04]  /*c190*/  LDL.LU R56, [R1+0x160] ;  /* 0x0001600001387983 */ /* 0x000f280000300800 */
[----:B------:R-:W-:Y:S01]  /*c1a0*/  IMAD.X R49, R25, 0x1, R9, P6 ;  /* 0x0000000119317824 */ /* 0x000fe200030e0609 */
[----:B------:R-:W4:Y:S04]  /*c1b0*/  LDL.LU R57, [R1+0x94] ;  /* 0x0000940001397983 */ /* 0x000f280000300800 */
[----:B------:R-:W-:Y:S04]  /*c1c0*/  STL.64 [R1+0x10], R48 ;  /* 0x0000103001007387 */ /* 0x000fe80000100a00 */
[----:B------:R-:W4:Y:S04]  /*c1d0*/  LDL.LU.64 R26, [R1+0x8] ;  /* 0x00000800011a7983 */ /* 0x000f280000300a00 */
[----:B------:R0:W-:Y:S02]  /*c1e0*/  STL [R1+0x54], R11 ;  /* 0x0000540b01007387 */ /* 0x0001e40000100800 */
[----:B0-----:R-:W-:-:S06]  /*c1f0*/  IMAD.MOV.U32 R11, RZ, RZ, RZ ;  /* 0x000000ffff0b7224 */ /* 0x001fcc00078e00ff */
[----:B---3--:R-:W3:Y:S01]  /*c200*/  @P5 LDG.E.EL R11, desc[UR22][R36.64] ;  /* 0x00000016240b5981 */ /* 0x008ee2000c2e1900 */
[----:B------:R-:W-:Y:S01]  /*c210*/  USHF.R.U32.HI UR7, URZ, 0x1c, UR11 ;  /* 0x0000001c3f077899 */ /* 0x000fe2000801160b */
[----:B------:R-:W-:-:S03]  /*c220*/  IMAD.WIDE R28, R6, 0x4, R28 ;  /* 0x00000004061c7825 */ /* 0x000fc600078e021c */
[----:B------:R-:W-:-:S04]  /*c230*/  ULOP3.LUT UR7, UR7, 0x8, URZ, 0xc0, !UPT ;  /* 0x0000000807077892 */ /* 0x000fc8000f8ec03f */
[----:B------:R-:W-:Y:S01]  /*c240*/  UIADD3 UR7, UP0, UR10, UR7, URZ ;  /* 0x000000070a077290 */ /* 0x000fe2000ff1e03f */
[----:B------:R-:W-:Y:S01]  /*c250*/  IADD3 R24, P6, R28, R7, RZ ;  /* 0x000000071c187210 */ /* 0x000fe20007fde0ff */
[----:B------:R-:W4:Y:S02]  /*c260*/  LDL.LU.64 R36, [R1] ;  /* 0x0000000001247983 */ /* 0x000f240000300a00 */
[----:B------:R-:W-:Y:S02]  /*c270*/  UIADD3.X UR10, URZ, UR11, URZ, UP0, !UPT ;  /* 0x0000000b3f0a7290 */ /* 0x000fe400087fe43f */
[----:B------:R-:W-:Y:S01]  /*c280*/  USHF.L.U32 UR39, UR7, 0x3, URZ ;  /* 0x0000000307277899 */ /* 0x000fe2000800063f */
[----:B------:R-:W-:Y:S01]  /*c290*/  IMAD.X R25, R29, 0x1, R3, P6 ;  /* 0x000000011d197824 */ /* 0x000fe200030e0603 */
[----:B------:R-:W-:Y:S01]  /*c2a0*/  USHF.L.U64.HI UR7, UR7, 0x3, UR10 ;  /* 0x0000000307077899 */ /* 0x000fe2000801020a */
[----:B------:R-:W-:-:S03]  /*c2b0*/  IMAD.MOV.U32 R29, RZ, RZ, RZ ;  /* 0x000000ffff1d7224 */ /* 0x000fc600078e00ff */
[----:B------:R-:W-:Y:S02]  /*c2c0*/  IADD3 R28, P6, R58, UR39, RZ ;  /* 0x000000273a1c7c10 */ /* 0x000fe4000ffde0ff */
[----:B------:R-:W4:Y:S04]  /*c2d0*/  LDL.LU R58, [R1+0x728] ;  /* 0x00072800013a7983 */ /* 0x000f280000300800 */
[----:B------:R-:W4:Y:S01]  /*c2e0*/  @P4 LDG.E.EL R29, desc[UR22][R22.64] ;  /* 0x00000016161d4981 */ /* 0x000f22000c2e1900 */
[----:B------:R-:W-:-:S03]  /*c2f0*/  IMAD.SHL.U32 R42, R28, 0x4, RZ ;  /* 0x000000041c2a7824 */ /* 0x000fc600078e00ff */
[----:B---3--:R0:W-:Y:S02]  /*c300*/  STL [R1+0xdc], R11 ;  /* 0x0000dc0b01007387 */ /* 0x0081e40000100800 */
[----:B0-----:R-:W-:Y:S02]  /*c310*/  IADD3.X R11, R59, UR7, RZ, P6, !PT ;  /* 0x000000073b0b7c10 */ /* 0x001fe4000b7fe4ff */
[----:B------:R-:W3:Y:S04]  /*c320*/  LDL.LU R59, [R1+0x724] ;  /* 0x00072400013b7983 */ /* 0x000ee80000300800 */
[----:B----4-:R-:W-:Y:S04]  /*c330*/  STL [R1+0x6c], R41 ;  /* 0x00006c2901007387 */ /* 0x010fe80000100800 */
[----:B------:R-:W4:Y:S01]  /*c340*/  LDL.LU.64 R22, [R1+0x20] ;  /* 0x0000200001167983 */ /* 0x000f220000300a00 */
[----:B------:R-:W-:Y:S01]  /*c350*/  SHF.L.U64.HI R28, R28, 0x2, R11 ;  /* 0x000000021c1c7819 */ /* 0x000fe2000001020b */
[----:B------:R-:W-:-:S06]  /*c360*/  IMAD.MOV.U32 R11, RZ, RZ, RZ ;  /* 0x000000ffff0b7224 */ /* 0x000fcc00078e00ff */
[----:B------:R-:W3:Y:S01]  /*c370*/  @P2 LDG.E.EL R11, desc[UR22][R26.64] ;  /* 0x000000161a0b2981 */ /* 0x000ee2000c2e1900 */
[----:B------:R-:W-:-:S03]  /*c380*/  CS2R R48, SRZ ;  /* 0x0000000000307805 */ /* 0x000fc6000001ff00 */
[----:B------:R0:W-:Y:S02]  /*c390*/  STL [R1+0x4c], R29 ;  /* 0x00004c1d01007387 */ /* 0x0001e40000100800 */
[----:B0-----:R-:W-:-:S06]  /*c3a0*/  IMAD.MOV.U32 R29, RZ, RZ, RZ ;  /* 0x000000ffff1d7224 */ /* 0x001fcc00078e00ff */
[----:B------:R-:W3:Y:S04]  /*c3b0*/  @P5 LDG.E.EL R29, desc[UR22][R18.64] ;  /* 0x00000016121d5981 */ /* 0x000ee8000c2e1900 */
[----:B----4-:R0:W4:Y:S02]  /*c3c0*/  @P2 LDG.E.EL R48, desc[UR22][R22.64] ;  /* 0x0000001616302981 */ /* 0x010124000c2e1900 */
        /* <DEDUP_REMOVED lines=9> */
[----:B------:R-:W-:Y:S02]  /*c460*/  IMAD.X R23, R27, 0x1, R8, P6 ;  /* 0x000000011b177824 */ /* 0x000fe400030e0608 */
[----:B------:R-:W4:Y:S04]  /*c470*/  LDL.LU.64 R26, [R1+0x18] ;  /* 0x00001800011a7983 */ /* 0x000f280000300a00 */
[----:B---3--:R0:W-:Y:S02]  /*c480*/  STL [R1+0xd8], R11 ;  /* 0x0000d80b01007387 */ /* 0x0081e40000100800 */
[----:B0-----:R-:W-:-:S06]  /*c490*/  IMAD.MOV.U32 R11, RZ, RZ, RZ ;  /* 0x000000ffff0b7224 */ /* 0x001fcc00078e00ff */
[----:B------:R-:W3:Y:S04]  /*c4a0*/  @P2 LDG.E.EL R11, desc[UR22][R30.64] ;  /* 0x000000161e0b2981 */ /* 0x000ee8000c2e1900 */
[----:B------:R0:W-:Y:S02]  /*c4b0*/  STL [R1+0x50], R29 ;  /* 0x0000501d01007387 */ /* 0x0001e40000100800 */
[----:B0-----:R-:W-:Y:S02]  /*c4c0*/  IADD3 R29, P6, R54, UR17, RZ ;  /* 0x00000011361d7c10 */ /* 0x001fe4000ffde0ff */
[----:B------:R-:W3:Y:S04]  /*c4d0*/  LDL.LU R54, [R1+0x720] ;  /* 0x0007200001367983 */ /* 0x000ee80000300800 */
[----:B------:R-:W3:Y:S04]  /*c4e0*/  LDL.LU R41, [R1+0x3d0] ;  /* 0x0003d00001297983 */ /* 0x000ee80000300800 */
[----:B----4-:R0:W4:Y:S02]  /*c4f0*/  @P4 LDG.E.EL R49, desc[UR22][R26.64] ;  /* 0x000000161a314981 */ /* 0x010124000c2e1900 */
[----:B0-----:R-:W-:-:S06]  /*c500*/  IMAD.MOV.U32 R26, RZ, RZ, RZ ;  /* 0x000000ffff1a7224 */ /* 0x001fcc00078e00ff */
[----:B------:R-:W4:Y:S04]  /*c510*/  @P4 LDG.E.EL R26, desc[UR22][R36.64] ;  /* 0x00000016241a4981 */ /* 0x000f28000c2e1900 */
[----:B---3--:R0:W-:Y:S02]  /*c520*/  STL [R1+0x48], R11 ;  /* 0x0000480b01007387 */ /* 0x0081e40000100800 */
[----:B0-----:R-:W-:Y:S02]  /*c530*/  IADD3.X R11, R55, UR9, RZ, P6, !PT ;  /* 0x00000009370b7c10 */ /* 0x001fe4000b7fe4ff */
[----:B------:R-:W3:Y:S01]  /*c540*/  LDL.LU R55, [R1+0x71c] ;  /* 0x00071c0001377983 */ /* 0x000ee20000300800 */
[----:B------:R-:W-:-:S03]  /*c550*/  IMAD.MOV.U32 R30, RZ, RZ, RZ ;  /* 0x000000ffff1e7224 */ /* 0x000fc600078e00ff */
[----:B----4-:R0:W-:Y:S02]  /*c560*/  STL [R1+0xcc], R26 ;  /* 0x0000cc1a01007387 */ /* 0x0101e40000100800 */
[----:B0-----:R-:W-:-:S06]  /*c570*/  IMAD.MOV.U32 R26, RZ, RZ, RZ ;  /* 0x000000ffff1a7224 */ /* 0x001fcc00078e00ff */
[----:B------:R-:W4:Y:S04]  /*c580*/  @!P1 LDG.E.EL R26, desc[UR22][R58.64] ;  /* 0x000000163a1a9981 */ /* 0x000f28000c2e1900 */
[----:B---3--:R-:W3:Y:S01]  /*c590*/  @P2 LDG.E.EL R30, desc[UR22][R54.64] ;  /* 0x00000016361e2981 */ /* 0x008ee2000c2e1900 */
[C---:B------:R-:W-:Y:S01]  /*c5a0*/  IMAD.SHL.U32 R39, R29.reuse, 0x4, RZ ;  /* 0x000000041d277824 */ /* 0x040fe200078e00ff */
[----:B------:R-:W-:Y:S02]  /*c5b0*/  SHF.L.U64.HI R29, R29, 0x2, R11 ;  /* 0x000000021d1d7819 */ /* 0x000fe4000001020b */
[----:B------:R-:W3:Y:S01]  /*c5c0*/  LDL.LU R59, [R1+0x46c] ;  /* 0x00046c00013b7983 */ /* 0x000ee20000300800 */
[----:B------:R-:W-:-:S06]  /*c5d0*/  IMAD.MOV.U32 R11, RZ, RZ, RZ ;  /* 0x000000ffff0b7224 */ /* 0x000fcc00078e00ff */
[----:B------:R-:W3:Y:S04]  /*c5e0*/  @P5 LDG.E.EL R11, desc[UR22][R34.64] ;  /* 0x00000016220b5981 */ /* 0x000ee8000c2e1900 */
[----:B----4-:R-:W-:Y:S04]  /*c5f0*/  STL [R1+0x134], R26 ;  /* 0x0001341a01007387 */ /* 0x010fe80000100800 */
[----:B---3--:R0:W-:Y:S02]  /*c600*/  STL [R1+0x14c], R30 ;  /* 0x00014c1e01007387 */ /* 0x0081e40000100800 */
[----:B0-----:R-:W-:-:S06]  /*c610*/  IMAD.MOV.U32 R30, RZ, RZ, RZ ;  /* 0x000000ffff1e7224 */ /* 0x001fcc00078e00ff */
[----:B------:R-:W3:Y:S01]  /*c620*/  @P4 LDG.E.EL R30, desc[UR22][R44.64] ;  /* 0x000000162c1e4981 */ /* 0x000ee2000c2e1900 */
[----:B------:R-:W-:-:S04]  /*c630*/  IADD3 R26, P6, R42, UR38, RZ ;  /* 0x000000262a1a7c10 */ /* 0x000fc8000ffde0ff */
[----:B------:R-:W-:Y:S02]  /*c640*/  IADD3.X R27, R28, UR40, RZ, P6, !PT ;  /* 0x000000281c1b7c10 */ /* 0x000fe4000b7fe4ff */
[----:B------:R-:W-:Y:S01]  /*c650*/  IADD3 R36, P6, R39, UR32, RZ ;  /* 0x0000002027247c10 */ /* 0x000fe2000ffde0ff */
[----:B---3--:R-:W-:Y:S04]  /*c660*/  STL [R1+0x148], R30 ;  /* 0x0001481e01007387 */ /* 0x008fe80000100800 */
[----:B------:R0:W-:Y:S02]  /*c670*/  STL [R1+0x44], R11 ;  /* 0x0000440b01007387 */ /* 0x0001e40000100800 */
[----:B0-----:R-:W-:-:S06]  /*c680*/  IMAD.MOV.U32 R11, RZ, RZ, RZ ;  /* 0x000000ffff0b7224 */ /* 0x001fcc00078e00ff */
[----:B------:R-:W3:Y:S01]  /*c690*/  @P2 LDG.E.EL R11, desc[UR22][R32.64] ;  /* 0x00000016200b2981 */ /* 0x000ee2000c2e1900 */
[----:B------:R-:W-:Y:S01]  /*c6a0*/  IMAD.WIDE R26, R2, 0x4, R26 ;  /* 0x00000004021a7825 */ /* 0x000fe200078e021a */
[----:B------:R-:W-:Y:S02]  /*c6b0*/  IADD3.X R37, R29, UR33, RZ, P6, !PT ;  /* 0x000000211d257c10 */ /* 0x000fe4000b7fe4ff */
[----:B------:R-:W-:Y:S01]  /*c6c0*/  IADD3 R30, P6, R26, R7, RZ ;  /* 0x000000071a1e7210 */ /* 0x000fe20007fde0ff */
[----:B------:R-:W-:-:S04]  /*c6d0*/  IMAD.WIDE R36, R5, 0x4, R36 ;  /* 0x0000000405247825 */ /* 0x000fc800078e0224 */
[----:B------:R-:W-:Y:S01]  /*c6e0*/  IMAD.X R31, R27, 0x1, R3, P6 ;  /* 0x000000011b1f7824 */ /* 0x000fe200030e0603 */
[----:B------:R-:W-:Y:S01]  /*c6f0*/  IADD3 R26, P6, R36, R4, RZ ;  /* 0x00000004241a7210 */ /* 0x000fe20007fde0ff */
[----:B------:R-:W-:-:S04]  /*c700*/  IMAD.MOV.U32 R54, RZ, RZ, RZ ;  /* 0x000000ffff367224 */ /* 0x000fc800078e00ff */
[----:B------:R-:W-:Y:S02]  /*c710*/  IMAD.X R27, R37, 0x1, R8, P6 ;  /* 0x00000001251b7824 */ /* 0x000fe400030e0608 */
[----:B------:R0:W4:Y:S02]  /*c720*/  @P4 LDG.E.EL R54, desc[UR22][R20.64] ;  /* 0x0000001614364981 */ /* 0x000124000c2e1900 */
[----:B0-----:R-:W-:-:S04]  /*c730*/  IADD3 R20, P6, R39, UR38, RZ ;  /* 0x0000002627147c10 */ /* 0x001fc8000ffde0ff */
[----:B------:R-:W-:Y:S01]  /*c740*/  IADD3.X R21, R29, UR40, RZ, P6, !PT ;  /* 0x000000281d157c10 */ /* 0x000fe2000b7fe4ff */
[----:B---3--:R0:W-:Y:S02]  /*c750*/  STL [R1+0x40], R11 ;  /* 0x0000400b01007387 */ /* 0x0081e40000100800 */
[----:B0-----:R-:W-:-:S05]  /*c760*/  LOP3.LUT R11, R59, 0xffffff80, RZ, 0xfc, !PT ;  /* 0xffffff803b0b7812 */ /* 0x001fca00078efcff */
[----:B------:R-:W-:-:S04]  /*c770*/  IMAD.IADD R11, R41, 0x1, R11 ;  /* 0x00000001290b7824 */ /* 0x000fc800078e020b */
[----:B------:R-:W-:-:S04]  /*c780*/  IMAD.SHL.U32 R11, R11, 0x40, RZ ;  /* 0x000000400b0b7824 */ /* 0x000fc800078e00ff */
[----:B------:R-:W-:Y:S01]  /*c790*/  IMAD.WIDE R20, R11, 0x4, R20 ;  /* 0x000000040b147825 */ /* 0x000fe200078e0214 */
[----:B------:R0:W-:Y:S02]  /*c7a0*/  STL [R1+0x6d8], R11 ;  /* 0x0006d80b01007387 */ /* 0x0001e40000100800 */
[----:B------:R-:W-:-:S05]  /*c7b0*/  IADD3 R20, P6, R20, R7, RZ ;  /* 0x0000000714147210 */ /* 0x000fca0007fde0ff */
[----:B------:R-:W-:Y:S02]  /*c7c0*/  IMAD.X R21, R21, 0x1, R3, P6 ;  /* 0x0000000115157824 */ /* 0x000fe400030e0603 */
[----:B0-----:R-:W-:-:S06]  /*c7d0*/  IMAD.MOV.U32 R11, RZ, RZ, RZ ;  /* 0x000000ffff0b7224 */ /* 0x001fcc00078e00ff */
[----:B------:R-:W3:Y:S01]  /*c7e0*/  @P2 LDG.E.EL R11, desc[UR22][R20.64] ;  /* 0x00000016140b2981 */ /* 0x000ee2000c2e1900 */
[----:B------:R-:W-:Y:S01]  /*c7f0*/  IMAD.MOV.U32 R34, RZ, RZ, RZ ;  /* 0x000000ffff227224 */ /* 0x000fe200078e00ff */
[----:B------:R-:W-:-:S04]  /*c800*/  IADD3 R32, P6, R39, UR34, RZ ;  /* 0x0000002227207c10 */ /* 0x000fc8000ffde0ff */
[----:B------:R-:W-:Y:S01]  /*c810*/  IADD3.X R33, R29, UR35, RZ, P6, !PT ;  /* 0x000000231d217c10 */ /* 0x000fe2000b7fe4ff */
[----:B------:R0:W3:Y:S02]  /*c820*/  @P5 LDG.E.EL R34, desc[UR22][R26.64] ;  /* 0x000000161a225981 */ /* 0x0000e4000c2e1900 */
[----:B0-----:R-:W-:-:S04]  /*c830*/  IADD3 R26, P6, R39, UR36, RZ ;  /* 0x00000024271a7c10 */ /* 0x001fc8000ffde0ff */
[----:B------:R-:W-:Y:S02]  /*c840*/  IADD3.X R27, R29, UR37, RZ, P6, !PT ;  /* 0x000000251d1b7c10 */ /* 0x000fe4000b7fe4ff */
[----:B------:R-:W-:-:S05]  /*c850*/  LOP3.LUT R29, R59, 0xffffff40, RZ, 0xfc, !PT ;  /* 0xffffff403b1d7812 */ /* 0x000fca00078efcff */
[----:B------:R-:W-:-:S04]  /*c860*/  IMAD.IADD R29, R41, 0x1, R29 ;  /* 0x00000001291d7824 */ /* 0x000fc800078e021d */
[----:B------:R-:W-:-:S04]  /*c870*/  IMAD.SHL.U32 R41, R29, 0x40, RZ ;  /* 0x000000401d297824 */ /* 0x000fc800078e00ff */
[----:B------:R-:W-:Y:S01]  /*c880*/  IMAD.WIDE R32, R41, 0x4, R32 ;  /* 0x0000000429207825 */ /* 0x000fe200078e0220 */
[----:B------:R-:W-:Y:S02]  /*c890*/  STL [R1+0x6dc], R41 ;  /* 0x0006dc2901007387 */ /* 0x000fe40000100800 */
[----:B------:R-:W-:Y:S02]  /*c8a0*/  IADD3 R32, P6, R32, R7, RZ ;  /* 0x0000000720207210 */ /* 0x000fe40007fde0ff */
[----:B----4-:R-:W-:Y:S03]  /*c8b0*/  STL [R1+0x24], R54 ;  /* 0x0000243601007387 */ /* 0x010fe60000100800 */
[----:B------:R-:W-:Y:S01]  /*c8c0*/  IMAD.X R33, R33, 0x1, R3, P6 ;  /* 0x0000000121217824 */ /* 0x000fe200030e0603 */
[----:B---3--:R0:W-:Y:S02]  /*c8d0*/  STL [R1+0x3fc], R11 ;  /* 0x0003fc0b01007387 */ /* 0x0081e40000100800 */
[----:B0-----:R-:W-:-:S06]  /*c8e0*/  IMAD.MOV.U32 R11, RZ, RZ, RZ ;  /* 0x000000ffff0b7224 */ /* 0x001fcc00078e00ff */
[----:B------:R-:W3:Y:S01]  /*c8f0*/  @P4 LDG.E.EL R11, desc[UR22][R32.64] ;  /* 0x00000016200b4981 */ /* 0x000ee2000c2e1900 */
[----:B------:R-:W-:-:S03]  /*c900*/  IMAD.WIDE.U32 R26, R40, 0x4, R26 ;  /* 0x00000004281a7825 */ /* 0x000fc600078e001a */
[----:B------:R-:W-:-:S05]  /*c910*/  IADD3 R26, P6, R26, R52, RZ ;  /* 0x000000341a1a7210 */ /* 0x000fca0007fde0ff */
[----:B------:R-:W-:Y:S01]  /*c920*/  IMAD.X R27, R27, 0x1, R9, P6 ;  /* 0x000000011b1b7824 */ /* 0x000fe200030e0609 */
[----:B------:R-:W-:Y:S02]  /*c930*/  IADD3 R29, P6, R61, UR21, RZ ;  /* 0x000000153d1d7c10 */ /* 0x000fe4000ffde0ff */
[----:B------:R-:W4:Y:S04]  /*c940*/  LDL.LU R61, [R1+0x718] ;  /* 0x00071800013d7983 */ /* 0x000f280000300800 */
[----:B---3--:R0:W-:Y:S02]  /*c950*/  STL [R1+0x3f8], R11 ;  /* 0x0003f80b01007387 */ /* 0x0081e40000100800 */
[----:B0-----:R-:W-:-:S06]  /*c960*/  IMAD.MOV.U32 R11, RZ, RZ, RZ ;  /* 0x000000ffff0b7224 */ /* 0x001fcc00078e00ff */
[----:B------:R-:W3:Y:S04]  /*c970*/  @P4 LDG.E.EL R11, desc[UR22][R24.64] ;  /* 0x00000016180b4981 */ /* 0x000ee8000c2e1900 */
[----:B---3--:R0:W-:Y:S02]  /*c980*/  STL [R1+0x20], R11 ;  /* 0x0000200b01007387 */ /* 0x0081e40000100800 */
[----:B0-----:R-:W-:-:S06]  /*c990*/  IMAD.MOV.U32 R11, RZ, RZ, RZ ;  /* 0x000000ffff0b7224 */ /* 0x001fcc00078e00ff */
[----:B------:R-:W3:Y:S01]  /*c9a0*/  @P5 LDG.E.EL R11, desc[UR22][R22.64] ;  /* 0x00000016160b5981 */ /* 0x000ee2000c2e1900 */
[----:B------:R-:W-:Y:S02]  /*c9b0*/  SEL R47, R47, RZ, P2 ;  /* 0x000000ff2f2f7207 */ /* 0x000fe40001000000 */
[----:B------:R-:W-:Y:S02]  /*c9c0*/  SEL R46, R46, RZ, P4 ;  /* 0x000000ff2e2e7207 */ /* 0x000fe40002000000 */
[----:B------:R-:W-:Y:S01]  /*c9d0*/  IADD3.X R33, R0, UR12, RZ, P6, !PT ;  /* 0x0000000c00217c10 */ /* 0x000fe2000b7fe4ff */
[----:B------:R-:W-:Y:S01]  /*c9e0*/  IMAD.SHL.U32 R32, R29, 0x4, RZ ;  /* 0x000000041d207824 */ /* 0x000fe200078e00ff */
[----:B------:R-:W-:Y:S01]  /*c9f0*/  IADD3 R20, P6, R42, UR34, RZ ;  /* 0x000000222a147c10 */ /* 0x000fe2000ffde0ff */
[----:B---3--:R0:W-:Y:S04]  /*ca00*/  STL [R1+0x13c], R11 ;  /* 0x00013c0b01007387 */ /* 0x0081e80000100800 */
[----:B------:R-:W-:Y:S04]  /*ca10*/  STL [R1+0x404], R34 ;  /* 0x0004042201007387 */ /* 0x000fe80000100800 */
[----:B------:R-:W3:Y:S01]  /*ca20*/  LDL.LU R37, [R1+0x1dc] ;  /* 0x0001dc0001257983 */ /* 0x000ee20000300800 */
[----:B0-----:R-:W-:-:S02]  /*ca30*/  SEL R11, R60, RZ, P5 ;  /* 0x000000ff3c0b7207 */ /* 0x001fc40002800000 */
[----:B------:R-:W-:Y:S01]  /*ca40*/  @P3 SEL R11, R47, R46, !P0 ;  /* 0x0000002e2f0b3207 */ /* 0x000fe20004000000 */
[----:B------:R-:W3:Y:S04]  /*ca50*/  LDL.LU R44, [R1+0x1d8] ;  /* 0x0001d800012c7983 */ /* 0x000ee80000300800 */
[----:B------:R-:W3:Y:S04]  /*ca60*/  LDL.LU R45, [R1+0x18c] ;  /* 0x00018c00012d7983 */ /* 0x000ee80000300800 */
[----:B------:R0:W-:Y:S01]  /*ca70*/  STL [R1+0xa8], R11 ;  /* 0x0000a80b01007387 */ /* 0x0001e20000100800 */
[----:B------:R-:W-:Y:S01]  /*ca80*/  IADD3.X R21, R28, UR35, RZ, P6, !PT ;  /* 0x000000231c157c10 */ /* 0x000fe2000b7fe4ff */
[----:B0-----:R-:W-:Y:S01]  /*ca90*/  IMAD.MOV.U32 R11, RZ, RZ, RZ ;  /* 0x000000ffff0b7224 */ /* 0x001fe200078e00ff */
[----:B------:R-:W-:Y:S01]  /*caa0*/  SHF.L.U64.HI R29, R29, 0x2, R33 ;  /* 0x000000021d1d7819 */ /* 0x000fe20000010221 */
[----:B------:R-:W3:Y:S04]  /*cab0*/  LDL.LU R54, [R1+0x164] ;  /* 0x0001640001367983 */ /* 0x000ee80000300800 */
[----:B------:R-:W3:Y:S01]  /*cac0*/  @!P1 LDG.E.EL R11, desc[UR22][R26.64] ;  /* 0x000000161a0b9981 */ /* 0x000ee2000c2e1900 */
[----:B------:R-:W-:Y:S01]  /*cad0*/  IADD3 R24, P6, R32, UR32, RZ ;  /* 0x0000002020187c10 */ /* 0x000fe2000ffde0ff */
[----:B------:R-:W-:-:S02]  /*cae0*/  IMAD.WIDE R20, R6, 0x4, R20 ;  /* 0x0000000406147825 */ /* 0x000fc400078e0214 */
[----:B------:R-:W4:Y:S01]  /*caf0*/  LDL.LU R55, [R1+0x90] ;  /* 0x0000900001377983 */ /* 0x000f220000300800 */
[----:B------:R-:W-:Y:S02]  /*cb00*/  IADD3.X R25, R29, UR33, RZ, P6, !PT ;  /* 0x000000211d197c10 */ /* 0x000fe4000b7fe4ff */
[----:B------:R-:W-:Y:S01]  /*cb10*/  IADD3 R22, P6, R20, R7, RZ ;  /* 0x0000000714167210 */ /* 0x000fe20007fde0ff */
[----:B------:R-:W4:Y:S01]  /*cb20*/  LDL.LU R58, [R1+0x114] ;  /* 0x00011400013a7983 */ /* 0x000f220000300800 */
[----:B------:R-:W-:-:S04]  /*cb30*/  IMAD.WIDE R24, R5, 0x4, R24 ;  /* 0x0000000405187825 */ /* 0x000fc800078e0218 */
[----:B------:R-:W-:Y:S01]  /*cb40*/  IMAD.X R23, R21, 0x1, R3, P6 ;  /* 0x0000000115177824 */ /* 0x000fe200030e0603 */
[----:B------:R-:W-:-:S05]  /*cb50*/  IADD3 R20, P6, R24, R4, RZ ;  /* 0x0000000418147210 */ /* 0x000fca0007fde0ff */
[----:B------:R-:W-:Y:S01]  /*cb60*/  IMAD.X R21, R25, 0x1, R8, P6 ;  /* 0x0000000119157824 */ /* 0x000fe200030e0608 */
[----:B------:R-:W-:Y:S01]  /*cb70*/  IADD3 R24, P6, R42, UR36, RZ ;  /* 0x000000242a187c10 */ /* 0x000fe2000ffde0ff */
[----:B---3--:R0:W-:Y:S04]  /*cb80*/  STL [R1+0x46c], R11 ;  /* 0x00046c0b01007387 */ /* 0x0081e80000100800 */
[----:B------:R-:W3:Y:S01]  /*cb90*/  LDL.LU R59, [R1+0x10c] ;  /* 0x00010c00013b7983 */ /* 0x000ee20000300800 */
[----:B0-----:R-:W-:-:S06]  /*cba0*/  IMAD.MOV.U32 R11, RZ, RZ, RZ ;  /* 0x000000ffff0b7224 */ /* 0x001fcc00078e00ff */
[----:B------:R0:W3:Y:S01]  /*cbb0*/  @P5 LDG.E.EL R11, desc[UR22][R20.64] ;  /* 0x00000016140b5981 */ /* 0x0000e2000c2e1900 */
[----:B------:R-:W-:-:S03]  /*cbc0*/  IADD3.X R25, R28, UR37, RZ, P6, !PT ;  /* 0x000000251c197c10 */ /* 0x000fc6000b7fe4ff */
[----:B------:R-:W-:Y:S01]  /*cbd0*/  IMAD.WIDE.U32 R24, R40, 0x4, R24 ;  /* 0x0000000428187825 */ /* 0x000fe200078e0018 */
[----:B0-----:R-:W-:-:S04]  /*cbe0*/  IADD3 R20, P6, R32, UR38, RZ ;  /* 0x0000002620147c10 */ /* 0x001fc8000ffde0ff */
[----:B------:R-:W-:Y:S02]  /*cbf0*/  IADD3.X R21, R29, UR40, RZ, P6, !PT ;  /* 0x000000281d157c10 */ /* 0x000fe4000b7fe4ff */
[----:B------:R-:W-:Y:S01]  /*cc00*/  IADD3 R24, P6, R24, R52, RZ ;  /* 0x0000003418187210 */ /* 0x000fe20007fde0ff */
[----:B------:R-:W-:-:S04]  /*cc10*/  IMAD.WIDE R20, R2, 0x4, R20 ;  /* 0x0000000402147825 */ /* 0x000fc800078e0214 */
[----:B------:R-:W-:Y:S01]  /*cc20*/  IMAD.X R25, R25, 0x1, R9, P6 ;  /* 0x0000000119197824 */ /* 0x000fe200030e0609 */
[----:B------:R-:W-:Y:S01]  /*cc30*/  IADD3 R34, P6, R20, R7, RZ ;  /* 0x0000000714227210 */ /* 0x000fe20007fde0ff */
[----:B------:R-:W-:Y:S01]  /*cc40*/  STL [R1+0x6e4], R24 ;  /* 0x0006e41801007387 */ /* 0x000fe20000100800 */
[----:B------:R-:W-:-:S03]  /*cc50*/  SEL R20, R44, RZ, P2 ;  /* 0x000000ff2c147207 */ /* 0x000fc60001000000 */
[----:B------:R-:W-:Y:S01]  /*cc60*/  IMAD.X R35, R21, 0x1, R3, P6 ;  /* 0x0000000115237824 */ /* 0x000fe200030e0603 */
[----:B------:R-:W-:Y:S01]  /*cc70*/  SEL R21, R45, RZ, P4 ;  /* 0x000000ff2d157207 */ /* 0x000fe20002000000 */
[----:B------:R-:W-:Y:S04]  /*cc80*/  STL [R1+0x6e0], R25 ;  /* 0x0006e01901007387 */ /* 0x000fe80000100800 */
[----:B---3--:R0:W-:Y:S02]  /*cc90*/  STL [R1+0x3f4], R11 ;  /* 0x0003f40b01007387 */ /* 0x0081e40000100800 */
[----:B0-----:R-:W-:Y:S02]  /*cca0*/  SEL R11, R37, RZ, P5 ;  /* 0x000000ff250b7207 */ /* 0x001fe40002800000 */
[----:B------:R-:W-:-:S05]  /*ccb0*/  @P3 SEL R11, R20, R21, !P0 ;  /* 0x00000015140b3207 */ /* 0x000fca0004000000 */
[----:B------:R0:W-:Y:S04]  /*ccc0*/  STL [R1+0xac], R11 ;  /* 0x0000ac0b01007387 */ /* 0x0001e80000100800 */
[----:B------:R-:W3:Y:S04]  /*ccd0*/  LDL.LU R45, [R1+0x1c4] ;  /* 0x0001c400012d7983 */ /* 0x000ee80000300800 */
[----:B------:R-:W3:Y:S04]  /*cce0*/  LDL R41, [R1+0x2a0] ;  /* 0x0002a00001297983 */ /* 0x000ee80000100800 */
[----:B0-----:R-:W3:Y:S04]  /*ccf0*/  LDL R11, [R1+0x2a4] ;  /* 0x0002a400010b7983 */ /* 0x001ee80000100800 */
[----:B------:R-:W3:Y:S04]  /*cd00*/  LDL.LU R46, [R1+0x1c0] ;  /* 0x0001c000012e7983 */ /* 0x000ee80000300800 */
[----:B------:R-:W3:Y:S01]  /*cd10*/  LDL.LU R60, [R1+0x1b8] ;  /* 0x0001b800013c7983 */ /* 0x000ee20000300800 */
        /* <DEDUP_REMOVED lines=10> */
[----:B------:R-:W-:Y:S02]  /*cdc0*/  IADD3 R28, P6, R54, UR36, RZ ;  /* 0x00000024361c7c10 */ /* 0x000fe4000ffde0ff */
[----:B------:R-:W3:Y:S02]  /*cdd0*/  LDL.LU R54, [R1+0x19c] ;  /* 0x00019c0001367983 */ /* 0x000ee40000300800 */
[----:B----4-:R-:W-:Y:S02]  /*cde0*/  IADD3.X R29, R55, UR37, RZ, P6, !PT ;  /* 0x00000025371d7c10 */ /* 0x010fe4000b7fe4ff */
[----:B------:R-:W-:Y:S01]  /*cdf0*/  IADD3 R26, P6, R58, UR36, RZ ;  /* 0x000000243a1a7c10 */ /* 0x000fe2000ffde0ff */
[----:B------:R-:W4:Y:S01]  /*ce00*/  LDL.LU R55, [R1+0x188] ;  /* 0x0001880001377983 */ /* 0x000f220000300800 */
[C---:B------:R-:W-:Y:S02]  /*ce10*/  IMAD.WIDE.U32 R28, R40.reuse, 0x4, R28 ;  /* 0x00000004281c7825 */ /* 0x040fe400078e001c */
[----:B------:R-:W-:Y:S01]  /*ce20*/  IADD3.X R27, R61, UR37, RZ, P6, !PT ;  /* 0x000000253d1b7c10 */ /* 0x000fe2000b7fe4ff */
[----:B------:R-:W4:Y:S01]  /*ce30*/  LDL.LU R58, [R1+0x150] ;  /* 0x00015000013a7983 */ /* 0x000f220000300800 */
        /* <DEDUP_REMOVED lines=12> */
[----:B------:R-:W-:-:S05]  /*cf00*/  IMAD.X R25, R27, 0x1, R9, P6 ;  /* 0x000000011b197824 */ /* 0x000fca00030e0609 */
[----:B------:R0:W-:Y:S02]  /*cf10*/  STL.64 [R1+0x2f0], R24 ;  /* 0x0002f01801007387 */ /* 0x0001e40000100a00 */
[----:B0-----:R-:W-:-:S05]  /*cf20*/  IADD3 R24, P6, R42, R52, RZ ;  /* 0x000000342a187210 */ /* 0x001fca0007fde0ff */
[----:B------:R-:W-:Y:S01]  /*cf30*/  IMAD.X R25, R43, 0x1, R9, P6 ;  /* 0x000000012b197824 */ /* 0x000fe200030e0609 */
[----:B------:R-:W-:Y:S01]  /*cf40*/  IADD3 R26, P6, R16, UR36, RZ ;  /* 0x00000024101a7c10 */ /* 0x000fe2000ffde0ff */
[----:B------:R-:W-:Y:S01]  /*cf50*/  UIMAD.WIDE.U32 UR10, UR8, 0x8, UR28 ;  /* 0x00000008080a78a5 */ /* 0x000fe2000f8e001c */
[----:B------:R-:W4:Y:S02]  /*cf60*/  LDL.LU R16, [R1+0x714] ;  /* 0x0007140001107983 */ /* 0x000f240000300800 */
[----:B------:R-:W-:Y:S02]  /*cf70*/  IADD3.X R27, R10, UR37, RZ, P6, !PT ;  /* 0x000000250a1b7c10 */ /* 0x000fe4000b7fe4ff */
[----:B------:R-:W-:Y:S01]  /*cf80*/  IADD3 R38, P6, R56, UR36, RZ ;  /* 0x0000002438267c10 */ /* 0x000fe2000ffde0ff */
[----:B------:R0:W-:Y:S01]  /*cf90*/  STL.64 [R1+0x2e8], R24 ;  /* 0x0002e81801007387 */ /* 0x0001e20000100a00 */
[----:B------:R-:W-:Y:S02]  /*cfa0*/  IMAD.WIDE.U32 R26, R40, 0x4, R26 ;  /* 0x00000004281a7825 */ /* 0x000fe400078e001a */
[----:B------:R-:W-:Y:S01]  /*cfb0*/  IADD3.X R39, R57, UR37, RZ, P6, !PT ;  /* 0x0000002539277c10 */ /* 0x000fe2000b7fe4ff */
[----:B------:R-:W4:Y:S04]  /*cfc0*/  LDL.LU R59, [R1+0x140] ;  /* 0x00014000013b7983 */ /* 0x000f280000300800 */
[----:B------:R-:W4:Y:S01]  /*cfd0*/  LDL.LU R56, [R1+0x124] ;  /* 0x0001240001387983 */ /* 0x000f220000300800 */
[----:B------:R-:W-:-:S03]  /*cfe0*/  IMAD.U32 R44, RZ, RZ, UR10 ;  /* 0x0000000aff2c7e24 */ /* 0x000fc6000f8e00ff */
[----:B------:R-:W4:Y:S01]  /*cff0*/  LDL.LU R57, [R1+0x120] ;  /* 0x0001200001397983 */ /* 0x000f220000300800 */
[----:B0-----:R-:W-:-:S03]  /*d000*/  IADD3 R24, P6, R26, R52, RZ ;  /* 0x000000341a187210 */ /* 0x001fc60007fde0ff */
[----:B------:R3:W-:Y:S02]  /*d010*/  STL [R1+0x6c8], R0 ;  /* 0x0006c80001007387 */ /* 0x0007e40000100800 */
[----:B------:R-:W-:Y:S01]  /*d020*/  IMAD.X R25, R27, 0x1, R9, P6 ;  /* 0x000000011b197824 */ /* 0x000fe200030e0609 */
[----:B---3--:R-:W-:Y:S01]  /*d030*/  SEL R0, R45, RZ, P5 ;  /* 0x000000ff2d007207 */ /* 0x008fe20002800000 */
[----:B------:R-:W-:Y:S01]  /*d040*/  IMAD.U32 R45, RZ, RZ, UR11 ;  /* 0x0000000bff2d7e24 */ /* 0x000fe2000f8e00ff */
[----:B------:R-:W-:Y:S02]  /*d050*/  SEL R10, R46, RZ, P2 ;  /* 0x000000ff2e0a7207 */ /* 0x000fe40001000000 */
[----:B------:R-:W-:-:S04]  /*d060*/  SEL R26, R60, RZ, P4 ;  /* 0x000000ff3c1a7207 */ /* 0x000fc80002000000 */
[----:B------:R-:W-:Y:S02]  /*d070*/  @P3 SEL R0, R10, R26, !P0 ;  /* 0x0000001a0a003207 */ /* 0x000fe40004000000 */
[----:B------:R0:W3:Y:S01]  /*d080*/  LDG.E.EL.64 R26, desc[UR22][R44.64+0x18] ;  /* 0x000018162c1a7981 */ /* 0x0000e2000c2e1b00 */
[----:B------:R-:W-:-:S03]  /*d090*/  IMAD.WIDE.U32 R38, R40, 0x4, R38 ;  /* 0x0000000428267825 */ /* 0x000fc600078e0026 */
[----:B------:R1:W-:Y:S02]  /*d0a0*/  STL.64 [R1+0x2e0], R24 ;  /* 0x0002e01801007387 */ /* 0x0003e40000100a00 */
[----:B-1----:R-:W-:-:S05]  /*d0b0*/  IADD3 R24, P6, R38, R52, RZ ;  /* 0x0000003426187210 */ /* 0x002fca0007fde0ff */
[----:B------:R-:W-:Y:S01]  /*d0c0*/  IMAD.X R25, R39, 0x1, R9, P6 ;  /* 0x0000000127197824 */ /* 0x000fe200030e0609 */
[----:B0-----:R-:W-:-:S04]  /*d0d0*/  IADD3 R45, P6, R11, UR43, RZ ;  /* 0x0000002b0b2d7c10 */ /* 0x001fc8000ffde0ff */
[----:B------:R-:W-:Y:S01]  /*d0e0*/  STL.64 [R1+0x2d8], R24 ;  /* 0x0002d81801007387 */ /* 0x000fe20000100a00 */
[----:B----4-:R-:W-:-:S03]  /*d0f0*/  SEL R10, R55, RZ, P2 ;  /* 0x000000ff370a7207 */ /* 0x010fc60001000000 */
[----:B------:R0:W-:Y:S02]  /*d100*/  STL [R1+0x68], R0 ;  /* 0x0000680001007387 */ /* 0x0001e40000100800 */
[----:B0-----:R-:W-:Y:S02]  /*d110*/  SEL R0, R54, RZ, P5 ;  /* 0x000000ff36007207 */ /* 0x001fe40002800000 */
[----:B------:R-:W-:Y:S02]  /*d120*/  SEL R42, R12, RZ, P4 ;  /* 0x000000ff0c2a7207 */ /* 0x000fe40002000000 */
[----:B------:R-:W-:Y:S02]  /*d130*/  SEL R38, R56, RZ, P2 ;  /* 0x000000ff38267207 */ /* 0x000fe40001000000 */
[----:B------:R-:W-:Y:S02]  /*d140*/  SEL R39, R57, RZ, P4 ;  /* 0x000000ff39277207 */ /* 0x000fe40002000000 */
[----:B---3--:R-:W-:-:S02]  /*d150*/  R2UR UR11, R27 ;  /* 0x000000001b0b72ca */ /* 0x008fc400000e0000 */
[----:B------:R-:W-:-:S11]  /*d160*/  R2UR UR10, R26 ;  /* 0x000000001a0a72ca */ /* 0x000fd600000e0000 */
[----:B------:R-:W-:-:S04]  /*d170*/  USHF.R.U32.HI UR21, URZ, 0x1c, UR11 ;  /* 0x0000001c3f157899 */ /* 0x000fc8000801160b */
[----:B------:R-:W-:-:S04]  /*d180*/  ULOP3.LUT UR21, UR21, 0x8, URZ, 0xc0, !UPT ;  /* 0x0000000815157892 */ /* 0x000fc8000f8ec03f */
[----:B------:R-:W-:Y:S01]  /*d190*/  UIADD3 UR21, UP0, UR10, UR21, URZ ;  /* 0x000000150a157290 */ /* 0x000fe2000ff1e03f */
[----:B------:R-:W-:-:S03]  /*d1a0*/  SEL R27, R58, RZ, P4 ;  /* 0x000000ff3a1b7207 */ /* 0x000fc60002000000 */
[----:B------:R-:W-:Y:S02]  /*d1b0*/  UIADD3.X UR9, URZ, UR11, URZ, UP0, !UPT ;  /* 0x0000000b3f097290 */ /* 0x000fe400087fe43f */
[----:B------:R-:W-:Y:S01]  /*d1c0*/  USHF.L.U32 UR46, UR21, 0x3, URZ ;  /* 0x00000003152e7899 */ /* 0x000fe2000800063f */
[----:B------:R-:W-:Y:S01]  /*d1d0*/  @P3 SEL R0, R10, R27, !P0 ;  /* 0x0000001b0a003207 */ /* 0x000fe20004000000 */
[----:B------:R-:W-:Y:S01]  /*d1e0*/  USHF.L.U64.HI UR21, UR21, 0x3, UR9 ;  /* 0x0000000315157899 */ /* 0x000fe20008010209 */
[----:B------:R-:W-:-:S03]  /*d1f0*/  IADD3.X R26, R41, UR18, RZ, P6, !PT ;  /* 0x00000012291a7c10 */ /* 0x000fc6000b7fe4ff */
[----:B------:R-:W-:Y:S01]  /*d200*/  IADD3 R27, P6, R17, UR46, RZ ;  /* 0x0000002e111b7c10 */ /* 0x000fe2000ffde0ff */
[----:B------:R0:W-:Y:S03]  /*d210*/  STL [R1+0x88], R0 ;  /* 0x0000880001007387 */ /* 0x0001e60000100800 */
[----:B------:R-:W-:Y:S01]  /*d220*/  IADD3.X R10, R14, UR21, RZ, P6, !PT ;  /* 0x000000150e0a7c10 */ /* 0x000fe2000b7fe4ff */
[----:B------:R-:W3:Y:S04]  /*d230*/  LDL.LU R17, [R1+0x710] ;  /* 0x0007100001117983 */ /* 0x000ee80000300800 */
[----:B------:R-:W4:Y:S04]  /*d240*/  LDL.LU R14, [R1+0x70c] ;  /* 0x00070c00010e7983 */ /* 0x000f280000300800 */
[----:B------:R-:W3:Y:S04]  /*d250*/  LDL.LU R47, [R1+0x154] ;  /* 0x00015400012f7983 */ /* 0x000ee80000300800 */
[----:B------:R-:W4:Y:S04]  /*d260*/  LDL.LU R60, [R1+0x110] ;  /* 0x00011000013c7983 */ /* 0x000f280000300800 */
[----:B------:R-:W4:Y:S01]  /*d270*/  LDL.LU R58, [R1+0xa4] ;  /* 0x0000a400013a7983 */ /* 0x000f220000300800 */
[----:B0-----:R-:W-:-:S03]  /*d280*/  SEL R0, R59, RZ, P5 ;  /* 0x000000ff3b007207 */ /* 0x001fc60002800000 */
[----:B------:R-:W4:Y:S04]  /*d290*/  LDL.LU R59, [R1+0x144] ;  /* 0x00014400013b7983 */ /* 0x000f280000300800 */
[----:B------:R-:W4:Y:S04]  /*d2a0*/  LDL.LU R56, [R1+0x108] ;  /* 0x0001080001387983 */ /* 0x000f280000300800 */
[----:B------:R-:W4:Y:S01]  /*d2b0*/  LDL.LU R57, [R1+0x84] ;  /* 0x0000840001397983 */ /* 0x000f220000300800 */
[----:B------:R-:W-:Y:S01]  /*d2c0*/  @P3 SEL R0, R38, R39, !P0 ;  /* 0x0000002726003207 */ /* 0x000fe20004000000 */
[C---:B------:R-:W-:Y:S01]  /*d2d0*/  IMAD.SHL.U32 R53, R27.reuse, 0x4, RZ ;  /* 0x000000041b357824 */ /* 0x040fe200078e00ff */
[----:B------:R-:W-:-:S03]  /*d2e0*/  SHF.L.U64.HI R10, R27, 0x2, R10 ;  /* 0x000000021b0a7819 */ /* 0x000fc6000001020a */
[----:B------:R0:W-:Y:S01]  /*d2f0*/  STL [R1+0x8c], R0 ;  /* 0x00008c0001007387 */ /* 0x0001e20000100800 */
[----:B------:R-:W-:Y:S02]  /*d300*/  SEL R27, R13, RZ, P2 ;  /* 0x000000ff0d1b7207 */ /* 0x000fe40001000000 */
[----:B0-----:R-:W-:Y:S02]  /*d310*/  SEL R0, R15, RZ, P5 ;  /* 0x000000ff0f007207 */ /* 0x001fe40002800000 */
[----:B------:R-:W4:Y:S04]  /*d320*/  LDL.LU R15, [R1+0x708] ;  /* 0x00070800010f7983 */ /* 0x000f280000300800 */
[----:B------:R-:W4:Y:S04]  /*d330*/  LDL.LU R46, [R1+0x158] ;  /* 0x00015800012e7983 */ /* 0x000f280000300800 */
[----:B------:R-:W4:Y:S04]  /*d340*/  LDL.LU R12, [R1+0xd0] ;  /* 0x0000d000010c7983 */ /* 0x000f280000300800 */
[----:B------:R-:W4:Y:S01]  /*d350*/  LDL.LU R13, [R1+0xa0] ;  /* 0x0000a000010d7983 */ /* 0x000f220000300800 */
[----:B------:R-:W-:Y:S01]  /*d360*/  IADD3 R38, P6, R53, UR32, RZ ;  /* 0x0000002035267c10 */ /* 0x000fe2000ffde0ff */
[C---:B------:R-:W-:Y:S01]  /*d370*/  IMAD.SHL.U32 R44, R45.reuse, 0x4, RZ ;  /* 0x000000042d2c7824 */ /* 0x040fe200078e00ff */
[----:B------:R-:W-:-:S02]  /*d380*/  SHF.L.U64.HI R45, R45, 0x2, R26 ;  /* 0x000000022d2d7819 */ /* 0x000fc4000001021a */
[----:B------:R-:W-:Y:S02]  /*d390*/  IADD3.X R39, R10, UR33, RZ, P6, !PT ;  /* 0x000000210a277c10 */ /* 0x000fe4000b7fe4ff */
[----:B------:R-:W-:Y:S02]  /*d3a0*/  IADD3 R26, P6, R44, UR32, RZ ;  /* 0x000000202c1a7c10 */ /* 0x000fe4000ffde0ff */
[----:B------:R-:W-:Y:S01]  /*d3b0*/  @P3 SEL R0, R27, R42, !P0 ;  /* 0x0000002a1b003207 */ /* 0x000fe20004000000 */
[C---:B------:R-:W-:Y:S01]  /*d3c0*/  IMAD.WIDE R38, R5.reuse, 0x4, R38 ;  /* 0x0000000405267825 */ /* 0x040fe200078e0226 */
[----:B------:R-:W-:Y:S02]  /*d3d0*/  IADD3.X R27, R45, UR33, RZ, P6, !PT ;  /* 0x000000212d1b7c10 */ /* 0x000fe4000b7fe4ff */
[----:B------:R-:W-:Y:S01]  /*d3e0*/  IADD3 R54, P6, R38, R4, RZ ;  /* 0x0000000426367210 */ /* 0x000fe20007fde0ff */
[----:B------:R-:W-:Y:S01]  /*d3f0*/  IMAD.WIDE R26, R5, 0x4, R26 ;  /* 0x00000004051a7825 */ /* 0x000fe200078e021a */
[----:B------:R-:W-:Y:S03]  /*d400*/  STL [R1+0x80], R0 ;  /* 0x0000800001007387 */ /* 0x000fe60000100800 */
[----:B------:R-:W-:Y:S01]  /*d410*/  IMAD.X R55, R39, 0x1, R8, P6 ;  /* 0x0000000127377824 */ /* 0x000fe200030e0608 */
[----:B------:R-:W-:-:S05]  /*d420*/  IADD3 R26, P6, R26, R4, RZ ;  /* 0x000000041a1a7210 */ /* 0x000fca0007fde0ff */
[----:B------:R-:W-:Y:S01]  /*d430*/  IMAD.X R27, R27, 0x1, R8, P6 ;  /* 0x000000011b1b7824 */ /* 0x000fe200030e0608 */
[----:B------:R-:W-:Y:S01]  /*d440*/  IADD3 R42, P6, R53, UR38, RZ ;  /* 0x00000026352a7c10 */ /* 0x000fe2000ffde0ff */
[----:B------:R0:W-:Y:S03]  /*d450*/  STL [R1+0x6e8], R55 ;  /* 0x0006e83701007387 */ /* 0x0001e60000100800 */
[----:B------:R-:W-:Y:S01]  /*d460*/  IADD3.X R43, R10, UR40, RZ, P6, !PT ;  /* 0x000000280a2b7c10 */ /* 0x000fe2000b7fe4ff */
[----:B0-----:R-:W4:Y:S02]  /*d470*/  LDL R55, [R1+0x25c] ;  /* 0x00025c0001377983 */ /* 0x001f240000100800 */
[----:B------:R-:W-:Y:S01]  /*d480*/  IMAD.WIDE R42, R2, 0x4, R42 ;  /* 0x00000004022a7825 */ /* 0x000fe200078e022a */
[----:B---3--:R-:W-:Y:S02]  /*d490*/  SEL R0, R47, RZ, P5 ;  /* 0x000000ff2f007207 */ /* 0x008fe40002800000 */
[----:B----4-:R-:W-:-:S02]  /*d4a0*/  SEL R38, R60, RZ, P2 ;  /* 0x000000ff3c267207 */ /* 0x010fc40001000000 */
[----:B------:R-:W-:-:S04]  /*d4b0*/  SEL R39, R58, RZ, P4 ;  /* 0x000000ff3a277207 */ /* 0x000fc80002000000 */
[----:B------:R-:W-:Y:S02]  /*d4c0*/  @P3 SEL R0, R38, R39, !P0 ;  /* 0x0000002726003207 */ /* 0x000fe40004000000 */
[----:B------:R-:W-:-:S03]  /*d4d0*/  SEL R38, R56, RZ, P2 ;  /* 0x000000ff38267207 */ /* 0x000fc60001000000 */
[----:B------:R0:W-:Y:S01]  /*d4e0*/  STL [R1+0x78], R0 ;  /* 0x0000780001007387 */ /* 0x0001e20000100800 */
[----:B------:R-:W-:-:S03]  /*d4f0*/  SEL R39, R57, RZ, P4 ;  /* 0x000000ff39277207 */ /* 0x000fc60002000000 */
[----:B------:R-:W3:Y:S04]  /*d500*/  LDL.LU.64 R24, [R1+0x60] ;  /* 0x0000600001187983 */ /* 0x000ee80000300a00 */
[----:B------:R-:W4:Y:S01]  /*d510*/  LDL R60, [R1+0x258] ;  /* 0x00025800013c7983 */ /* 0x000f220000100800 */
[----:B0-----:R-:W-:Y:S02]  /*d520*/  SEL R0, R59, RZ, P5 ;  /* 0x000000ff3b007207 */ /* 0x001fe40002800000 */
[----:B------:R-:W-:Y:S01]  /*d530*/  @P3 SEL R0, R38, R39, !P0 ;  /* 0x0000002726003207 */ /* 0x000fe20004000000 */
[----:B------:R-:W4:Y:S01]  /*d540*/  LDL.LU.64 R58, [R1+0x58] ;  /* 0x00005800013a7983 */ /* 0x000f220000300a00 */
[----:B------:R-:W-:-:S03]  /*d550*/  IADD3 R38, P6, R44, UR38, RZ ;  /* 0x000000262c267c10 */ /* 0x000fc6000ffde0ff */
[----:B------:R-:W4:Y:S01]  /*d560*/  LDL.LU.64 R56, [R1+0x38] ;  /* 0x0000380001387983 */ /* 0x000f220000300a00 */
[----:B------:R-:W-:Y:S02]  /*d570*/  IADD3.X R39, R45, UR40, RZ, P6, !PT ;  /* 0x000000282d277c10 */ /* 0x000fe4000b7fe4ff */
[----:B------:R-:W-:Y:S01]  /*d580*/  IADD3 R42, P6, R42, R7, RZ ;  /* 0x000000072a2a7210 */ /* 0x000fe20007fde0ff */
[----:B------:R-:W-:Y:S01]  /*d590*/  IMAD.WIDE R38, R2, 0x4, R38 ;  /* 0x0000000402267825 */ /* 0x000fe200078e0226 */
[----:B------:R0:W-:Y:S03]  /*d5a0*/  STL [R1+0x7c], R0 ;  /* 0x00007c0001007387 */ /* 0x0001e60000100800 */
[----:B------:R-:W-:Y:S01]  /*d5b0*/  IMAD.X R43, R43, 0x1, R3, P6 ;  /* 0x000000012b2b7824 */ /* 0x000fe200030e0603 */
[----:B------:R-:W-:Y:S02]  /*d5c0*/  IADD3 R38, P6, R38, R7, RZ ;  /* 0x0000000726267210 */ /* 0x000fe40007fde0ff */
[----:B------:R-:W-:-:S02]  /*d5d0*/  SEL R47, R13, RZ, P4 ;  /* 0x000000ff0d2f7207 */ /* 0x000fc40002000000 */
[----:B0-----:R-:W-:Y:S02]  /*d5e0*/  SEL R0, R46, RZ, P5 ;  /* 0x000000ff2e007207 */ /* 0x001fe40002800000 */
[----:B------:R-:W-:Y:S01]  /*d5f0*/  SEL R46, R12, RZ, P2 ;  /* 0x000000ff0c2e7207 */ /* 0x000fe20001000000 */
[----:B------:R-:W-:-:S03]  /*d600*/  IMAD.X R39, R39, 0x1, R3, P6 ;  /* 0x0000000127277824 */ /* 0x000fc600030e0603 */
[----:B------:R-:W-:Y:S02]  /*d610*/  @P3 SEL R0, R46, R47, !P0 ;  /* 0x0000002f2e003207 */ /* 0x000fe40004000000 */
        /* <DEDUP_REMOVED lines=9> */
[----:B------:R-:W-:Y:S04]  /*d6b0*/  STL [R1+0x84], R0 ;  /* 0x0000840001007387 */ /* 0x000fe80000100800 */
[----:B------:R-:W-:-:S05]  /*d6c0*/  IMAD.X R13, R45, 0x1, R9, P6 ;  /* 0x000000012d0d7824 */ /* 0x000fca00030e0609 */
[----:B------:R0:W-:Y:S04]  /*d6d0*/  STL.64 [R1+0x2c8], R12 ;  /* 0x0002c80c01007387 */ /* 0x0001e80000100a00 */
[----:B0-----:R-:W4:Y:S01]  /*d6e0*/  LDL.LU.64 R12, [R1+0x700] ;  /* 0x00070000010c7983 */ /* 0x001f220000300a00 */
[----:B------:R-:W-:-:S06]  /*d6f0*/  IMAD.MOV.U32 R0, RZ, RZ, RZ ;  /* 0x000000ffff007224 */ /* 0x000fcc00078e00ff */
[----:B------:R-:W4:Y:S01]  /*d700*/  @P2 LDG.E.EL R0, desc[UR22][R34.64] ;  /* 0x0000001622002981 */ /* 0x000f22000c2e1900 */
[----:B------:R-:W-:Y:S01]  /*d710*/  IADD3 R45, P6, R55, UR44, RZ ;  /* 0x0000002c372d7c10 */ /* 0x000fe2000ffde0ff */
[----:B------:R-:W-:-:S06]  /*d720*/  IMAD.MOV.U32 R61, RZ, RZ, RZ ;  /* 0x000000ffff3d7224 */ /* 0x000fcc00078e00ff */
[----:B---3--:R0:W3:Y:S01]  /*d730*/  @P5 LDG.E.EL R61, desc[UR22][R24.64] ;  /* 0x00000016183d5981 */ /* 0x0080e2000c2e1900 */
[----:B----4-:R-:W-:Y:S01]  /*d740*/  IADD3.X R44, R60, UR19, RZ, P6, !PT ;  /* 0x000000133c2c7c10 */ /* 0x010fe2000b7fe4ff */
[----:B------:R-:W-:Y:S02]  /*d750*/  IMAD.MOV.U32 R60, RZ, RZ, RZ ;  /* 0x000000ffff3c7224 */ /* 0x000fe400078e00ff */
[----:B------:R-:W4:Y:S04]  /*d760*/  LDL.LU R25, [R1+0x15c] ;  /* 0x00015c0001197983 */ /* 0x000f280000300800 */
[----:B------:R1:W3:Y:S01]  /*d770*/  @P2 LDG.E.EL R60, desc[UR22][R58.64] ;  /* 0x000000163a3c2981 */ /* 0x0002e2000c2e1900 */
[----:B0-----:R-:W-:Y:S01]  /*d780*/  IMAD.MOV.U32 R24, RZ, RZ, RZ ;  /* 0x000000ffff187224 */ /* 0x001fe200078e00ff */
[----:B------:R-:W-:-:S02]  /*d790*/  IADD3 R34, P6, R53, UR34, RZ ;  /* 0x0000002235227c10 */ /* 0x000fc4000ffde0ff */
[----:B-1----:R-:W-:Y:S02]  /*d7a0*/  CS2R R58, SRZ ;  /* 0x00000000003a7805 */ /* 0x002fe4000001ff00 */
[----:B------:R-:W-:-:S04]  /*d7b0*/  IADD3.X R35, R10, UR35, RZ, P6, !PT ;  /* 0x000000230a237c10 */ /* 0x000fc8000b7fe4ff */
[----:B------:R0:W3:Y:S01]  /*d7c0*/  @P4 LDG.E.EL R58, desc[UR22][R56.64] ;  /* 0x00000016383a4981 */ /* 0x0000e2000c2e1900 */
[----:B------:R-:W-:-:S03]  /*d7d0*/  IMAD.WIDE R34, R6, 0x4, R34 ;  /* 0x0000000406227825 */ /* 0x000fc600078e0222 */
[----:B------:R-:W3:Y:S01]  /*d7e0*/  @P2 LDG.E.EL R59, desc[UR22][R14.64] ;  /* 0x000000160e3b2981 */ /* 0x000ee2000c2e1900 */
[C---:B0-----:R-:W-:Y:S01]  /*d7f0*/  IMAD.SHL.U32 R56, R45.reuse, 0x4, RZ ;  /* 0x000000042d387824 */ /* 0x041fe200078e00ff */
[----:B------:R-:W-:Y:S02]  /*d800*/  SHF.L.U64.HI R45, R45, 0x2, R44 ;  /* 0x000000022d2d7819 */ /* 0x000fe4000001022c */
[----:B------:R-:W3:Y:S04]  /*d810*/  LDL.LU R57, [R1+0xb0] ;  /* 0x0000b00001397983 */ /* 0x000ee80000300800 */
[----:B------:R0:W3:Y:S02]  /*d820*/  @P5 LDG.E.EL R24, desc[UR22][R12.64] ;  /* 0x000000160c185981 */ /* 0x0000e4000c2e1900 */
        /* <DEDUP_REMOVED lines=9> */
[----:B------:R-:W3:Y:S04]  /*d8c0*/  LDL.LU R10, [R1+0xb8] ;  /* 0x0000b800010a7983 */ /* 0x000ee80000300800 */
[----:B------:R0:W-:Y:S02]  /*d8d0*/  STL [R1+0x3f0], R0 ;  /* 0x0003f00001007387 */ /* 0x0001e40000100800 */
[----:B0-----:R-:W-:-:S06]  /*d8e0*/  IMAD.MOV.U32 R0, RZ, RZ, RZ ;  /* 0x000000ffff007224 */ /* 0x001fcc00078e00ff */
[----:B------:R0:W3:Y:S01]  /*d8f0*/  @P4 LDG.E.EL R0, desc[UR22][R20.64] ;  /* 0x0000001614004981 */ /* 0x0000e2000c2e1900 */
[----:B------:R-:W-:Y:S02]  /*d900*/  IMAD.MOV.U32 R53, RZ, RZ, RZ ;  /* 0x000000ffff357224 */ /* 0x000fe400078e00ff */
[----:B------:R-:W-:-:S04]  /*d910*/  IMAD.WIDE.U32 R34, R40, 0x4, R34 ;  /* 0x0000000428227825 */ /* 0x000fc800078e0022 */
[----:B------:R1:W3:Y:S01]  /*d920*/  @P4 LDG.E.EL R53, desc[UR22][R16.64] ;  /* 0x0000001610354981 */ /* 0x0002e2000c2e1900 */
[----:B0-----:R-:W-:-:S04]  /*d930*/  IADD3 R20, P6, R56, UR38, RZ ;  /* 0x0000002638147c10 */ /* 0x001fc8000ffde0ff */
[----:B------:R-:W-:Y:S02]  /*d940*/  IADD3.X R21, R45, UR40, RZ, P6, !PT ;  /* 0x000000282d157c10 */ /* 0x000fe4000b7fe4ff */
[----:B-1----:R-:W-:Y:S01]  /*d950*/  IADD3 R16, P6, R34, R52, RZ ;  /* 0x0000003422107210 */ /* 0x002fe20007fde0ff */
[----:B------:R-:W-:-:S04]  /*d960*/  IMAD.WIDE R20, R2, 0x4, R20 ;  /* 0x0000000402147825 */ /* 0x000fc800078e0214 */
[----:B------:R-:W-:Y:S01]  /*d970*/  IMAD.X R17, R35, 0x1, R9, P6 ;  /* 0x0000000123117824 */ /* 0x000fe200030e0609 */
[----:B------:R-:W-:-:S05]  /*d980*/  IADD3 R20, P6, R20, R7, RZ ;  /* 0x0000000714147210 */ /* 0x000fca0007fde0ff */
[----:B------:R-:W-:Y:S01]  /*d990*/  IMAD.X R21, R21, 0x1, R3, P6 ;  /* 0x0000000115157824 */ /* 0x000fe200030e0603 */
[----:B----4-:R-:W-:Y:S02]  /*d9a0*/  SEL R44, R25, RZ, P5 ;  /* 0x000000ff192c7207 */ /* 0x010fe40002800000 */
[----:B---3--:R-:W-:Y:S02]  /*d9b0*/  SEL R34, R57, RZ, P4 ;  /* 0x000000ff39227207 */ /* 0x008fe40002000000 */
[----:B------:R-:W-:-:S04]  /*d9c0*/  SEL R10, R10, RZ, P2 ;  /* 0x000000ff0a0a7207 */ /* 0x000fc80001000000 */
[----:B------:R-:W-:Y:S02]  /*d9d0*/  @P3 SEL R44, R10, R34, !P0 ;  /* 0x000000220a2c3207 */ /* 0x000fe40004000000 */
[----:B------:R-:W-:-:S04]  /*d9e0*/  IADD3 R34, P6, R56, UR34, RZ ;  /* 0x0000002238227c10 */ /* 0x000fc8000ffde0ff */
[----:B------:R-:W-:Y:S01]  /*d9f0*/  IADD3.X R35, R45, UR35, RZ, P6, !PT ;  /* 0x000000232d237c10 */ /* 0x000fe2000b7fe4ff */
[----:B------:R0:W-:Y:S04]  /*da00*/  STL [R1+0x3e4], R0 ;  /* 0x0003e40001007387 */ /* 0x0001e80000100800 */
[----:B------:R-:W3:Y:S01]  /*da10*/  LDL R25, [R1+0x228] ;  /* 0x0002280001197983 */ /* 0x000ee20000100800 */
[----:B------:R-:W-:-:S03]  /*da20*/  IMAD.WIDE R34, R6, 0x4, R34 ;  /* 0x0000000406227825 */ /* 0x000fc600078e0222 */
[----:B0-----:R-:W4:Y:S04]  /*da30*/  LDL R0, [R1+0x22c] ;  /* 0x00022c0001007983 */ /* 0x001f280000100800 */
[----:B------:R0:W-:Y:S02]  /*da40*/  STL [R1+0x5c], R44 ;  /* 0x00005c2c01007387 */ /* 0x0001e40000100800 */
[----:B0-----:R-:W-:-:S04]  /*da50*/  IADD3 R44, P6, R56, UR36, RZ ;  /* 0x00000024382c7c10 */ /* 0x001fc8000ffde0ff */
[----:B------:R-:W-:Y:S02]  /*da60*/  IADD3.X R45, R45, UR37, RZ, P6, !PT ;  /* 0x000000252d2d7c10 */ /* 0x000fe4000b7fe4ff */
[----:B------:R-:W-:Y:S01]  /*da70*/  IADD3 R34, P6, R34, R7, RZ ;  /* 0x0000000722227210 */ /* 0x000fe20007fde0ff */
[----:B------:R-:W-:-:S04]  /*da80*/  IMAD.WIDE.U32 R44, R40, 0x4, R44 ;  /* 0x00000004282c7825 */ /* 0x000fc800078e002c */
[----:B------:R-:W-:Y:S01]  /*da90*/  IMAD.X R35, R35, 0x1, R3, P6 ;  /* 0x0000000123237824 */ /* 0x000fe200030e0603 */
[----:B------:R-:W-:-:S05]  /*daa0*/  IADD3 R56, P6, R44, R52, RZ ;  /* 0x000000342c387210 */ /* 0x000fca0007fde0ff */
[----:B------:R-:W-:-:S05]  /*dab0*/  IMAD.X R57, R45, 0x1, R9, P6 ;  /* 0x000000012d397824 */ /* 0x000fca00030e0609 */
[----:B------:R0:W-:Y:S01]  /*dac0*/  STL.64 [R1+0x2c0], R56 ;  /* 0x0002c03801007387 */ /* 0x0001e20000100a00 */
[----:B------:R-:W-:-:S03]  /*dad0*/  SEL R45, R51, RZ, P5 ;  /* 0x000000ff332d7207 */ /* 0x000fc60002800000 */
[----:B0-----:R-:W3:Y:S04]  /*dae0*/  LDL.LU.64 R56, [R1+0x6f8] ;  /* 0x0006f80001387983 */ /* 0x001ee80000300a00 */
[----:B------:R-:W3:Y:S01]  /*daf0*/  LDL.LU R51, [R1+0x6f4] ;  /* 0x0006f40001337983 */ /* 0x000ee20000300800 */
[----:B------:R-:W-:Y:S02]  /*db00*/  SEL R10, R48, RZ, P2 ;  /* 0x000000ff300a7207 */ /* 0x000fe40001000000 */
[----:B------:R-:W-:Y:S01]  /*db10*/  SEL R44, R49, RZ, P4 ;  /* 0x000000ff312c7207 */ /* 0x000fe20002000000 */
[----:B------:R-:W3:Y:S04]  /*db20*/  LDL.LU R48, [R1+0x6f0] ;  /* 0x0006f00001307983 */ /* 0x000ee80000300800 */
[----:B------:R-:W3:Y:S01]  /*db30*/  LDL.LU R49, [R1+0x6ec] ;  /* 0x0006ec0001317983 */ /* 0x000ee20000300800 */
[----:B------:R-:W-:Y:S01]  /*db40*/  @P3 SEL R45, R10, R44, !P0 ;  /* 0x0000002c0a2d3207 */ /* 0x000fe20004000000 */
[----:B------:R-:W-:-:S04]  /*db50*/  USHF.R.U32.HI UR9, URZ, 0x1c, UR11 ;  /* 0x0000001c3f097899 */ /* 0x000fc8000801160b */
[----:B------:R0:W-:Y:S01]  /*db60*/  STL [R1+0x58], R45 ;  /* 0x0000582d01007387 */ /* 0x0001e20000100800 */
[----:B------:R-:W-:Y:S01]  /*db70*/  ULOP3.LUT UR9, UR9, 0x8, URZ, 0xc0, !UPT ;  /* 0x0000000809097892 */ /* 0x000fe2000f8ec03f */
[----:B0-----:R-:W-:-:S03]  /*db80*/  IADD3 R45, P6, R11, UR45, RZ ;  /* 0x0000002d0b2d7c10 */ /* 0x001fc6000ffde0ff */
[----:B------:R-:W-:Y:S01]  /*db90*/  UIADD3 UR9, UP0, UR10, UR9, URZ ;  /* 0x000000090a097290 */ /* 0x000fe2000ff1e03f */
[----:B------:R-:W-:Y:S01]  /*dba0*/  IADD3.X R44, R41, UR20, RZ, P6, !PT ;  /* 0x00000014292c7c10 */ /* 0x000fe2000b7fe4ff */
[----:B------:R-:W-:Y:S02]  /*dbb0*/  IMAD.MOV.U32 R41, RZ, RZ, RZ ;  /* 0x000000ffff297224 */ /* 0x000fe400078e00ff */
[----:B------:R-:W-:Y:S02]  /*dbc0*/  UIADD3.X UR10, URZ, UR11, URZ, UP0, !UPT ;  /* 0x0000000b3f0a7290 */ /* 0x000fe400087fe43f */
[----:B------:R-:W-:Y:S02]  /*dbd0*/  USHF.L.U32 UR47, UR9, 0x3, URZ ;  /* 0x00000003092f7899 */ /* 0x000fe4000800063f */
[----:B------:R-:W-:Y:S01]  /*dbe0*/  USHF.L.U64.HI UR48, UR9, 0x3, UR10 ;  /* 0x0000000309307899 */ /* 0x000fe2000801020a */
[----:B------:R-:W-:-:S03]  /*dbf0*/  SHF.L.U64.HI R44, R45, 0x2, R44 ;  /* 0x000000022d2c7819 */ /* 0x000fc6000001022c */
[----:B----4-:R-:W-:Y:S01]  /*dc00*/  IADD3 R10, P6, R0, UR47, RZ ;  /* 0x0000002f000a7c10 */ /* 0x010fe2000ffde0ff */
[----:B------:R-:W-:-:S06]  /*dc10*/  IMAD.MOV.U32 R0, RZ, RZ, RZ ;  /* 0x000000ffff007224 */ /* 0x000fcc00078e00ff */
[----:B------:R-:W4:Y:S04]  /*dc20*/  @!P1 LDG.E.EL R0, desc[UR22][R36.64] ;  /* 0x0000001624009981 */ /* 0x000f28000c2e1900 */
[----:B---3--:R0:W3:Y:S02]  /*dc30*/  @P5 LDG.E.EL R41, desc[UR22][R56.64] ;  /* 0x0000001638295981 */ /* 0x0080e4000c2e1900 */
[----:B0-----:R-:W-:Y:S01]  /*dc40*/  IMAD.MOV.U32 R56, RZ, RZ, RZ ;  /* 0x000000ffff387224 */ /* 0x001fe200078e00ff */
[----:B------:R-:W-:Y:S01]  /*dc50*/  IADD3.X R57, R25, UR48, RZ, P6, !PT ;  /* 0x0000003019397c10 */ /* 0x000fe2000b7fe4ff */
[----:B------:R-:W-:-:S04]  /*dc60*/  IMAD.SHL.U32 R25, R10, 0x4, RZ ;  /* 0x000000040a197824 */ /* 0x000fc800078e00ff */
[----:B------:R0:W3:Y:S01]  /*dc70*/  @P2 LDG.E.EL R56, desc[UR22][R50.64] ;  /* 0x0000001632382981 */ /* 0x0000e2000c2e1900 */
[----:B------:R-:W-:Y:S02]  /*dc80*/  SHF.L.U64.HI R10, R10, 0x2, R57 ;  /* 0x000000020a0a7819 */ /* 0x000fe40000010239 */
[----:B0-----:R-:W-:Y:S01]  /*dc90*/  CS2R R50, SRZ ;  /* 0x0000000000327805 */ /* 0x001fe2000001ff00 */
[----:B------:R-:W-:-:S05]  /*dca0*/  IMAD.SHL.U32 R57, R45, 0x4, RZ ;  /* 0x000000042d397824 */ /* 0x000fca00078e00ff */
[----:B------:R0:W3:Y:S04]  /*dcb0*/  @P4 LDG.E.EL R50, desc[UR22][R48.64] ;  /* 0x0000001630324981 */ /* 0x0000e8000c2e1900 */
[----:B------:R1:W3:Y:S01]  /*dcc0*/  @P5 LDG.E.EL R51, desc[UR22][R18.64] ;  /* 0x0000001612335981 */ /* 0x0002e2000c2e1900 */
[----:B0-----:R-:W-:Y:S02]  /*dcd0*/  CS2R R48, SRZ ;  /* 0x0000000000307805 */ /* 0x001fe4000001ff00 */
[----:B-1----:R-:W-:-:S04]  /*dce0*/  IADD3 R18, P6, R25, UR38, RZ ;  /* 0x0000002619127c10 */ /* 0x002fc8000ffde0ff */
[----:B------:R0:W3:Y:S01]  /*dcf0*/  @P2 LDG.E.EL R49, desc[UR22][R30.64] ;  /* 0x000000161e312981 */ /* 0x0000e2000c2e1900 */
[----:B------:R-:W-:-:S03]  /*dd00*/  IADD3.X R19, R10, UR40, RZ, P6, !PT ;  /* 0x000000280a137c10 */ /* 0x000fc6000b7fe4ff */
[----:B------:R1:W3:Y:S01]  /*dd10*/  @P4 LDG.E.EL R48, desc[UR22][R22.64] ;  /* 0x0000001616304981 */ /* 0x0002e2000c2e1900 */
[----:B------:R-:W-:Y:S01]  /*dd20*/  IMAD.WIDE R18, R2, 0x4, R18 ;  /* 0x0000000402127825 */ /* 0x000fe200078e0212 */
[----:B0-----:R-:W-:-:S04]  /*dd30*/  IADD3 R30, P6, R57, UR32, RZ ;  /* 0x00000020391e7c10 */ /* 0x001fc8000ffde0ff */
[----:B------:R-:W-:Y:S02]  /*dd40*/  IADD3.X R31, R44, UR33, RZ, P6, !PT ;  /* 0x000000212c1f7c10 */ /* 0x000fe4000b7fe4ff */
[----:B-1----:R-:W-:Y:S01]  /*dd50*/  IADD3 R22, P6, R18, R7, RZ ;  /* 0x0000000712167210 */ /* 0x002fe20007fde0ff */
[----:B------:R-:W-:-:S04]  /*dd60*/  IMAD.WIDE R30, R5, 0x4, R30 ;  /* 0x00000004051e7825 */ /* 0x000fc800078e021e */
[----:B------:R-:W-:Y:S01]  /*dd70*/  IMAD.X R23, R19, 0x1, R3, P6 ;  /* 0x0000000113177824 */ /* 0x000fe200030e0603 */
[----:B------:R-:W-:-:S05]  /*dd80*/  IADD3 R18, P6, R30, R4, RZ ;  /* 0x000000041e127210 */ /* 0x000fca0007fde0ff */
[----:B------:R-:W-:Y:S02]  /*dd90*/  IMAD.X R19, R31, 0x1, R8, P6 ;  /* 0x000000011f137824 */ /* 0x000fe400030e0608 */
[----:B------:R-:W3:Y:S04]  /*dda0*/  LDL.LU.64 R30, [R1+0x98] ;  /* 0x00009800011e7983 */ /* 0x000ee80000300a00 */
[----:B------:R-:W3:Y:S04]  /*ddb0*/  LDL.LU.64 R36, [R1+0x30] ;  /* 0x0000300001247983 */ /* 0x000ee80000300a00 */
[----:B----4-:R0:W-:Y:S02]  /*ddc0*/  STL [R1+0x408], R0 ;  /* 0x0004080001007387 */ /* 0x0101e40000100800 */
[----:B0-----:R-:W-:-:S06]  /*ddd0*/  IMAD.MOV.U32 R0, RZ, RZ, RZ ;  /* 0x000000ffff007224 */ /* 0x001fcc00078e00ff */
[----:B---3--:R-:W3:Y:S04]  /*dde0*/  @!P1 LDG.E.EL R0, desc[UR22][R30.64] ;  /* 0x000000161e009981 */ /* 0x008ee8000c2e1900 */
[----:B---3--:R0:W-:Y:S02]  /*ddf0*/  STL [R1+0x38], R0 ;  /* 0x0000380001007387 */ /* 0x0081e40000100800 */
[----:B0-----:R-:W-:-:S06]  /*de00*/  IMAD.MOV.U32 R0, RZ, RZ, RZ ;  /* 0x000000ffff007224 */ /* 0x001fcc00078e00ff */
[----:B------:R-:W3:Y:S04]  /*de10*/  @!P1 LDG.E.EL R0, desc[UR22][R28.64] ;  /* 0x000000161c009981 */ /* 0x000ee8000c2e1900 */
        /* <DEDUP_REMOVED lines=21> */
[----:B---3--:R0:W-:Y:S02]  /*df70*/  STL [R1+0x18], R0 ;  /* 0x0000180001007387 */ /* 0x0081e40000100800 */
[----:B0-----:R-:W-:-:S06]  /*df80*/  IMAD.MOV.U32 R0, RZ, RZ, RZ ;  /* 0x000000ffff007224 */ /* 0x001fcc00078e00ff */
[----:B------:R0:W3:Y:S01]  /*df90*/  @P4 LDG.E.EL R0, desc[UR22][R46.64] ;  /* 0x000000162e004981 */ /* 0x0000e2000c2e1900 */
        /* <DEDUP_REMOVED lines=10> */
[----:B------:R-:W-:-:S05]  /*e040*/  IMAD.X R37, R33, 0x1, R9, P6 ;  /* 0x0000000121257824 */ /* 0x000fca00030e0609 */
[----:B------:R-:W-:Y:S01]  /*e050*/  STL.64 [R1+0x2b8], R36 ;  /* 0x0002b82401007387 */ /* 0x000fe20000100a00 */
[----:B------:R-:W-:Y:S02]  /*e060*/  SEL R60, R60, RZ, P2 ;  /* 0x000000ff3c3c7207 */ /* 0x000fe40001000000 */
[----:B------:R-:W-:Y:S02]  /*e070*/  SEL R58, R58, RZ, P4 ;  /* 0x000000ff3a3a7207 */ /* 0x000fe40002000000 */
[----:B0-----:R-:W-:Y:S02]  /*e080*/  IADD3 R46, P6, R55, UR39, RZ ;  /* 0x00000027372e7c10 */ /* 0x001fe4000ffde0ff */
[----:B------:R-:W-:Y:S02]  /*e090*/  SEL R32, R61, RZ, P5 ;  /* 0x000000ff3d207207 */ /* 0x000fe40002800000 */
[----:B------:R-:W-:Y:S01]  /*e0a0*/  @P3 SEL R32, R60, R58, !P0 ;  /* 0x0000003a3c203207 */ /* 0x000fe20004000000 */
[----:B---3--:R0:W-:Y:S04]  /*e0b0*/  STL [R1+0x6cc], R0 ;  /* 0x0006cc0001007387 */ /* 0x0081e80000100800 */
[----:B0-----:R-:W3:Y:S04]  /*e0c0*/  LDL R0, [R1+0x258] ;  /* 0x0002580001007983 */ /* 0x001ee80000100800 */
[----:B------:R-:W4:Y:S04]  /*e0d0*/  LDL.LU R55, [R1+0x6e8] ;  /* 0x0006e80001377983 */ /* 0x000f280000300800 */
[----:B------:R-:W4:Y:S01]  /*e0e0*/  LDL.LU.64 R60, [R1+0x10] ;  /* 0x00001000013c7983 */ /* 0x000f220000300a00 */
[----:B------:R-:W-:Y:S01]  /*e0f0*/  SEL R59, R59, RZ, P2 ;  /* 0x000000ff3b3b7207 */ /* 0x000fe20001000000 */
[----:B------:R-:W-:Y:S01]  /*e100*/  IMAD.SHL.U32 R47, R46, 0x4, RZ ;  /* 0x000000042e2f7824 */ /* 0x000fe200078e00ff */
[----:B------:R-:W-:Y:S01]  /*e110*/  SEL R53, R53, RZ, P4 ;  /* 0x000000ff35357207 */ /* 0x000fe20002000000 */
[----:B------:R0:W-:Y:S01]  /*e120*/  STL [R1+0x28], R32 ;  /* 0x0000282001007387 */ /* 0x0001e20000100800 */
[----:B------:R-:W-:-:S02]  /*e130*/  SEL R37, R24, RZ, P5 ;  /* 0x000000ff18257207 */ /* 0x000fc40002800000 */
[----:B------:R-:W-:Y:S01]  /*e140*/  @P3 SEL R37, R59, R53, !P0 ;  /* 0x000000353b253207 */ /* 0x000fe20004000000 */
[----:B------:R-:W4:Y:S04]  /*e150*/  LDL.LU R24, [R1+0x6e4] ;  /* 0x0006e40001187983 */ /* 0x000f280000300800 */
[----:B------:R1:W-:Y:S01]  /*e160*/  STL [R1+0x2c], R37 ;  /* 0x00002c2501007387 */ /* 0x0003e20000100800 */
[----:B------:R-:W-:Y:S02]  /*e170*/  IMAD.MOV.U32 R58, RZ, RZ, RZ ;  /* 0x000000ffff3a7224 */ /* 0x000fe400078e00ff */
[----:B------:R-:W-:Y:S02]  /*e180*/  IMAD.MOV.U32 R44, RZ, RZ, RZ ;  /* 0x000000ffff2c7224 */ /* 0x000fe400078e00ff */
[----:B------:R-:W-:-:S02]  /*e190*/  IMAD.MOV.U32 R57, RZ, RZ, RZ ;  /* 0x000000ffff397224 */ /* 0x000fc400078e00ff */
[----:B------:R-:W4:Y:S04]  /*e1a0*/  @P5 LDG.E.EL R58, desc[UR22][R12.64] ;  /* 0x000000160c3a5981 */ /* 0x000f28000c2e1900 */
[----:B------:R-:W4:Y:S01]  /*e1b0*/  @P2 LDG.E.EL R57, desc[UR22][R20.64] ;  /* 0x0000001614392981 */ /* 0x000f22000c2e1900 */
[----:B---3--:R-:W-:Y:S02]  /*e1c0*/  IADD3.X R36, R0, UR7, RZ, P6, !PT ;  /* 0x0000000700247c10 */ /* 0x008fe4000b7fe4ff */
[----:B0-----:R-:W-:Y:S02]  /*e1d0*/  IADD3 R32, P6, R25, UR32, RZ ;  /* 0x0000002019207c10 */ /* 0x001fe4000ffde0ff */
[----:B------:R-:W-:Y:S02]  /*e1e0*/  SHF.L.U64.HI R46, R46, 0x2, R36 ;  /* 0x000000022e2e7819 */ /* 0x000fe40000010224 */
[----:B------:R-:W-:-:S02]  /*e1f0*/  IADD3.X R33, R10, UR33, RZ, P6, !PT ;  /* 0x000000210a217c10 */ /* 0x000fc4000b7fe4ff */
[----:B------:R-:W-:Y:S01]  /*e200*/  IADD3 R36, P6, R47, UR32, RZ ;  /* 0x000000202f247c10 */ /* 0x000fe2000ffde0ff */
[----:B----4-:R-:W3:Y:S01]  /*e210*/  @!P1 LDG.E.EL R44, desc[UR22][R60.64] ;  /* 0x000000163c2c9981 */ /* 0x010ee2000c2e1900 */
[C---:B------:R-:W-:Y:S02]  /*e220*/  IMAD.WIDE R32, R5.reuse, 0x4, R32 ;  /* 0x0000000405207825 */ /* 0x040fe400078e0220 */
[----:B-1----:R-:W-:Y:S02]  /*e230*/  IADD3.X R37, R46, UR33, RZ, P6, !PT ;  /* 0x000000212e257c10 */ /* 0x002fe4000b7fe4ff */
[----:B------:R-:W-:Y:S01]  /*e240*/  IADD3 R32, P6, R32, R4, RZ ;  /* 0x0000000420207210 */ /* 0x000fe20007fde0ff */
[----:B------:R-:W-:-:S04]  /*e250*/  IMAD.WIDE R36, R5, 0x4, R36 ;  /* 0x0000000405247825 */ /* 0x000fc800078e0224 */
[----:B------:R-:W-:Y:S01]  /*e260*/  IMAD.X R33, R33, 0x1, R8, P6 ;  /* 0x0000000121217824 */ /* 0x000fe200030e0608 */
[----:B------:R-:W-:-:S05]  /*e270*/  IADD3 R36, P6, R36, R4, RZ ;  /* 0x0000000424247210 */ /* 0x000fca0007fde0ff */
[----:B------:R-:W-:Y:S01]  /*e280*/  IMAD.X R37, R37, 0x1, R8, P6 ;  /* 0x0000000125257824 */ /* 0x000fe200030e0608 */
[----:B------:R-:W-:Y:S02]  /*e290*/  IADD3 R38, P6, R25, UR36, RZ ;  /* 0x0000002419267c10 */ /* 0x000fe4000ffde0ff */
[----:B------:R-:W4:Y:S02]  /*e2a0*/  LDL.LU R25, [R1+0x6e0] ;  /* 0x0006e00001197983 */ /* 0x000f240000300800 */
[----:B------:R-:W-:Y:S01]  /*e2b0*/  IADD3.X R39, R10, UR37, RZ, P6, !PT ;  /* 0x000000250a277c10 */ /* 0x000fe2000b7fe4ff */
[----:B------:R-:W-:Y:S01]  /*e2c0*/  IMAD.MOV.U32 R10, RZ, RZ, RZ ;  /* 0x000000ffff0a7224 */ /* 0x000fe200078e00ff */
[----:B------:R-:W-:Y:S01]  /*e2d0*/  STL [R1+0x6d0], R58 ;  /* 0x0006d03a01007387 */ /* 0x000fe20000100800 */
[----:B------:R-:W-:Y:S01]  /*e2e0*/  IADD3 R12, P6, R47, UR38, RZ ;  /* 0x000000262f0c7c10 */ /* 0x000fe2000ffde0ff */
[----:B------:R-:W-:-:S03]  /*e2f0*/  IMAD.WIDE.U32 R38, R40, 0x4, R38 ;  /* 0x0000000428267825 */ /* 0x000fc600078e0026 */
[----:B------:R-:W-:-:S03]  /*e300*/  IADD3.X R13, R46, UR40, RZ, P6, !PT ;  /* 0x000000282e0d7c10 */ /* 0x000fc6000b7fe4ff */
[----:B------:R-:W-:Y:S01]  /*e310*/  IMAD.WIDE R12, R2, 0x4, R12 ;  /* 0x00000004020c7825 */ /* 0x000fe200078e020c */
[----:B---3--:R-:W-:Y:S04]  /*e320*/  STL [R1+0x8], R44 ;  /* 0x0000082c01007387 */ /* 0x008fe80000100800 */
[----:B------:R0:W-:Y:S04]  /*e330*/  STL [R1+0x6d4], R57 ;  /* 0x0006d43901007387 */ /* 0x0001e80000100800 */
[----:B0-----:R-:W3:Y:S04]  /*e340*/  LDL R57, [R1+0x2a0] ;  /* 0x0002a00001397983 */ /* 0x001ee80000100800 */
[----:B----4-:R-:W4:Y:S01]  /*e350*/  @!P1 LDG.E.EL R10, desc[UR22][R24.64] ;  /* 0x00000016180a9981 */ /* 0x010f22000c2e1900 */
[----:B------:R-:W-:-:S05]  /*e360*/  IADD3 R44, P6, R38, R52, RZ ;  /* 0x00000034262c7210 */ /* 0x000fca0007fde0ff */
        /* <DEDUP_REMOVED lines=13> */
[----:B------:R-:W-:-:S04]  /*e440*/  SEL R56, R56, RZ, P2 ;  /* 0x000000ff38387207 */ /* 0x000fc80001000000 */
[----:B------:R0:W-:Y:S01]  /*e450*/  STL.64 [R1+0x2a8], R58 ;  /* 0x0002a83a01007387 */ /* 0x0001e20000100a00 */
[----:B------:R-:W-:Y:S02]  /*e460*/  SEL R50, R50, RZ, P4 ;  /* 0x000000ff32327207 */ /* 0x000fe40002000000 */
[----:B------:R-:W-:Y:S02]  /*e470*/  SEL R60, R41, RZ, P5 ;  /* 0x000000ff293c7207 */ /* 0x000fe40002800000 */
[----:B------:R-:W-:Y:S01]  /*e480*/  @P3 SEL R60, R56, R50, !P0 ;  /* 0x00000032383c3207 */ /* 0x000fe20004000000 */
[----:B0-----:R-:W3:Y:S01]  /*e490*/  LDL R58, [R1+0x25c] ;  /* 0x00025c00013a7983 */ /* 0x001ee20000100800 */
[----:B------:R-:W-:Y:S02]  /*e4a0*/  SEL R49, R49, RZ, P2 ;  /* 0x000000ff31317207 */ /* 0x000fe40001000000 */
[----:B------:R-:W-:Y:S01]  /*e4b0*/  SEL R48, R48, RZ, P4 ;  /* 0x000000ff30307207 */ /* 0x000fe20002000000 */
[----:B------:R-:W-:Y:S01]  /*e4c0*/  IMAD.MOV.U32 R47, RZ, RZ, RZ ;  /* 0x000000ffff2f7224 */ /* 0x000fe200078e00ff */
[----:B------:R-:W-:Y:S01]  /*e4d0*/  SEL R61, R51, RZ, P5 ;  /* 0x000000ff333d7207 */ /* 0x000fe20002800000 */
[----:B------:R-:W-:Y:S01]  /*e4e0*/  UIMAD.WIDE.U32 UR10, UR8, 0x8, UR28 ;  /* 0x00000008080a78a5 */ /* 0x000fe2000f8e001c */
[----:B------:R-:W-:-:S03]  /*e4f0*/  @P3 SEL R61, R49, R48, !P0 ;  /* 0x00000030313d3207 */ /* 0x000fc60004000000 */
[----:B------:R0:W3:Y:S01]  /*e500*/  @P5 LDG.E.EL R47, desc[UR22][R18.64] ;  /* 0x00000016122f5981 */ /* 0x0000e2000c2e1900 */
[----:B------:R-:W-:-:S06]  /*e510*/  IMAD.MOV.U32 R51, RZ, RZ, RZ ;  /* 0x000000ffff337224 */ /* 0x000fcc00078e00ff */
[----:B------:R-:W3:Y:S04]  /*e520*/  @!P1 LDG.E.EL R51, desc[UR22][R16.64] ;  /* 0x0000001610339981 */ /* 0x000ee8000c2e1900 */
[----:B----4-:R1:W-:Y:S02]  /*e530*/  STL [R1+0x4], R10 ;  /* 0x0000040a01007387 */ /* 0x0103e40000100800 */
[----:B-1----:R-:W-:Y:S02]  /*e540*/  IADD3 R10, P6, R11, UR46, RZ ;  /* 0x0000002e0b0a7c10 */ /* 0x002fe4000ffde0ff */
[----:B------:R-:W4:Y:S02]  /*e550*/  LDL.LU R11, [R1+0x3d4] ;  /* 0x0003d400010b7983 */ /* 0x000f240000300800 */
[----:B---3--:R-:W-:Y:S01]  /*e560*/  IADD3.X R12, R57, UR21, RZ, P6, !PT ;  /* 0x00000015390c7c10 */ /* 0x008fe2000b7fe4ff */
[C---:B------:R-:W-:Y:S01]  /*e570*/  IMAD.SHL.U32 R50, R10.reuse, 0x4, RZ ;  /* 0x000000040a327824 */ /* 0x040fe200078e00ff */
[----:B------:R-:W3:Y:S02]  /*e580*/  LDL.LU R41, [R1+0x6dc] ;  /* 0x0006dc0001297983 */ /* 0x000ee40000300800 */
[----:B------:R-:W-:-:S02]  /*e590*/  SHF.L.U64.HI R10, R10, 0x2, R12 ;  /* 0x000000020a0a7819 */ /* 0x000fc4000001020c */
[----:B------:R-:W-:-:S04]  /*e5a0*/  IADD3 R12, P6, R50, UR32, RZ ;  /* 0x00000020320c7c10 */ /* 0x000fc8000ffde0ff */
[----:B------:R-:W-:Y:S02]  /*e5b0*/  IADD3.X R13, R10, UR33, RZ, P6, !PT ;  /* 0x000000210a0d7c10 */ /* 0x000fe4000b7fe4ff */
[----:B------:R-:W-:Y:S01]  /*e5c0*/  IADD3 R24, P6, R50, UR38, RZ ;  /* 0x0000002632187c10 */ /* 0x000fe2000ffde0ff */
[----:B------:R-:W-:Y:S01]  /*e5d0*/  IMAD.WIDE R12, R5, 0x4, R12 ;  /* 0x00000004050c7825 */ /* 0x000fe200078e020c */
[----:B------:R1:W-:Y:S02]  /*e5e0*/  STL [R1+0x6c0], R60 ;  /* 0x0006c03c01007387 */ /* 0x0003e40000100800 */
[----:B------:R-:W-:Y:S02]  /*e5f0*/  IADD3.X R25, R10, UR40, RZ, P6, !PT ;  /* 0x000000280a197c10 */ /* 0x000fe4000b7fe4ff */
[----:B------:R1:W-:Y:S01]  /*e600*/  STL [R1+0x6b8], R61 ;  /* 0x0006b83d01007387 */ /* 0x0003e20000100800 */
[----:B0-----:R-:W-:Y:S01]  /*e610*/  IADD3 R18, P6, R12, R4, RZ ;  /* 0x000000040c127210 */ /* 0x001fe20007fde0ff */
[----:B-1----:R-:W-:-:S02]  /*e620*/  IMAD.U32 R60, RZ, RZ, UR10 ;  /* 0x0000000aff3c7e24 */ /* 0x002fc4000f8e00ff */
[----:B------:R-:W-:Y:S02]  /*e630*/  IMAD.U32 R61, RZ, RZ, UR11 ;  /* 0x0000000bff3d7e24 */ /* 0x000fe4000f8e00ff */
[----:B------:R-:W-:-:S03]  /*e640*/  IMAD.X R19, R13, 0x1, R8, P6 ;  /* 0x000000010d137824 */ /* 0x000fc600030e0608 */
[----:B------:R-:W3:Y:S01]  /*e650*/  LDG.E.EL.64 R12, desc[UR22][R60.64] ;  /* 0x000000163c0c7981 */ /* 0x000ee2000c2e1b00 */
[----:B------:R-:W-:-:S06]  /*e660*/  IMAD.MOV.U32 R56, RZ, RZ, RZ ;  /* 0x000000ffff387224 */ /* 0x000fcc00078e00ff */
[----:B------:R-:W4:Y:S01]  /*e670*/  @P2 LDG.E.EL R56, desc[UR22][R22.64] ;  /* 0x0000001616382981 */ /* 0x000f22000c2e1900 */
[----:B------:R-:W-:-:S04]  /*e680*/  IMAD.WIDE R24, R2, 0x4, R24 ;  /* 0x0000000402187825 */ /* 0x000fc800078e0218 */
[----:B------:R-:W-:Y:S01]  /*e690*/  IMAD.MOV.U32 R53, RZ, RZ, RZ ;  /* 0x000000ffff357224 */ /* 0x000fe200078e00ff */
[----:B------:R-:W-:Y:S01]  /*e6a0*/  IADD3 R24, P6, R24, R7, RZ ;  /* 0x0000000718187210 */ /* 0x000fe20007fde0ff */
[----:B------:R-:W-:-:S04]  /*e6b0*/  IMAD.MOV.U32 R46, RZ, RZ, RZ ;  /* 0x000000ffff2e7224 */ /* 0x000fc800078e00ff */
[----:B------:R0:W4:Y:S01]  /*e6c0*/  @P4 LDG.E.EL R53, desc[UR22][R34.64] ;  /* 0x0000001622354981 */ /* 0x000122000c2e1900 */
[----:B------:R-:W-:-:S03]  /*e6d0*/  IMAD.X R25, R25, 0x1, R3, P6 ;  /* 0x0000000119197824 */ /* 0x000fc600030e0603 */
[----:B------:R1:W4:Y:S01]  /*e6e0*/  @P2 LDG.E.EL R46, desc[UR22][R30.64] ;  /* 0x000000161e2e2981 */ /* 0x000322000c2e1900 */
[----:B0-----:R-:W-:Y:S01]  /*e6f0*/  IADD3 R35, P6, R58, UR47, RZ ;  /* 0x0000002f3a237c10 */ /* 0x001fe2000ffde0ff */
[----:B------:R-:W-:-:S03]  /*e700*/  IMAD.MOV.U32 R34, RZ, RZ, RZ ;  /* 0x000000ffff227224 */ /* 0x000fc600078e00ff */
[----:B------:R-:W-:Y:S01]  /*e710*/  IADD3.X R48, R0, UR48, RZ, P6, !PT ;  /* 0x0000003000307c10 */ /* 0x000fe2000b7fe4ff */
[C---:B------:R-:W-:Y:S01]  /*e720*/  IMAD.SHL.U32 R49, R35.reuse, 0x4, RZ ;  /* 0x0000000423317824 */ /* 0x040fe200078e00ff */
[----:B-1----:R-:W-:Y:S01]  /*e730*/  IADD3 R30, P6, R50, UR34, RZ ;  /* 0x00000022321e7c10 */ /* 0x002fe2000ffde0ff */
[----:B------:R0:W4:Y:S01]  /*e740*/  @P4 LDG.E.EL R34, desc[UR22][R14.64] ;  /* 0x000000160e224981 */ /* 0x000122000c2e1900 */
[----:B------:R-:W-:Y:S02]  /*e750*/  SHF.L.U64.HI R35, R35, 0x2, R48 ;  /* 0x0000000223237819 */ /* 0x000fe40000010230 */
[----:B------:R-:W-:Y:S02]  /*e760*/  IADD3.X R31, R10, UR35, RZ, P6, !PT ;  /* 0x000000230a1f7c10 */ /* 0x000fe4000b7fe4ff */
[----:B---3--:R-:W-:Y:S02]  /*e770*/  R2UR UR10, R12 ;  /* 0x000000000c0a72ca */ /* 0x008fe400000e0000 */
[----:B------:R-:W-:-:S02]  /*e780*/  R2UR UR11, R13 ;  /* 0x000000000d0b72ca */ /* 0x000fc400000e0000 */
[----:B------:R-:W-:-:S06]  /*e790*/  CS2R R12, SRZ ;  /* 0x00000000000c7805 */ /* 0x000fcc000001ff00 */
[----:B------:R1:W3:Y:S01]  /*e7a0*/  @P5 LDG.E.EL R12, desc[UR22][R54.64] ;  /* 0x00000016360c5981 */ /* 0x0002e2000c2e1900 */
[----:B----4-:R-:W-:Y:S02]  /*e7b0*/  LOP3.LUT R11, R11, 0xfffffeff, RZ, 0xc0, !PT ;  /* 0xfffffeff0b0b7812 */ /* 0x010fe400078ec0ff */
[----:B0-----:R-:W-:Y:S01]  /*e7c0*/  IADD3 R14, P6, R49, UR38, RZ ;  /* 0x00000026310e7c10 */ /* 0x001fe2000ffde0ff */
[----:B------:R-:W-:Y:S01]  /*e7d0*/  IMAD.WIDE R30, R6, 0x4, R30 ;  /* 0x00000004061e7825 */ /* 0x000fe200078e021e */
[----:B------:R0:W4:Y:S03]  /*e7e0*/  @P2 LDG.E.EL R13, desc[UR22][R42.64] ;  /* 0x000000162a0d2981 */ /* 0x000126000c2e1900 */
[----:B-1----:R-:W-:-:S06]  /*e7f0*/  IMAD.MOV.U32 R55, RZ, RZ, RZ ;  /* 0x000000ffff377224 */ /* 0x002fcc00078e00ff */
[----:B------:R-:W3:Y:S01]  /*e800*/  @P4 LDG.E.EL R55, desc[UR22][R28.64] ;  /* 0x000000161c374981 */ /* 0x000ee2000c2e1900 */
[----:B------:R-:W-:-:S05]  /*e810*/  @P3 LOP3.LUT R11, R11, 0x100, RZ, 0xfc, !PT ;  /* 0x000001000b0b3812 */ /* 0x000fca00078efcff */
[----:B------:R-:W-:Y:S04]  /*e820*/  STL [R1+0x3d4], R11 ;  /* 0x0003d40b01007387 */ /* 0x000fe80000100800 */
[----:B------:R-:W4:Y:S04]  /*e830*/  LDL.LU R61, [R1+0x1e0] ;  /* 0x0001e000013d7983 */ /* 0x000f280000300800 */
[----:B------:R1:W-:Y:S04]  /*e840*/  STL [R1], R51 ;  /* 0x0000003301007387 */ /* 0x0003e80000100800 */
[----:B-1----:R-:W4:Y:S04]  /*e850*/  LDL.LU R51, [R1+0x198] ;  /* 0x0001980001337983 */ /* 0x002f280000300800 */
[----:B------:R-:W4:Y:S01]  /*e860*/  LDL.LU R59, [R1+0x354] ;  /* 0x00035400013b7983 */ /* 0x000f220000300800 */
[----:B------:R-:W1:Y:S01]  /*e870*/  S2R R54, SR_TID.X ;  /* 0x0000000000367919 */ /* 0x000e620000002100 */
[----:B------:R-:W-:-:S02]  /*e880*/  IADD3.X R15, R35, UR40, RZ, P6, !PT ;  /* 0x00000028230f7c10 */ /* 0x000fc4000b7fe4ff */
[----:B0-----:R-:W-:Y:S02]  /*e890*/  CS2R R42, SRZ ;  /* 0x00000000002a7805 */ /* 0x001fe4000001ff00 */
[----:B------:R-:W-:Y:S01]  /*e8a0*/  IADD3 R30, P6, R30, R7, RZ ;  /* 0x000000071e1e7210 */ /* 0x000fe20007fde0ff */
[----:B------:R-:W4:Y:S01]  /*e8b0*/  LDL.LU R60, [R1+0x1ac] ;  /* 0x0001ac00013c7983 */ /* 0x000f220000300800 */
[----:B------:R-:W-:-:S03]  /*e8c0*/  IMAD.WIDE R14, R2, 0x4, R14 ;  /* 0x00000004020e7825 */ /* 0x000fc600078e020e */
[----:B------:R0:W4:Y:S01]  /*e8d0*/  @P4 LDG.E.EL R42, desc[UR22][R26.64] ;  /* 0x000000161a2a4981 */ /* 0x000122000c2e1900 */
[--C-:B------:R-:W-:Y:S01]  /*e8e0*/  IMAD.X R31, R31, 0x1, R3.reuse, P6 ;  /* 0x000000011f1f7824 */ /* 0x100fe200030e0603 */
[----:B------:R-:W-:Y:S01]  /*e8f0*/  IADD3 R14, P6, R14, R7, RZ ;  /* 0x000000070e0e7210 */ /* 0x000fe20007fde0ff */
[----:B------:R-:W-:Y:S01]  /*e900*/  USHF.R.U32.HI UR16, URZ, 0x1c, UR11 ;  /* 0x0000001c3f107899 */ /* 0x000fe2000801160b */
[----:B------:R0:W4:Y:S03]  /*e910*/  @P5 LDG.E.EL R43, desc[UR22][R36.64] ;  /* 0x00000016242b5981 */ /* 0x000126000c2e1900 */
[----:B------:R-:W-:Y:S01]  /*e920*/  IMAD.X R15, R15, 0x1, R3, P6 ;  /* 0x000000010f0f7824 */ /* 0x000fe200030e0603 */
[----:B------:R-:W-:Y:S02]  /*e930*/  IADD3 R16, P6, R49, UR34, RZ ;  /* 0x0000002231107c10 */ /* 0x000fe4000ffde0ff */
[----:B-1----:R-:W-:-:S04]  /*e940*/  SHF.R.U32.HI R54, RZ, 0x6, R54 ;  /* 0x00000006ff367819 */ /* 0x002fc80000011636 */
[----:B------:R-:W-:-:S04]  /*e950*/  SGXT.U32 R54, R54, 0x3 ;  /* 0x000000033636781a */ /* 0x000fc80000000000 */
[----:B0-----:R-:W-:-:S05]  /*e960*/  I2FP.F32.U32 R26, R54 ;  /* 0x00000036001a7245 */ /* 0x001fca0000201000 */
[----:B------:R-:W-:Y:S01]  /*e970*/  FMUL R26, R26, 0.46666666865348815918 ;  /* 0x3eeeeeef1a1a7820 */ /* 0x000fe20000400000 */
[----:B------:R-:W-:-:S03]  /*e980*/  IADD3.X R17, R35, UR35, RZ, P6, !PT ;  /* 0x0000002323117c10 */ /* 0x000fc6000b7fe4ff */
[----:B------:R-:W0:Y:S01]  /*e990*/  FRND.FTZ.FLOOR R27, R26 ;  /* 0x0000001a001b7307 */ /* 0x000e220000215000 */
[----:B------:R-:W-:Y:S01]  /*e9a0*/  IADD3 R22, P6, R49, UR32, RZ ;  /* 0x0000002031167c10 */ /* 0x000fe2000ffde0ff */
[----:B------:R-:W-:-:S03]  /*e9b0*/  IMAD.WIDE R16, R6, 0x4, R16 ;  /* 0x0000000406107825 */ /* 0x000fc600078e0210 */
[----:B------:R-:W-:Y:S02]  /*e9c0*/  IADD3.X R23, R35, UR33, RZ, P6, !PT ;  /* 0x0000002123177c10 */ /* 0x000fe4000b7fe4ff */
[----:B------:R-:W-:Y:S01]  /*e9d0*/  IADD3 R16, P6, R16, R7, RZ ;  /* 0x0000000710107210 */ /* 0x000fe20007fde0ff */
[----:B------:R-:W-:-:S04]  /*e9e0*/  IMAD.WIDE R22, R5, 0x4, R22 ;  /* 0x0000000405167825 */ /* 0x000fc800078e0216 */
[----:B0-----:R-:W-:Y:S01]  /*e9f0*/  FADD R27, R26, -R27 ;  /* 0x8000001b1a1b7221 */ /* 0x001fe20000000000 */
[----:B------:R-:W-:Y:S01]  /*ea00*/  LOP3.LUT R26, R54, 0x8, RZ, 0xfc, !PT ;  /* 0x00000008361a7812 */ /* 0x000fe200078efcff */
[----:B------:R-:W-:Y:S01]  /*ea10*/  IMAD.X R17, R17, 0x1, R3, P6 ;  /* 0x0000000111117824 */ /* 0x000fe200030e0603 */
[----:B------:R-:W-:Y:S02]  /*ea20*/  IADD3 R22, P6, R22, R4, RZ ;  /* 0x0000000416167210 */ /* 0x000fe40007fde0ff */
[----:B------:R-:W-:-:S03]  /*ea30*/  I2FP.F32.U32 R26, R26 ;  /* 0x0000001a001a7245 */ /* 0x000fc60000201000 */
[----:B------:R-:W-:Y:S01]  /*ea40*/  IMAD.X R23, R23, 0x1, R8, P6 ;  /* 0x0000000117177824 */ /* 0x000fe200030e0608 */
[----:B------:R-:W-:Y:S01]  /*ea50*/  FSETP.GTU.AND P6, PT, R27, RZ, PT ;  /* 0x000000ff1b00720b */ /* 0x000fe20003fcc000 */
[----:B------:R-:W-:-:S03]  /*ea60*/  FMUL R26, R26, 0.46666666865348815918 ;  /* 0x3eeeeeef1a1a7820 */ /* 0x000fc60000400000 */
[----:B------:R-:W-:Y:S02]  /*ea70*/  FSEL R29, R27, RZ, P6 ;  /* 0x000000ff1b1d7208 */ /* 0x000fe40003000000 */
[----:B------:R-:W0:Y:S01]  /*ea80*/  FRND.FTZ.FLOOR R27, R26 ;  /* 0x0000001a001b7307 */ /* 0x000e220000215000 */
[----:B------:R-:W-:Y:S01]  /*ea90*/  STL [R1+0x6bc], R56 ;  /* 0x0006bc3801007387 */ /* 0x000fe20000100800 */
[C---:B------:R-:W-:Y:S02]  /*eaa0*/  FSETP.GEU.AND P6, PT, R29.reuse, 1, PT ;  /* 0x3f8000001d00780b */ /* 0x040fe40003fce000 */
[----:B------:R-:W-:Y:S01]  /*eab0*/  FSETP.NAN.AND P3, PT, R29, R29, PT ;  /* 0x0000001d1d00720b */ /* 0x000fe20003f68000 */
[----:B0-----:R-:W-:-:S10]  /*eac0*/  FADD R27, R26, -R27 ;  /* 0x8000001b1a1b7221 */ /* 0x001fd40000000000 */
[----:B------:R-:W-:Y:S02]  /*ead0*/  @P6 FSEL R29, R29, 1, P3 ;  /* 0x3f8000001d1d6808 */ /* 0x000fe40001800000 */
[----:B------:R-:W-:-:S04]  /*eae0*/  FSETP.GTU.AND P6, PT, R27, RZ, PT ;  /* 0x000000ff1b00720b */ /* 0x000fc80003fcc000 */
[----:B------:R-:W-:-:S04]  /*eaf0*/  FSEL R28, R27, RZ, P6 ;  /* 0x000000ff1b1c7208 */ /* 0x000fc80003000000 */
[C---:B------:R-:W-:Y:S02]  /*eb00*/  FSETP.GEU.AND P6, PT, R28.reuse, 1, PT ;  /* 0x3f8000001c00780b */ /* 0x040fe40003fce000 */
[----:B------:R-:W-:-:S11]  /*eb10*/  FSETP.NAN.AND P3, PT, R28, R28, PT ;  /* 0x0000001c1c00720b */ /* 0x000fd60003f68000 */
[----:B------:R-:W-:Y:S02]  /*eb20*/  @P6 FSEL R28, R28, 1, P3 ;  /* 0x3f8000001c1c6808 */ /* 0x000fe40001800000 */
[----:B------:R-:W-:Y:S01]  /*eb30*/  LOP3.LUT P3, RZ, R11, 0x100, RZ, 0xc0, !PT ;  /* 0x000001000bff7812 */ /* 0x000fe2000786c0ff */
[----:B---3--:R0:W-:Y:S04]  /*eb40*/  STL [R1+0x6c4], R55 ;  /* 0x0006c43701007387 */ /* 0x0081e80000100800 */
[----:B0-----:R-:W3:Y:S04]  /*eb50*/  LDL.LU R55, [R1+0x1d0] ;  /* 0x0001d00001377983 */ /* 0x001ee80000300800 */
[----:B------:R0:W-:Y:S04]  /*eb60*/  STL.64 [R1+0x680], R28 ;  /* 0x0006801c01007387 */ /* 0x0001e80000100a00 */
[----:B------:R-:W3:Y:S01]  /*eb70*/  LDL.LU R11, [R1+0x6d8] ;  /* 0x0006d800010b7983 */ /* 0x000ee20000300800 */
[----:B----4-:R-:W-:-:S04]  /*eb80*/  IADD3 R26, P6, R61, UR36, RZ ;  /* 0x000000243d1a7c10 */ /* 0x010fc8000ffde0ff */
[----:B------:R-:W-:-:S03]  /*eb90*/  IADD3.X R27, R51, UR37, RZ, P6, !PT ;  /* 0x00000025331b7c10 */ /* 0x000fc6000b7fe4ff */
[----:B------:R-:W-:-:S03]  /*eba0*/  IMAD.WIDE.U32 R26, R59, 0x4, R26 ;  /* 0x000000043b1a7825 */ /* 0x000fc600078e001a */
[----:B0-----:R-:W-:-:S05]  /*ebb0*/  IADD3 R28, P6, R26, R52, RZ ;  /* 0x000000341a1c7210 */ /* 0x001fca0007fde0ff */
[----:B------:R-:W-:-:S05]  /*ebc0*/  IMAD.X R29, R27, 0x1, R9, P6 ;  /* 0x000000011b1d7824 */ /* 0x000fca00030e0609 */
[----:B------:R0:W-:Y:S01]  /*ebd0*/  STL.64 [R1+0x290], R28 ;  /* 0x0002901c01007387 */ /* 0x0001e20000100a00 */
[----:B------:R-:W-:Y:S01]  /*ebe0*/  ULOP3.LUT UR16, UR16, 0x8, URZ, 0xc0, !UPT ;  /* 0x0000000810107892 */ /* 0x000fe2000f8ec03f */
[----:B------:R-:W-:Y:S02]  /*ebf0*/  IMAD.MOV.U32 R59, RZ, RZ, RZ ;  /* 0x000000ffff3b7224 */ /* 0x000fe400078e00ff */
[----:B------:R-:W-:Y:S02]  /*ec00*/  IMAD.MOV.U32 R36, RZ, RZ, RZ ;  /* 0x000000ffff247224 */ /* 0x000fe400078e00ff */
[----:B0-----:R-:W-:Y:S01]  /*ec10*/  IMAD.MOV.U32 R28, RZ, RZ, RZ ;  /* 0x000000ffff1c7224 */ /* 0x001fe200078e00ff */
[----:B------:R-:W-:Y:S01]  /*ec20*/  UIADD3 UR16, UP0, UR10, UR16, URZ ;  /* 0x000000100a107290 */ /* 0x000fe2000ff1e03f */
[----:B------:R0:W4:Y:S04]  /*ec30*/  @P5 LDG.E.EL R59, desc[UR22][R32.64] ;  /* 0x00000016203b5981 */ /* 0x000128000c2e1900 */
[----:B------:R-:W4:Y:S01]  /*ec40*/  @!P1 LDG.E.EL R28, desc[UR22][R44.64] ;  /* 0x000000162c1c9981 */ /* 0x000f22000c2e1900 */
[----:B------:R-:W-:-:S02]  /*ec50*/  USHF.L.U32 UR41, UR16, 0x3, URZ ;  /* 0x0000000310297899 */ /* 0x000fc4000800063f */
[----:B------:R-:W-:Y:S01]  /*ec60*/  UIADD3.X UR9, URZ, UR11, URZ, UP0, !UPT ;  /* 0x0000000b3f097290 */ /* 0x000fe200087fe43f */
[----:B------:R-:W4:Y:S03]  /*ec70*/  @P4 LDG.E.EL R36, desc[UR22][R20.64] ;  /* 0x0000001614244981 */ /* 0x000f26000c2e1900 */
[----:B------:R-:W-:Y:S01]  /*ec80*/  USHF.L.U64.HI UR16, UR16, 0x3, UR9 ;  /* 0x0000000310107899 */ /* 0x000fe20008010209 */
[----:B0-----:R-:W-:Y:S01]  /*ec90*/  IMAD.MOV.U32 R32, RZ, RZ, RZ ;  /* 0x000000ffff207224 */ /* 0x001fe200078e00ff */
[----:B------:R-:W4:Y:S04]  /*eca0*/  LDL.LU R56, [R1+0x22c] ;  /* 0x00022c0001387983 */ /* 0x000f280000300800 */
[----:B------:R-:W4:Y:S04]  /*ecb0*/  LDL.LU R61, [R1+0x228] ;  /* 0x00022800013d7983 */ /* 0x000f280000300800 */
[----:B------:R0:W4:Y:S02]  /*ecc0*/  @P2 LDG.E.EL R32, desc[UR22][R38.64] ;  /* 0x0000001626202981 */ /* 0x000124000c2e1900 */
[----:B0-----:R-:W-:-:S06]  /*ecd0*/  CS2R R38, SRZ ;  /* 0x0000000000267805 */ /* 0x001fcc000001ff00 */
[----:B------:R0:W4:Y:S04]  /*ece0*/  @P5 LDG.E.EL R38, desc[UR22][R18.64] ;  /* 0x0000001612265981 */ /* 0x000128000c2e1900 */
[----:B------:R1:W4:Y:S01]  /*ecf0*/  @P2 LDG.E.EL R39, desc[UR22][R24.64] ;  /* 0x0000001618272981 */ /* 0x000322000c2e1900 */
[----:B---3--:R-:W-:-:S04]  /*ed00*/  IADD3 R33, P6, R55, UR41, RZ ;  /* 0x0000002937217c10 */ /* 0x008fc8000ffde0ff */
[----:B------:R-:W-:Y:S01]  /*ed10*/  IADD3.X R26, R60, UR16, RZ, P6, !PT ;  /* 0x000000103c1a7c10 */ /* 0x000fe2000b7fe4ff */
[----:B------:R-:W-:-:S03]  /*ed20*/  IMAD.SHL.U32 R37, R33, 0x4, RZ ;  /* 0x0000000421257824 */ /* 0x000fc600078e00ff */
[----:B------:R-:W-:Y:S02]  /*ed30*/  SHF.L.U64.HI R33, R33, 0x2, R26 ;  /* 0x0000000221217819 */ /* 0x000fe4000001021a */
[----:B------:R-:W-:-:S04]  /*ed40*/  IADD3 R26, P6, R37, UR32, RZ ;  /* 0x00000020251a7c10 */ /* 0x000fc8000ffde0ff */
[----:B------:R-:W-:-:S03]  /*ed50*/  IADD3.X R27, R33, UR33, RZ, P6, !PT ;  /* 0x00000021211b7c10 */ /* 0x000fc6000b7fe4ff */
[----:B------:R-:W-:-:S03]  /*ed60*/  IMAD.WIDE R26, R5, 0x4, R26 ;  /* 0x00000004051a7825 */ /* 0x000fc600078e021a */
[----:B------:R-:W-:-:S05]  /*ed70*/  IADD3 R26, P6, R26, R4, RZ ;  /* 0x000000041a1a7210 */ /* 0x000fca0007fde0ff */
[----:B------:R-:W-:Y:S01]  /*ed80*/  IMAD.X R27, R27, 0x1, R8, P6 ;  /* 0x000000011b1b7824 */ /* 0x000fe200030e0608 */
[----:B0-----:R-:W-:-:S04]  /*ed90*/  IADD3 R18, P6, R37, UR38, RZ ;  /* 0x0000002625127c10 */ /* 0x001fc8000ffde0ff */
[----:B------:R-:W-:-:S03]  /*eda0*/  IADD3.X R19, R33, UR40, RZ, P6, !PT ;  /* 0x0000002821137c10 */ /* 0x000fc6000b7fe4ff */
[----:B------:R-:W-:-:S03]  /*edb0*/  IMAD.WIDE R18, R11, 0x4, R18 ;  /* 0x000000040b127825 */ /* 0x000fc600078e0212 */
[----:B------:R-:W-:-:S05]  /*edc0*/  IADD3 R18, P6, R18, R7, RZ ;  /* 0x0000000712127210 */ /* 0x000fca0007fde0ff */
[----:B------:R-:W-:Y:S01]  /*edd0*/  IMAD.X R19, R19, 0x1, R3, P6 ;  /* 0x0000000113137824 */ /* 0x000fe200030e0603 */
[----:B------:R-:W-:-:S04]  /*ede0*/  IADD3 R20, P6, R37, UR34, RZ ;  /* 0x0000002225147c10 */ /* 0x000fc8000ffde0ff */
[----:B------:R-:W-:-:S03]  /*edf0*/  IADD3.X R21, R33, UR35, RZ, P6, !PT ;  /* 0x0000002321157c10 */ /* 0x000fc6000b7fe4ff */
[----:B------:R-:W-:-:S03]  /*ee00*/  IMAD.WIDE R20, R41, 0x4, R20 ;  /* 0x0000000429147825 */ /* 0x000fc600078e0214 */
[----:B------:R-:W-:-:S05]  /*ee10*/  IADD3 R20, P6, R20, R7, RZ ;  /* 0x0000000714147210 */ /* 0x000fca0007fde0ff */
[----:B------:R-:W-:Y:S01]  /*ee20*/  IMAD.X R21, R21, 0x1, R3, P6 ;  /* 0x0000000115157824 */ /* 0x000fe200030e0603 */
[----:B-1----:R-:W-:-:S04]  /*ee30*/  IADD3 R24, P6, R37, UR36, RZ ;  /* 0x0000002425187c10 */ /* 0x002fc8000ffde0ff */
[----:B------:R-:W-:Y:S01]  /*ee40*/  IADD3.X R25, R33, UR37, RZ, P6, !PT ;  /* 0x0000002521197c10 */ /* 0x000fe2000b7fe4ff */
[----:B----4-:R0:W-:Y:S02]  /*ee50*/  STL [R1+0x3e0], R28 ;  /* 0x0003e01c01007387 */ /* 0x0101e40000100800 */
[----:B------:R-:W-:-:S03]  /*ee60*/  IMAD.WIDE.U32 R24, R40, 0x4, R24 ;  /* 0x0000000428187825 */ /* 0x000fc600078e0018 */
[----:B0-----:R-:W-:Y:S01]  /*ee70*/  IADD3 R28, P6, R24, R52, RZ ;  /* 0x00000034181c7210 */ /* 0x001fe20007fde0ff */
[----:B------:R-:W-:-:S06]  /*ee80*/  IMAD.MOV.U32 R24, RZ, RZ, RZ ;  /* 0x000000ffff187224 */ /* 0x000fcc00078e00ff */
[----:B------:R-:W3:Y:S01]  /*ee90*/  @P2 LDG.E.EL R24, desc[UR22][R18.64] ;  /* 0x0000001612182981 */ /* 0x000ee2000c2e1900 */
[----:B------:R-:W-:-:S05]  /*eea0*/  IMAD.X R29, R25, 0x1, R9, P6 ;  /* 0x00000001191d7824 */ /* 0x000fca00030e0609 */
[----:B------:R0:W-:Y:S02]  /*eeb0*/  STL.64 [R1+0x288], R28 ;  /* 0x0002881c01007387 */ /* 0x0001e40000100a00 */
[----:B0-----:R-:W-:-:S06]  /*eec0*/  IMAD.MOV.U32 R28, RZ, RZ, RZ ;  /* 0x000000ffff1c7224 */ /* 0x001fcc00078e00ff */
[----:B------:R-:W4:Y:S01]  /*eed0*/  @P5 LDG.E.EL R28, desc[UR22][R26.64] ;  /* 0x000000161a1c5981 */ /* 0x000f22000c2e1900 */
[----:B------:R-:W-:-:S04]  /*eee0*/  USHF.R.U32.HI UR17, URZ, 0x1c, UR11 ;  /* 0x0000001c3f117899 */ /* 0x000fc8000801160b */
[----:B------:R-:W-:Y:S01]  /*eef0*/  ULOP3.LUT UR17, UR17, 0x8, URZ, 0xc0, !UPT ;  /* 0x0000000811117892 */ /* 0x000fe2000f8ec03f */
[----:B------:R-:W-:-:S03]  /*ef00*/  IMAD.MOV.U32 R54, RZ, RZ, RZ ;  /* 0x000000ffff367224 */ /* 0x000fc600078e00ff */
[----:B------:R-:W-:-:S03]  /*ef10*/  UIADD3 UR17, UP0, UR10, UR17, URZ ;  /* 0x000000110a117290 */ /* 0x000fc6000ff1e03f */
[----:B------:R0:W4:Y:S01]  /*ef20*/  @P2 LDG.E.EL R54, desc[UR22][R14.64] ;  /* 0x000000160e362981 */ /* 0x000122000c2e1900 */
[----:B------:R-:W-:Y:S02]  /*ef30*/  USHF.L.U32 UR42, UR17, 0x3, URZ ;  /* 0x00000003112a7899 */ /* 0x000fe4000800063f */
[----:B------:R-:W-:-:S04]  /*ef40*/  UIADD3.X UR10, URZ, UR11, URZ, UP0, !UPT ;  /* 0x0000000b3f0a7290 */ /* 0x000fc800087fe43f */
[----:B------:R-:W-:Y:S01]  /*ef50*/  USHF.L.U64.HI UR17, UR17, 0x3, UR10 ;  /* 0x0000000311117899 */ /* 0x000fe2000801020a */
[----:B0-----:R-:W-:-:S05]  /*ef60*/  IADD3 R14, P6, R56, UR42, RZ ;  /* 0x0000002a380e7c10 */ /* 0x001fca000ffde0ff */
[----:B------:R-:W-:Y:S01]  /*ef70*/  IADD3.X R15, R61, UR17, RZ, P6, !PT ;  /* 0x000000113d0f7c10 */ /* 0x000fe2000b7fe4ff */
[----:B------:R-:W-:-:S03]  /*ef80*/  IMAD.SHL.U32 R19, R14, 0x4, RZ ;  /* 0x000000040e137824 */ /* 0x000fc600078e00ff */
[----:B------:R-:W-:Y:S02]  /*ef90*/  SHF.L.U64.HI R18, R14, 0x2, R15 ;  /* 0x000000020e127819 */ /* 0x000fe4000001020f */
[----:B------:R-:W-:Y:S01]  /*efa0*/  IADD3 R14, P6, R19, UR32, RZ ;  /* 0x00000020130e7c10 */ /* 0x000fe2000ffde0ff */
[----:B---3--:R0:W-:Y:S03]  /*efb0*/  STL [R1+0x3d0], R24 ;  /* 0x0003d01801007387 */ /* 0x0081e60000100800 */
[----:B------:R-:W-:Y:S01]  /*efc0*/  IADD3.X R15, R18, UR33, RZ, P6, !PT ;  /* 0x00000021120f7c10 */ /* 0x000fe2000b7fe4ff */
[----:B------:R-:W-:Y:S02]  /*efd0*/  IMAD.MOV.U32 R51, RZ, RZ, RZ ;  /* 0x000000ffff337224 */ /* 0x000fe400078e00ff */
[----:B------:R-:W-:Y:S01]  /*efe0*/  IMAD.MOV.U32 R44, RZ, RZ, RZ ;  /* 0x000000ffff2c7224 */ /* 0x000fe200078e00ff */
[----:B------:R-:W3:Y:S01]  /*eff0*/  LDL R25, [R1+0x2a4] ;  /* 0x0002a40001197983 */ /* 0x000ee20000100800 */
[----:B0-----:R-:W-:-:S03]  /*f000*/  IMAD.MOV.U32 R24, RZ, RZ, RZ ;  /* 0x000000ffff187224 */ /* 0x001fc600078e00ff */
[----:B------:R0:W3:Y:S01]  /*f010*/  @P4 LDG.E.EL R51, desc[UR22][R16.64] ;  /* 0x0000001610334981 */ /* 0x0000e2000c2e1900 */
[----:B------:R-:W-:-:S03]  /*f020*/  IMAD.WIDE R14, R5, 0x4, R14 ;  /* 0x00000004050e7825 */ /* 0x000fc600078e020e */
[----:B------:R-:W3:Y:S04]  /*f030*/  LDL.LU R33, [R1+0xe0] ;  /* 0x0000e00001217983 */ /* 0x000ee80000300800 */
[----:B------:R1:W3:Y:S01]  /*f040*/  @P4 LDG.E.EL R24, desc[UR22][R20.64] ;  /* 0x0000001614184981 */ /* 0x0002e2000c2e1900 */
[----:B------:R-:W-:-:S03]  /*f050*/  IADD3 R14, P6, R14, R4, RZ ;  /* 0x000000040e0e7210 */ /* 0x000fc60007fde0ff */
[----:B------:R-:W3:Y:S02]  /*f060*/  @P4 LDG.E.EL R44, desc[UR22][R30.64] ;  /* 0x000000161e2c4981 */ /* 0x000ee4000c2e1900 */
[----:B------:R-:W-:Y:S01]  /*f070*/  IMAD.X R15, R15, 0x1, R8, P6 ;  /* 0x000000010f0f7824 */ /* 0x000fe200030e0608 */
[----:B0-----:R-:W-:Y:S01]  /*f080*/  IADD3 R16, P6, R19, UR38, RZ ;  /* 0x0000002613107c10 */ /* 0x001fe2000ffde0ff */
[----:B------:R-:W3:Y:S03]  /*f090*/  LDL.LU R37, [R1+0xd4] ;  /* 0x0000d40001257983 */ /* 0x000ee60000300800 */
[----:B------:R-:W-:Y:S01]  /*f0a0*/  IADD3.X R17, R18, UR40, RZ, P6, !PT ;  /* 0x0000002812117c10 */ /* 0x000fe2000b7fe4ff */
[----:B-1----:R-:W-:Y:S01]  /*f0b0*/  IMAD.MOV.U32 R20, RZ, RZ, RZ ;  /* 0x000000ffff147224 */ /* 0x002fe200078e00ff */
[----:B------:R-:W3:Y:S01]  /*f0c0*/  LDL.LU R30, [R1+0xb4] ;  /* 0x0000b400011e7983 */ /* 0x000ee20000300800 */
[----:B------:R-:W-:-:S03]  /*f0d0*/  IMAD.WIDE R16, R2, 0x4, R16 ;  /* 0x0000000402107825 */ /* 0x000fc600078e0210 */
[----:B------:R-:W-:-:S05]  /*f0e0*/  IADD3 R16, P6, R16, R7, RZ ;  /* 0x0000000710107210 */ /* 0x000fca0007fde0ff */
[----:B------:R-:W-:-:S05]  /*f0f0*/  IMAD.X R17, R17, 0x1, R3, P6 ;  /* 0x0000000111117824 */ /* 0x000fca00030e0603 */
[----:B------:R-:W3:Y:S04]  /*f100*/  @P2 LDG.E.EL R20, desc[UR22][R16.64] ;  /* 0x0000001610142981 */ /* 0x000ee8000c2e1900 */
[----:B----4-:R-:W-:Y:S04]  /*f110*/  STL [R1+0x3a4], R28 ;  /* 0x0003a41c01007387 */ /* 0x010fe80000100800 */
[----:B---3--:R0:W-:Y:S02]  /*f120*/  STL [R1+0x3b0], R24 ;  /* 0x0003b01801007387 */ /* 0x0081e40000100800 */
[----:B0-----:R-:W-:-:S06]  /*f130*/  IMAD.MOV.U32 R24, RZ, RZ, RZ ;  /* 0x000000ffff187224 */ /* 0x001fcc00078e00ff */
[----:B------:R0:W3:Y:S02]  /*f140*/  @P5 LDG.E.EL R24, desc[UR22][R14.64] ;  /* 0x000000160e185981 */ /* 0x0000e4000c2e1900 */
[----:B0-----:R-:W-:-:S04]  /*f150*/  IADD3 R14, P6, R19, UR36, RZ ;  /* 0x00000024130e7c10 */ /* 0x001fc8000ffde0ff */
[----:B------:R-:W-:Y:S01]  /*f160*/  IADD3.X R15, R18, UR37, RZ, P6, !PT ;  /* 0x00000025120f7c10 */ /* 0x000fe2000b7fe4ff */
[----:B------:R0:W-:Y:S02]  /*f170*/  STL [R1+0x3b8], R20 ;  /* 0x0003b81401007387 */ /* 0x0001e40000100800 */
[----:B------:R-:W-:Y:S01]  /*f180*/  IMAD.WIDE.U32 R14, R40, 0x4, R14 ;  /* 0x00000004280e7825 */ /* 0x000fe200078e000e */
[----:B------:R-:W-:Y:S01]  /*f190*/  SEL R13, R13, RZ, P2 ;  /* 0x000000ff0d0d7207 */ /* 0x000fe20001000000 */
[----:B------:R-:W4:Y:S01]  /*f1a0*/  LDL.LU R31, [R1+0xbc] ;  /* 0x0000bc00011f7983 */ /* 0x000f220000300800 */
[----:B0-----:R-:W-:-:S03]  /*f1b0*/  IADD3 R20, P6, R14, R52, RZ ;  /* 0x000000340e147210 */ /* 0x001fc60007fde0ff */
[----:B------:R-:W4:Y:S02]  /*f1c0*/  LDL.LU R28, [R1+0x74] ;  /* 0x00007400011c7983 */ /* 0x000f240000300800 */
[----:B------:R-:W-:Y:S01]  /*f1d0*/  IMAD.X R21, R15, 0x1, R9, P6 ;  /* 0x000000010f157824 */ /* 0x000fe200030e0609 */
[----:B------:R-:W-:Y:S01]  /*f1e0*/  IADD3 R14, P6, R19, UR34, RZ ;  /* 0x00000022130e7c10 */ /* 0x000fe2000ffde0ff */
[----:B------:R-:W4:Y:S03]  /*f1f0*/  LDL.LU R29, [R1+0x70] ;  /* 0x00007000011d7983 */ /* 0x000f260000300800 */
[----:B------:R-:W-:-:S03]  /*f200*/  IADD3.X R15, R18, UR35, RZ, P6, !PT ;  /* 0x00000023120f7c10 */ /* 0x000fc6000b7fe4ff */
[----:B------:R-:W-:Y:S01]  /*f210*/  IMAD.WIDE R14, R6, 0x4, R14 ;  /* 0x00000004060e7825 */ /* 0x000fe200078e020e */
[----:B------:R-:W-:Y:S02]  /*f220*/  SEL R34, R34, RZ, P4 ;  /* 0x000000ff22227207 */ /* 0x000fe40002000000 */
[----:B------:R-:W-:Y:S02]  /*f230*/  SEL R45, R12, RZ, P5 ;  /* 0x000000ff0c2d7207 */ /* 0x000fe40002800000 */
[----:B------:R-:W-:Y:S02]  /*f240*/  IADD3 R14, P6, R14, R7, RZ ;  /* 0x000000070e0e7210 */ /* 0x000fe40007fde0ff */
[----:B------:R-:W-:Y:S02]  /*f250*/  @P3 SEL R45, R13, R34, !P0 ;  /* 0x000000220d2d3207 */ /* 0x000fe40004000000 */
[----:B------:R-:W-:Y:S01]  /*f260*/  SEL R13, R37, RZ, P2 ;  /* 0x000000ff250d7207 */ /* 0x000fe20001000000 */
[----:B------:R-:W-:Y:S01]  /*f270*/  IMAD.X R15, R15, 0x1, R3, P6 ;  /* 0x000000010f0f7824 */ /* 0x000fe200030e0603 */
[----:B------:R-:W-:-:S02]  /*f280*/  SEL R16, R30, RZ, P4 ;  /* 0x000000ff1e107207 */ /* 0x000fc40002000000 */
[----:B------:R-:W-:Y:S02]  /*f290*/  IADD3 R12, P6, R25, UR41, RZ ;  /* 0x00000029190c7c10 */ /* 0x000fe4000ffde0ff */
[----:B------:R-:W-:Y:S02]  /*f2a0*/  SEL R18, R33, RZ, P5 ;  /* 0x000000ff21127207 */ /* 0x000fe40002800000 */
[----:B------:R-:W-:Y:S01]  /*f2b0*/  @P3 SEL R18, R13, R16, !P0 ;  /* 0x000000100d123207 */ /* 0x000fe20004000000 */
[----:B------:R-:W-:Y:S01]  /*f2c0*/  STL.64 [R1+0x280], R20 ;  /* 0x0002801401007387 */ /* 0x000fe20000100a00 */
[----:B------:R-:W-:-:S03]  /*f2d0*/  IADD3.X R17, R57, UR16, RZ, P6, !PT ;  /* 0x0000001039117c10 */ /* 0x000fc6000b7fe4ff */
[----:B------:R-:W4:Y:S04]  /*f2e0*/  LDL.LU R57, [R1+0x6d4] ;  /* 0x0006d40001397983 */ /* 0x000f280000300800 */
[----:B---3--:R-:W-:Y:S04]  /*f2f0*/  STL [R1+0xb8], R24 ;  /* 0x0000b81801007387 */ /* 0x008fe80000100800 */
[----:B------:R0:W-:Y:S02]  /*f300*/  STL [R1+0x3bc], R18 ;  /* 0x0003bc1201007387 */ /* 0x0001e40000100800 */
[----:B0-----:R-:W-:-:S06]  /*f310*/  IMAD.MOV.U32 R18, RZ, RZ, RZ ;  /* 0x000000ffff127224 */ /* 0x001fcc00078e00ff */
[----:B------:R-:W3:Y:S01]  /*f320*/  @P4 LDG.E.EL R18, desc[UR22][R14.64] ;  /* 0x000000160e124981 */ /* 0x000ee2000c2e1900 */
[C---:B------:R-:W-:Y:S01]  /*f330*/  IMAD.SHL.U32 R16, R12.reuse, 0x4, RZ ;  /* 0x000000040c107824 */ /* 0x040fe200078e00ff */
[----:B------:R-:W-:-:S04]  /*f340*/  SHF.L.U64.HI R17, R12, 0x2, R17 ;  /* 0x000000020c117819 */ /* 0x000fc80000010211 */
[----:B------:R-:W-:-:S04]  /*f350*/  IADD3 R12, P6, R16, UR32, RZ ;  /* 0x00000020100c7c10 */ /* 0x000fc8000ffde0ff */
[----:B------:R-:W-:-:S03]  /*f360*/  IADD3.X R13, R17, UR33, RZ, P6, !PT ;  /* 0x00000021110d7c10 */ /* 0x000fc6000b7fe4ff */
[----:B------:R-:W-:-:S03]  /*f370*/  IMAD.WIDE R12, R5, 0x4, R12 ;  /* 0x00000004050c7825 */ /* 0x000fc600078e020c */
[----:B------:R-:W-:-:S05]  /*f380*/  IADD3 R12, P6, R12, R4, RZ ;  /* 0x000000040c0c7210 */ /* 0x000fca0007fde0ff */
[----:B------:R-:W-:Y:S01]  /*f390*/  IMAD.X R13, R13, 0x1, R8, P6 ;  /* 0x000000010d0d7824 */ /* 0x000fe200030e0608 */
[----:B---3--:R0:W-:Y:S01]  /*f3a0*/  STL [R1+0x368], R18 ;  /* 0x0003681201007387 */ /* 0x0081e20000100800 */
[----:B----4-:R-:W-:Y:S02]  /*f3b0*/  SEL R14, R28, RZ, P2 ;  /* 0x000000ff1c0e7207 */ /* 0x010fe40001000000 */
[----:B------:R-:W-:Y:S01]  /*f3c0*/  SEL R15, R29, RZ, P4 ;  /* 0x000000ff1d0f7207 */ /* 0x000fe20002000000 */
[----:B------:R-:W3:Y:S04]  /*f3d0*/  LDL.LU R27, [R1+0x6c] ;  /* 0x00006c00011b7983 */ /* 0x000ee80000300800 */
[----:B------:R-:W4:Y:S01]  /*f3e0*/  LDL.LU R37, [R1+0x54] ;  /* 0x0000540001257983 */ /* 0x000f220000300800 */
[----:B0-----:R-:W-:-:S03]  /*f3f0*/  IMAD.MOV.U32 R18, RZ, RZ, RZ ;  /* 0x000000ffff127224 */ /* 0x001fc600078e00ff */
[----:B------:R-:W3:Y:S04]  /*f400*/  LDL.LU R30, [R1+0x4c] ;  /* 0x00004c00011e7983 */ /* 0x000ee80000300800 */
[----:B------:R0:W3:Y:S02]  /*f410*/  @P5 LDG.E.EL R18, desc[UR22][R12.64] ;  /* 0x000000160c125981 */ /* 0x0000e4000c2e1900 */
[----:B0-----:R-:W-:-:S04]  /*f420*/  IADD3 R12, P6, R16, UR38, RZ ;  /* 0x00000026100c7c10 */ /* 0x001fc8000ffde0ff */
[----:B------:R-:W-:-:S03]  /*f430*/  IADD3.X R13, R17, UR40, RZ, P6, !PT ;  /* 0x00000028110d7c10 */ /* 0x000fc6000b7fe4ff */
[----:B------:R-:W-:-:S03]  /*f440*/  IMAD.WIDE R12, R11, 0x4, R12 ;  /* 0x000000040b0c7825 */ /* 0x000fc600078e020c */
[----:B------:R-:W-:-:S05]  /*f450*/  IADD3 R12, P6, R12, R7, RZ ;  /* 0x000000070c0c7210 */ /* 0x000fca0007fde0ff */
[----:B------:R-:W-:Y:S01]  /*f460*/  IMAD.X R13, R13, 0x1, R3, P6 ;  /* 0x000000010d0d7824 */ /* 0x000fe200030e0603 */
[----:B---3--:R0:W-:Y:S04]  /*f470*/  STL [R1+0xb4], R18 ;  /* 0x0000b41201007387 */ /* 0x0081e80000100800 */
[----:B------:R-:W3:Y:S01]  /*f480*/  LDL.LU R24, [R1+0x50] ;  /* 0x0000500001187983 */ /* 0x000ee20000300800 */
[----:B0-----:R-:W-:Y:S02]  /*f490*/  SEL R18, R31, RZ, P5 ;  /* 0x000000ff1f127207 */ /* 0x001fe40002800000 */
[----:B------:R-:W-:Y:S01]  /*f4a0*/  @P3 SEL R18, R14, R15, !P0 ;  /* 0x0000000f0e123207 */ /* 0x000fe20004000000 */
[----:B------:R-:W3:Y:S01]  /*f4b0*/  LDL.LU R31, [R1+0x48] ;  /* 0x00004800011f7983 */ /* 0x000ee20000300800 */
[----:B------:R-:W-:-:S03]  /*f4c0*/  IADD3 R14, P6, R16, UR34, RZ ;  /* 0x00000022100e7c10 */ /* 0x000fc6000ffde0ff */
[----:B------:R-:W3:Y:S01]  /*f4d0*/  LDL.LU R25, [R1+0x24] ;  /* 0x0000240001197983 */ /* 0x000ee20000300800 */
[----:B------:R-:W-:-:S03]  /*f4e0*/  IADD3.X R15, R17, UR35, RZ, P6, !PT ;  /* 0x00000023110f7c10 */ /* 0x000fc6000b7fe4ff */
[----:B------:R-:W-:-:S03]  /*f4f0*/  IMAD.WIDE R14, R41, 0x4, R14 ;  /* 0x00000004290e7825 */ /* 0x000fc600078e020e */
[----:B------:R-:W-:-:S05]  /*f500*/  IADD3 R14, P6, R14, R7, RZ ;  /* 0x000000070e0e7210 */ /* 0x000fca0007fde0ff */
[----:B------:R-:W-:Y:S01]  /*f510*/  IMAD.X R15, R15, 0x1, R3, P6 ;  /* 0x000000010f0f7824 */ /* 0x000fe200030e0603 */
[----:B------:R-:W-:-:S04]  /*f520*/  IADD3 R16, P6, R16, UR36, RZ ;  /* 0x0000002410107c10 */ /* 0x000fc8000ffde0ff */
[----:B------:R-:W-:Y:S01]  /*f530*/  IADD3.X R17, R17, UR37, RZ, P6, !PT ;  /* 0x0000002511117c10 */ /* 0x000fe2000b7fe4ff */
[----:B------:R0:W-:Y:S02]  /*f540*/  STL [R1+0x3b4], R18 ;  /* 0x0003b41201007387 */ /* 0x0001e40000100800 */
[----:B------:R-:W-:Y:S02]  /*f550*/  IMAD.WIDE.U32 R16, R40, 0x4, R16 ;  /* 0x0000000428107825 */ /* 0x000fe400078e0010 */
[----:B------:R-:W3:Y:S04]  /*f560*/  LDL.LU R33, [R1+0x44] ;  /* 0x0000440001217983 */ /* 0x000ee80000300800 */
[----:B------:R-:W3:Y:S01]  /*f570*/  LDL.LU R28, [R1+0x40] ;  /* 0x00004000011c7983 */ /* 0x000ee20000300800 */
[----:B0-----:R-:W-:-:S03]  /*f580*/  IADD3 R18, P6, R16, R52, RZ ;  /* 0x0000003410127210 */ /* 0x001fc60007fde0ff */
[----:B------:R-:W3:Y:S02]  /*f590*/  LDL.LU R29, [R1+0x20] ;  /* 0x00002000011d7983 */ /* 0x000ee40000300800 */
[----:B------:R-:W-:-:S05]  /*f5a0*/  IMAD.X R19, R17, 0x1, R9, P6 ;  /* 0x0000000111137824 */ /* 0x000fca00030e0609 */
[----:B------:R0:W-:Y:S02]  /*f5b0*/  STL.64 [R1+0x270], R18 ;  /* 0x0002701201007387 */ /* 0x0001e40000100a00 */
[----:B0-----:R-:W-:-:S06]  /*f5c0*/  IMAD.MOV.U32 R18, RZ, RZ, RZ ;  /* 0x000000ffff127224 */ /* 0x001fcc00078e00ff */
[----:B------:R4:W3:Y:S01]  /*f5d0*/  @P2 LDG.E.EL R18, desc[UR22][R12.64] ;  /* 0x000000160c122981 */ /* 0x0008e2000c2e1900 */
[----:B------:R-:W-:-:S06]  /*f5e0*/  IMAD.MOV.U32 R16, RZ, RZ, RZ ;  /* 0x000000ffff107224 */ /* 0x000fcc00078e00ff */
[----:B------:R0:W3:Y:S01]  /*f5f0*/  @P4 LDG.E.EL R16, desc[UR22][R14.64] ;  /* 0x000000160e104981 */ /* 0x0000e2000c2e1900 */
[----:B------:R-:W-:Y:S02]  /*f600*/  IADD3 R19, P6, R58, UR42, RZ ;  /* 0x0000002a3a137c10 */ /* 0x000fe4000ffde0ff */
[----:B----4-:R-:W-:Y:S01]  /*f610*/  SEL R13, R37, RZ, P2 ;  /* 0x000000ff250d7207 */ /* 0x010fe20001000000 */
[----:B------:R-:W4:Y:S01]  /*f620*/  LDL.LU R58, [R1+0x6d0] ;  /* 0x0006d000013a7983 */ /* 0x000f220000300800 */
[----:B------:R-:W-:-:S03]  /*f630*/  IADD3.X R12, R0, UR17, RZ, P6, !PT ;  /* 0x00000011000c7c10 */ /* 0x000fc6000b7fe4ff */
[----:B------:R-:W4:Y:S01]  /*f640*/  LDL.LU R0, [R1+0x6cc] ;  /* 0x0006cc0001007983 */ /* 0x000f220000300800 */
[----:B0-----:R-:W-:-:S03]  /*f650*/  SEL R14, R30, RZ, P4 ;  /* 0x000000ff1e0e7207 */ /* 0x001fc60002000000 */
[----:B------:R-:W4:Y:S04]  /*f660*/  LDL.LU R37, [R1+0x1c] ;  /* 0x00001c0001257983 */ /* 0x000f280000300800 */
[----:B------:R-:W4:Y:S01]  /*f670*/  LDL.LU R30, [R1+0x18] ;  /* 0x00001800011e7983 */ /* 0x000f220000300800 */
[----:B------:R-:W-:Y:S02]  /*f680*/  SEL R15, R27, RZ, P5 ;  /* 0x000000ff1b0f7207 */ /* 0x000fe40002800000 */
[----:B------:R-:W-:Y:S01]  /*f690*/  @P3 SEL R15, R13, R14, !P0 ;  /* 0x0000000e0d0f3207 */ /* 0x000fe20004000000 */
[----:B---3--:R0:W-:Y:S02]  /*f6a0*/  STL [R1+0x35c], R18 ;  /* 0x00035c1201007387 */ /* 0x0081e40000100800 */
[C---:B0-----:R-:W-:Y:S01]  /*f6b0*/  IMAD.SHL.U32 R18, R19.reuse, 0x4, RZ ;  /* 0x0000000413127824 */ /* 0x041fe200078e00ff */
[----:B------:R-:W-:-:S04]  /*f6c0*/  SHF.L.U64.HI R19, R19, 0x2, R12 ;  /* 0x0000000213137819 */ /* 0x000fc8000001020c */
[----:B------:R-:W-:-:S04]  /*f6d0*/  IADD3 R12, P6, R18, UR32, RZ ;  /* 0x00000020120c7c10 */ /* 0x000fc8000ffde0ff */
[----:B------:R-:W-:-:S03]  /*f6e0*/  IADD3.X R13, R19, UR33, RZ, P6, !PT ;  /* 0x00000021130d7c10 */ /* 0x000fc6000b7fe4ff */
[----:B------:R-:W-:Y:S01]  /*f6f0*/  IMAD.WIDE R12, R5, 0x4, R12 ;  /* 0x00000004050c7825 */ /* 0x000fe200078e020c */
[----:B------:R0:W-:Y:S02]  /*f700*/  STL [R1+0x374], R15 ;  /* 0x0003740f01007387 */ /* 0x0001e40000100800 */
[----:B------:R-:W-:Y:S02]  /*f710*/  IADD3 R14, P6, R12, R4, RZ ;  /* 0x000000040c0e7210 */ /* 0x000fe40007fde0ff */
[----:B------:R-:W-:Y:S01]  /*f720*/  SEL R12, R31, RZ, P2 ;  /* 0x000000ff1f0c7207 */ /* 0x000fe20001000000 */
[----:B------:R1:W-:Y:S02]  /*f730*/  STL [R1+0x350], R16 ;  /* 0x0003501001007387 */ /* 0x0003e40000100800 */
[----:B0-----:R-:W-:Y:S01]  /*f740*/  IMAD.X R15, R13, 0x1, R8, P6 ;  /* 0x000000010d0f7824 */ /* 0x001fe200030e0608 */
[----:B------:R-:W-:Y:S01]  /*f750*/  SEL R13, R25, RZ, P4 ;  /* 0x000000ff190d7207 */ /* 0x000fe20002000000 */
[----:B------:R-:W3:Y:S01]  /*f760*/  LDL R31, [R1+0x204] ;  /* 0x00020400011f7983 */ /* 0x000ee20000100800 */
[----:B-1----:R-:W-:-:S02]  /*f770*/  SEL R16, R24, RZ, P5 ;  /* 0x000000ff18107207 */ /* 0x002fc40002800000 */
[----:B------:R-:W-:Y:S02]  /*f780*/  @P3 SEL R16, R12, R13, !P0 ;  /* 0x0000000d0c103207 */ /* 0x000fe40004000000 */
[----:B------:R-:W-:-:S04]  /*f790*/  IADD3 R12, P6, R18, UR38, RZ ;  /* 0x00000026120c7c10 */ /* 0x000fc8000ffde0ff */
[----:B------:R-:W-:Y:S01]  /*f7a0*/  IADD3.X R13, R19, UR40, RZ, P6, !PT ;  /* 0x00000028130d7c10 */ /* 0x000fe2000b7fe4ff */
[----:B------:R0:W-:Y:S02]  /*f7b0*/  STL [R1+0x370], R16 ;  /* 0x0003701001007387 */ /* 0x0001e40000100800 */
[----:B------:R-:W-:-:S03]  /*f7c0*/  IMAD.WIDE R12, R2, 0x4, R12 ;  /* 0x00000004020c7825 */ /* 0x000fc600078e020c */
[----:B0-----:R-:W-:Y:S02]  /*f7d0*/  IADD3 R16, P6, R12, R7, RZ ;  /* 0x000000070c107210 */ /* 0x001fe40007fde0ff */
[----:B------:R-:W-:-:S03]  /*f7e0*/  SEL R12, R28, RZ, P2 ;  /* 0x000000ff1c0c7207 */ /* 0x000fc60001000000 */
[----:B------:R-:W-:Y:S01]  /*f7f0*/  IMAD.X R17, R13, 0x1, R3, P6 ;  /* 0x000000010d117824 */ /* 0x000fe200030e0603 */
[----:B------:R-:W-:Y:S02]  /*f800*/  SEL R13, R29, RZ, P4 ;  /* 0x000000ff1d0d7207 */ /* 0x000fe40002000000 */
[----:B------:R-:W-:Y:S02]  /*f810*/  SEL R20, R33, RZ, P5 ;  /* 0x000000ff21147207 */ /* 0x000fe40002800000 */
[----:B------:R-:W-:Y:S02]  /*f820*/  @P3 SEL R20, R12, R13, !P0 ;  /* 0x0000000d0c143207 */ /* 0x000fe40004000000 */
[----:B------:R-:W-:-:S04]  /*f830*/  IADD3 R12, P6, R18, UR34, RZ ;  /* 0x00000022120c7c10 */ /* 0x000fc8000ffde0ff */
[----:B------:R-:W-:-:S03]  /*f840*/  IADD3.X R13, R19, UR35, RZ, P6, !PT ;  /* 0x00000023130d7c10 */ /* 0x000fc6000b7fe4ff */
[----:B------:R-:W-:-:S03]  /*f850*/  IMAD.WIDE R12, R6, 0x4, R12 ;  /* 0x00000004060c7825 */ /* 0x000fc600078e020c */
[----:B------:R-:W-:-:S05]  /*f860*/  IADD3 R12, P6, R12, R7, RZ ;  /* 0x000000070c0c7210 */ /* 0x000fca0007fde0ff */
[----:B------:R-:W-:Y:S01]  /*f870*/  IMAD.X R13, R13, 0x1, R3, P6 ;  /* 0x000000010d0d7824 */ /* 0x000fe200030e0603 */
[----:B------:R-:W-:-:S04]  /*f880*/  IADD3 R18, P6, R18, UR36, RZ ;  /* 0x0000002412127c10 */ /* 0x000fc8000ffde0ff */
[----:B------:R-:W-:-:S03]  /*f890*/  IADD3.X R19, R19, UR37, RZ, P6, !PT ;  /* 0x0000002513137c10 */ /* 0x000fc6000b7fe4ff */
[----:B------:R-:W-:-:S03]  /*f8a0*/  IMAD.WIDE.U32 R18, R40, 0x4, R18 ;  /* 0x0000000428127825 */ /* 0x000fc600078e0012 */
[----:B------:R-:W-:Y:S01]  /*f8b0*/  IADD3 R28, P6, R18, R52, RZ ;  /* 0x00000034121c7210 */ /* 0x000fe20007fde0ff */
[----:B------:R0:W-:Y:S04]  /*f8c0*/  STL [R1+0x36c], R20 ;  /* 0x00036c1401007387 */ /* 0x0001e80000100800 */
[----:B------:R-:W-:Y:S01]  /*f8d0*/  IMAD.X R29, R19, 0x1, R9, P6 ;  /* 0x00000001131d7824 */ /* 0x000fe200030e0609 */
[----:B------:R-:W-:Y:S01]  /*f8e0*/  STL [R1+0x68c], R28 ;  /* 0x00068c1c01007387 */ /* 0x000fe20000100800 */
[----:B------:R-:W-:-:S03]  /*f8f0*/  IADD3 R18, P6, R50, UR36, RZ ;  /* 0x0000002432127c10 */ /* 0x000fc6000ffde0ff */
[----:B------:R-:W-:Y:S04]  /*f900*/  STL [R1+0x688], R29 ;  /* 0x0006881d01007387 */ /* 0x000fe80000100800 */
[----:B------:R-:W3:Y:S01]  /*f910*/  LDL.LU R50, [R1+0x200] ;  /* 0x0002000001327983 */ /* 0x000ee20000300800 */
[----:B------:R-:W-:Y:S02]  /*f920*/  IADD3.X R19, R10, UR37, RZ, P6, !PT ;  /* 0x000000250a137c10 */ /* 0x000fe4000b7fe4ff */
[----:B----4-:R-:W-:Y:S02]  /*f930*/  SEL R10, R30, RZ, P2 ;  /* 0x000000ff1e0a7207 */ /* 0x010fe40001000000 */
[----:B0-----:R-:W-:Y:S01]  /*f940*/  SEL R20, R0, RZ, P4 ;  /* 0x000000ff00147207 */ /* 0x001fe20002000000 */
[----:B------:R-:W-:Y:S01]  /*f950*/  IMAD.MOV.U32 R48, RZ, RZ, RZ ;  /* 0x000000ffff307224 */ /* 0x000fe200078e00ff */
[----:B------:R-:W-:Y:S01]  /*f960*/  SEL R21, R37, RZ, P5 ;  /* 0x000000ff25157207 */ /* 0x000fe20002800000 */
[----:B------:R-:W4:Y:S01]  /*f970*/  LDL.LU R0, [R1+0x6c8] ;  /* 0x0006c80001007983 */ /* 0x000f220000300800 */
[----:B------:R-:W-:-:S02]  /*f980*/  @P3 SEL R21, R10, R20, !P0 ;  /* 0x000000140a153207 */ /* 0x000fc40004000000 */
[----:B------:R-:W-:Y:S01]  /*f990*/  SEL R57, R57, RZ, P2 ;  /* 0x000000ff39397207 */ /* 0x000fe20001000000 */
[----:B------:R0:W4:Y:S01]  /*f9a0*/  @P5 LDG.E.EL R48, desc[UR22][R22.64] ;  /* 0x0000001616305981 */ /* 0x000122000c2e1900 */
[----:B------:R-:W-:-:S03]  /*f9b0*/  SEL R53, R53, RZ, P4 ;  /* 0x000000ff35357207 */ /* 0x000fc60002000000 */
[----:B------:R1:W-:Y:S01]  /*f9c0*/  STL [R1+0x364], R21 ;  /* 0x0003641501007387 */ /* 0x0003e20000100800 */
[----:B------:R-:W-:Y:S01]  /*f9d0*/  IMAD.WIDE.U32 R18, R40, 0x4, R18 ;  /* 0x0000000428127825 */ /* 0x000fe200078e0012 */
[----:B-1----:R-:W-:Y:S02]  /*f9e0*/  SEL R21, R58, RZ, P5 ;  /* 0x000000ff3a157207 */ /* 0x002fe40002800000 */
[----:B------:R-:W-:Y:S01]  /*f9f0*/  @P3 SEL R21, R57, R53, !P0 ;  /* 0x0000003539153207 */ /* 0x000fe20004000000 */
[----:B------:R-:W4:Y:S04]  /*fa00*/  LDL.LU R58, [R1+0x1a8] ;  /* 0x0001a800013a7983 */ /* 0x000f280000300800 */
[----:B------:R-:W4:Y:S04]  /*fa10*/  LDL.LU R57, [R1+0x204] ;  /* 0x0002040001397983 */ /* 0x000f280000300800 */
[----:B------:R1:W-:Y:S01]  /*fa20*/  STL [R1+0x360], R21 ;  /* 0x0003601501007387 */ /* 0x0003e20000100800 */
[----:B------:R-:W-:-:S02]  /*fa30*/  SEL R46, R46, RZ, P2 ;  /* 0x000000ff2e2e7207 */ /* 0x000fc40001000000 */
[----:B------:R-:W-:Y:S02]  /*fa40*/  SEL R42, R42, RZ, P4 ;  /* 0x000000ff2a2a7207 */ /* 0x000fe40002000000 */
[----:B0-----:R-:W-:Y:S02]  /*fa50*/  SEL R23, R47, RZ, P5 ;  /* 0x000000ff2f177207 */ /* 0x001fe40002800000 */
[----:B------:R-:W-:Y:S02]  /*fa60*/  @P3 SEL R23, R46, R42, !P0 ;  /* 0x0000002a2e173207 */ /* 0x000fe40004000000 */
[----:B---3--:R-:W-:-:S05]  /*fa70*/  IADD3 R10, P6, R31, UR41, RZ ;  /* 0x000000291f0a7c10 */ /* 0x008fca000ffde0ff */
[----:B------:R-:W-:Y:S01]  /*fa80*/  IMAD.SHL.U32 R22, R10, 0x4, RZ ;  /* 0x000000040a167824 */ /* 0x000fe200078e00ff */
[----:B------:R-:W-:-:S04]  /*fa90*/  IADD3.X R20, R50, UR16, RZ, P6, !PT ;  /* 0x0000001032147c10 */ /* 0x000fc8000b7fe4ff */
[----:B------:R-:W-:Y:S02]  /*faa0*/  SHF.L.U64.HI R10, R10, 0x2, R20 ;  /* 0x000000020a0a7819 */ /* 0x000fe40000010214 */
[----:B------:R-:W-:-:S04]  /*fab0*/  IADD3 R20, P6, R22, UR32, RZ ;  /* 0x0000002016147c10 */ /* 0x000fc8000ffde0ff */
[----:B-1----:R-:W-:Y:S02]  /*fac0*/  IADD3.X R21, R10, UR33, RZ, P6, !PT ;  /* 0x000000210a157c10 */ /* 0x002fe4000b7fe4ff */
[----:B------:R-:W-:-:S05]  /*fad0*/  IADD3 R24, P6, R18, R52, RZ ;  /* 0x0000003412187210 */ /* 0x000fca0007fde0ff */
[----:B------:R-:W-:-:S05]  /*fae0*/  IMAD.X R25, R19, 0x1, R9, P6 ;  /* 0x0000000113197824 */ /* 0x000fca00030e0609 */
[----:B------:R0:W-:Y:S04]  /*faf0*/  STL.64 [R1+0x250], R24 ;  /* 0x0002501801007387 */ /* 0x0001e80000100a00 */
[----:B------:R-:W3:Y:S01]  /*fb00*/  LDL.LU R46, [R1+0x1d4] ;  /* 0x0001d400012e7983 */ /* 0x000ee20000300800 */
[----:B------:R-:W-:-:S03]  /*fb10*/  IMAD.WIDE R20, R5, 0x4, R20 ;  /* 0x0000000405147825 */ /* 0x000fc600078e0214 */
[----:B------:R-:W-:-:S05]  /*fb20*/  IADD3 R18, P6, R20, R4, RZ ;  /* 0x0000000414127210 */ /* 0x000fca0007fde0ff */
[----:B------:R-:W-:Y:S01]  /*fb30*/  IMAD.X R19, R21, 0x1, R8, P6 ;  /* 0x0000000115137824 */ /* 0x000fe200030e0608 */
[----:B------:R-:W-:Y:S01]  /*fb40*/  IADD3 R20, P6, R49, UR36, RZ ;  /* 0x0000002431147c10 */ /* 0x000fe2000ffde0ff */
[----:B------:R3:W-:Y:S03]  /*fb50*/  STL [R1+0x358], R23 ;  /* 0x0003581701007387 */ /* 0x0007e60000100800 */
[----:B------:R-:W-:Y:S01]  /*fb60*/  IADD3.X R21, R35, UR37, RZ, P6, !PT ;  /* 0x0000002523157c10 */ /* 0x000fe2000b7fe4ff */
[----:B------:R-:W4:Y:S01]  /*fb70*/  LDL.LU R26, [R1+0x464] ;  /* 0x00046400011a7983 */ /* 0x000f220000300800 */
[----:B------:R-:W-:Y:S02]  /*fb80*/  SEL R32, R32, RZ, P2 ;  /* 0x000000ff20207207 */ /* 0x000fe40001000000 */
[----:B------:R-:W-:Y:S02]  /*fb90*/  SEL R36, R36, RZ, P4 ;  /* 0x000000ff24247207 */ /* 0x000fe40002000000 */
[----:B0-----:R-:W-:Y:S01]  /*fba0*/  SEL R25, R43, RZ, P5 ;  /* 0x000000ff2b197207 */ /* 0x001fe20002800000 */
[----:B------:R-:W-:Y:S01]  /*fbb0*/  IMAD.WIDE.U32 R20, R40, 0x4, R20 ;  /* 0x0000000428147825 */ /* 0x000fe200078e0014 */
[----:B------:R-:W-:Y:S01]  /*fbc0*/  @P3 SEL R25, R32, R36, !P0 ;  /* 0x0000002420193207 */ /* 0x000fe20004000000 */
[----:B------:R-:W4:Y:S04]  /*fbd0*/  LDL.LU R53, [R1+0x45c] ;  /* 0x00045c0001357983 */ /* 0x000f280000300800 */
[----:B------:R0:W-:Y:S01]  /*fbe0*/  STL [R1+0x354], R25 ;  /* 0x0003541901007387 */ /* 0x0001e20000100800 */
[----:B------:R-:W-:-:S06]  /*fbf0*/  IMAD.MOV.U32 R30, RZ, RZ, RZ ;  /* 0x000000ffff1e7224 */ /* 0x000fcc00078e00ff */
[----:B------:R-:W4:Y:S01]  /*fc00*/  @P5 LDG.E.EL R30, desc[UR22][R14.64] ;  /* 0x000000160e1e5981 */ /* 0x000f22000c2e1900 */
[----:B---3--:R-:W-:-:S04]  /*fc10*/  IADD3 R23, P6, R46, UR42, RZ ;  /* 0x0000002a2e177c10 */ /* 0x008fc8000ffde0ff */
[----:B----4-:R-:W-:Y:S01]  /*fc20*/  IADD3.X R24, R58, UR17, RZ, P6, !PT ;  /* 0x000000113a187c10 */ /* 0x010fe2000b7fe4ff */
[----:B------:R-:W-:-:S03]  /*fc30*/  IMAD.SHL.U32 R42, R23, 0x4, RZ ;  /* 0x00000004172a7824 */ /* 0x000fc600078e00ff */
[----:B------:R-:W-:Y:S02]  /*fc40*/  SHF.L.U64.HI R23, R23, 0x2, R24 ;  /* 0x0000000217177819 */ /* 0x000fe40000010218 */
[----:B------:R-:W-:-:S04]  /*fc50*/  IADD3 R24, P6, R42, UR32, RZ ;  /* 0x000000202a187c10 */ /* 0x000fc8000ffde0ff */
[----:B0-----:R-:W-:Y:S02]  /*fc60*/  IADD3.X R25, R23, UR33, RZ, P6, !PT ;  /* 0x0000002117197c10 */ /* 0x001fe4000b7fe4ff */
[----:B------:R-:W-:-:S05]  /*fc70*/  IADD3 R28, P6, R20, R52, RZ ;  /* 0x00000034141c7210 */ /* 0x000fca0007fde0ff */
[----:B------:R-:W-:-:S05]  /*fc80*/  IMAD.X R29, R21, 0x1, R9, P6 ;  /* 0x00000001151d7824 */ /* 0x000fca00030e0609 */
[----:B------:R0:W-:Y:S04]  /*fc90*/  STL.64 [R1+0x248], R28 ;  /* 0x0002481c01007387 */ /* 0x0001e80000100a00 */
[----:B0-----:R-:W3:Y:S04]  /*fca0*/  LDL.LU R29, [R1+0x460] ;  /* 0x00046000011d7983 */ /* 0x001ee80000300800 */
[----:B------:R-:W4:Y:S04]  /*fcb0*/  LDL.LU R27, [R1+0x438] ;  /* 0x00043800011b7983 */ /* 0x000f280000300800 */
[----:B------:R-:W4:Y:S01]  /*fcc0*/  LDL.LU R28, [R1+0x444] ;  /* 0x00044400011c7983 */ /* 0x000f220000300800 */
[----:B------:R-:W-:Y:S01]  /*fcd0*/  IMAD.WIDE R24, R5, 0x4, R24 ;  /* 0x0000000405187825 */ /* 0x000fe200078e0218 */
[----:B------:R-:W-:-:S02]  /*fce0*/  SEL R39, R39, RZ, P2 ;  /* 0x000000ff27277207 */ /* 0x000fc40001000000 */
[----:B------:R-:W-:Y:S01]  /*fcf0*/  SEL R44, R44, RZ, P4 ;  /* 0x000000ff2c2c7207 */ /* 0x000fe20002000000 */
[----:B------:R-:W-:Y:S01]  /*fd00*/  IMAD.MOV.U32 R32, RZ, RZ, RZ ;  /* 0x000000ffff207224 */ /* 0x000fe200078e00ff */
[----:B------:R-:W-:Y:S01]  /*fd10*/  IADD3 R20, P6, R24, R4, RZ ;  /* 0x0000000418147210 */ /* 0x000fe20007fde0ff */
[----:B------:R-:W4:Y:S01]  /*fd20*/  LDL.LU R34, [R1+0x42c] ;  /* 0x00042c0001227983 */ /* 0x000f220000300800 */
[----:B------:R-:W-:-:S03]  /*fd30*/  SEL R26, R26, RZ, !P1 ;  /* 0x000000ff1a1a7207 */ /* 0x000fc60004800000 */
[----:B------:R3:W4:Y:S01]  /*fd40*/  @P2 LDG.E.EL R32, desc[UR22][R16.64] ;  /* 0x0000001610202981 */ /* 0x000722000c2e1900 */
[----:B------:R-:W-:Y:S01]  /*fd50*/  IMAD.X R21, R25, 0x1, R8, P6 ;  /* 0x0000000119157824 */ /* 0x000fe200030e0608 */
[----:B------:R-:W-:Y:S01]  /*fd60*/  SEL R25, R38, RZ, P5 ;  /* 0x000000ff26197207 */ /* 0x000fe20002800000 */
[----:B------:R-:W-:Y:S01]  /*fd70*/  FADD R26, R53, R26 ;  /* 0x0000001a351a7221 */ /* 0x000fe20000000000 */
[----:B------:R0:W-:Y:S01]  /*fd80*/  STL [R1+0xb0], R30 ;  /* 0x0000b01e01007387 */ /* 0x0001e20000100800 */
[----:B------:R-:W-:-:S03]  /*fd90*/  @P3 SEL R25, R39, R44, !P0 ;  /* 0x0000002c27193207 */ /* 0x000fc60004000000 */
[----:B0-----:R-:W4:Y:S04]  /*fda0*/  LDL.LU R30, [R1+0x43c] ;  /* 0x00043c00011e7983 */ /* 0x001f280000300800 */
[----:B------:R-:W4:Y:S04]  /*fdb0*/  LDL.LU R33, [R1+0x420] ;  /* 0x0004200001217983 */ /* 0x000f280000300800 */
[----:B------:R-:W4:Y:S04]  /*fdc0*/  LDL.LU R37, [R1+0x414] ;  /* 0x0004140001257983 */ /* 0x000f280000300800 */
[----:B------:R-:W4:Y:S04]  /*fdd0*/  LDL.LU R31, [R1+0x410] ;  /* 0x00041000011f7983 */ /* 0x000f280000300800 */
[----:B------:R-:W-:Y:S04]  /*fde0*/  STL [R1+0x34c], R25 ;  /* 0x00034c1901007387 */ /* 0x000fe80000100800 */
[----:B------:R-:W-:Y:S01]  /*fdf0*/  STL [R1+0x514], R26 ;  /* 0x0005141a01007387 */ /* 0x000fe20000100800 */
[----:B---3--:R-:W-:-:S05]  /*fe00*/  SEL R16, R29, RZ, !P1 ;  /* 0x000000ff1d107207 */ /* 0x008fca0004800000 */
[----:B----4-:R-:W-:-:S05]  /*fe10*/  FADD R28, R28, R16 ;  /* 0x000000101c1c7221 */ /* 0x010fca0000000000 */
[----:B------:R0:W-:Y:S02]  /*fe20*/  STL [R1+0x464], R28 ;  /* 0x0004641c01007387 */ /* 0x0001e40000100800 */
[----:B0-----:R-:W-:-:S06]  /*fe30*/  IMAD.MOV.U32 R28, RZ, RZ, RZ ;  /* 0x000000ffff1c7224 */ /* 0x001fcc00078e00ff */
[----:B------:R-:W3:Y:S01]  /*fe40*/  @P4 LDG.E.EL R28, desc[UR22][R12.64] ;  /* 0x000000160c1c4981 */ /* 0x000ee2000c2e1900 */
[----:B------:R-:W-:Y:S02]  /*fe50*/  SEL R27, R27, RZ, !P1 ;  /* 0x000000ff1b1b7207 */ /* 0x000fe40004800000 */
[----:B------:R-:W-:-:S03]  /*fe60*/  SEL R30, R30, RZ, !P1 ;  /* 0x000000ff1e1e7207 */ /* 0x000fc60004800000 */
[----:B------:R-:W-:Y:S02]  /*fe70*/  FADD R27, R34, R27 ;  /* 0x0000001b221b7221 */ /* 0x000fe40000000000 */
[----:B------:R-:W-:Y:S01]  /*fe80*/  FADD R29, R33, R30 ;  /* 0x0000001e211d7221 */ /* 0x000fe20000000000 */
[----:B------:R-:W-:Y:S02]  /*fe90*/  UIMAD.WIDE.U32 UR8, UR8, 0x8, UR30 ;  /* 0x00000008080878a5 */ /* 0x000fe4000f8e001e */
[----:B------:R-:W-:Y:S04]  /*fea0*/  STL [R1+0x510], R27 ;  /* 0x0005101b01007387 */ /* 0x000fe80000100800 */
[----:B------:R0:W-:Y:S04]  /*feb0*/  STL [R1+0x460], R29 ;  /* 0x0004601d01007387 */ /* 0x0001e80000100800 */
[----:B------:R-:W4:Y:S01]  /*fec0*/  LDL.LU R53, [R1+0x424] ;  /* 0x0004240001357983 */ /* 0x000f220000300800 */
[----:B------:R-:W-:-:S03]  /*fed0*/  IMAD.U32 R33, RZ, RZ, UR9 ;  /* 0x00000009ff217e24 */ /* 0x000fc6000f8e00ff */
[----:B0-----:R-:W4:Y:S04]  /*fee0*/  LDL.LU R29, [R1+0x434] ;  /* 0x00043400011d7983 */ /* 0x001f280000300800 */
[----:B---3--:R0:W-:Y:S04]  /*fef0*/  STL [R1+0x334], R28 ;  /* 0x0003341c01007387 */ /* 0x0081e80000100800 */
[----:B0-----:R-:W3:Y:S04]  /*ff00*/  LDL.LU R28, [R1+0x428] ;  /* 0x00042800011c7983 */ /* 0x001ee80000300800 */
[----:B------:R0:W-:Y:S02]  /*ff10*/  STL [R1+0x340], R32 ;  /* 0x0003402001007387 */ /* 0x0001e40000100800 */
[----:B0-----:R-:W-:-:S05]  /*ff20*/  IMAD.U32 R32, RZ, RZ, UR8 ;  /* 0x00000008ff207e24 */ /* 0x001fca000f8e00ff */
[----:B------:R-:W3:Y:S01]  /*ff30*/  LDG.E.EL.64 R34, desc[UR22][R32.64] ;  /* 0x0000001620227981 */ /* 0x000ee2000c2e1b00 */
[----:B------:R-:W-:-:S04]  /*ff40*/  IADD3 R15, P6, R57, UR43, RZ ;  /* 0x0000002b390f7c10 */ /* 0x000fc8000ffde0ff */
[----:B------:R-:W-:Y:S01]  /*ff50*/  IADD3.X R24, R50, UR18, RZ, P6, !PT ;  /* 0x0000001232187c10 */ /* 0x000fe2000b7fe4ff */
[----:B------:R-:W-:-:S03]  /*ff60*/  IMAD.SHL.U32 R14, R15, 0x4, RZ ;  /* 0x000000040f0e7824 */ /* 0x000fc600078e00ff */
[----:B------:R-:W-:Y:S02]  /*ff70*/  SHF.L.U64.HI R15, R15, 0x2, R24 ;  /* 0x000000020f0f7819 */ /* 0x000fe40000010218 */
[----:B------:R-:W-:Y:S02]  /*ff80*/  IADD3 R24, P6, R14, UR32, RZ ;  /* 0x000000200e187c10 */ /* 0x000fe4000ffde0ff */
[----:B---3--:R-:W-:Y:S02]  /*ff90*/  R2UR UR8, R34 ;  /* 0x00000000220872ca */ /* 0x008fe400000e0000 */
[----:B------:R-:W-:Y:S02]  /*ffa0*/  R2UR UR9, R35 ;  /* 0x00000000230972ca */ /* 0x000fe400000e0000 */
[----:B------:R-:W3:Y:S01]  /*ffb0*/  LDG.E.EL.64 R34, desc[UR22][R32.64+0x8] ;  /* 0x0000081620227981 */ /* 0x000ee2000c2e1b00 */
[----:B------:R-:W-:-:S03]  /*ffc0*/  IADD3.X R25, R15, UR33, RZ, P6, !PT ;  /* 0x000000210f197c10 */ /* 0x000fc6000b7fe4ff */
[----:B------:R-:W-:-:S03]  /*ffd0*/  IMAD.WIDE R24, R5, 0x4, R24 ;  /* 0x0000000405187825 */ /* 0x000fc600078e0218 */
[----:B------:R-:W-:-:S05]  /*ffe0*/  IADD3 R24, P6, R24, R4, RZ ;  /* 0x0000000418187210 */ /* 0x000fca0007fde0ff */
[----:B------:R-:W-:Y:S01]  /*fff0*/  IMAD.X R25, R25, 0x1, R8, P6 ;  /* 0x0000000119197824 */ /* 0x000fe200030e0608 */
[----:B------:R-:W-:-:S04]  /*10000*/  IADD3 R26, P6, R46, UR44, RZ ;  /* 0x0000002c2e1a7c10 */ /* 0x000fc8000ffde0ff */
        /* <DEDUP_REMOVED lines=8> */
[----:B------:R-:W-:-:S04]  /*10090*/  IADD3 R36, P6, R57, UR45, RZ ;  /* 0x0000002d39247c10 */ /* 0x000fc8000ffde0ff */
[----:B------:R-:W-:Y:S01]  /*100a0*/  IADD3.X R13, R50, UR20, RZ, P6, !PT ;  /* 0x00000014320d7c10 */ /* 0x000fe2000b7fe4ff */
[----:B------:R-:W-:-:S03]  /*100b0*/  IMAD.SHL.U32 R12, R36, 0x4, RZ ;  /* 0x00000004240c7824 */ /* 0x000fc600078e00ff */
[----:B------:R-:W-:Y:S01]  /*100c0*/  SHF.L.U64.HI R36, R36, 0x2, R13 ;  /* 0x0000000224247819 */ /* 0x000fe2000001020d */
[----:B------:R-:W-:Y:S01]  /*100d0*/  IMAD.MOV.U32 R13, RZ, RZ, RZ ;  /* 0x000000ffff0d7224 */ /* 0x000fe200078e00ff */
[----:B------:R-:W-:-:S05]  /*100e0*/  CS2R R38, SRZ ;  /* 0x0000000000267805 */ /* 0x000fca000001ff00 */
[----:B------:R-:W4:Y:S04]  /*100f0*/  @P5 LDG.E.EL R13, desc[UR22][R20.64] ;  /* 0x00000016140d5981 */ /* 0x000f28000c2e1900 */
[----:B------:R-:W4:Y:S01]  /*10100*/  @P5 LDG.E.EL R38, desc[UR22][R18.64] ;  /* 0x0000001612265981 */ /* 0x000f22000c2e1900 */
[----:B---3--:R-:W-:Y:S02]  /*10110*/  R2UR UR14, R34 ;  /* 0x00000000220e72ca */ /* 0x008fe400000e0000 */
[----:B------:R-:W-:Y:S02]  /*10120*/  R2UR UR15, R35 ;  /* 0x00000000230f72ca */ /* 0x000fe400000e0000 */
[----:B------:R-:W3:Y:S04]  /*10130*/  LDG.E.EL.64 R34, desc[UR22][R32.64+0x10] ;  /* 0x0000101620227981 */ /* 0x000ee8000c2e1b00 */
[----:B------:R-:W3:Y:S01]  /*10140*/  LDG.E.EL.64 R32, desc[UR22][R32.64+0x18] ;  /* 0x0000181620207981 */ /* 0x000ee2000c2e1b00 */
[----:B------:R-:W-:-:S02]  /*10150*/  IADD3 R30, P6, R12, UR32, RZ ;  /* 0x000000200c1e7c10 */ /* 0x000fc4000ffde0ff */
[----:B------:R-:W-:Y:S02]  /*10160*/  SEL R37, R37, RZ, P2 ;  /* 0x000000ff25257207 */ /* 0x000fe40001000000 */
[----:B------:R-:W-:Y:S02]  /*10170*/  @P0 SEL R37, R31, RZ, P4 ;  /* 0x000000ff1f250207 */ /* 0x000fe40002000000 */
[----:B------:R-:W-:-:S03]  /*10180*/  IADD3.X R31, R36, UR33, RZ, P6, !PT ;  /* 0x00000021241f7c10 */ /* 0x000fc6000b7fe4ff */
[----:B------:R-:W-:-:S03]  /*10190*/  IMAD.WIDE R30, R5, 0x4, R30 ;  /* 0x00000004051e7825 */ /* 0x000fc600078e021e */
[----:B------:R-:W-:-:S05]  /*101a0*/  IADD3 R30, P6, R30, R4, RZ ;  /* 0x000000041e1e7210 */ /* 0x000fca0007fde0ff */
[----:B------:R-:W-:Y:S01]  /*101b0*/  IMAD.X R31, R31, 0x1, R8, P6 ;  /* 0x000000011f1f7824 */ /* 0x000fe200030e0608 */
[----:B----4-:R0:W-:Y:S04]  /*101c0*/  STL [R1+0x94], R13 ;  /* 0x0000940d01007387 */ /* 0x0101e80000100800 */
[----:B------:R-:W4:Y:S04]  /*101d0*/  LDL.LU R49, [R1+0x44c] ;  /* 0x00044c0001317983 */ /* 0x000f280000300800 */
[----:B------:R1:W-:Y:S01]  /*101e0*/  STL [R1+0x90], R38 ;  /* 0x0000902601007387 */ /* 0x0003e20000100800 */
[----:B0-----:R-:W-:-:S06]  /*101f0*/  IMAD.MOV.U32 R13, RZ, RZ, RZ ;  /* 0x000000ffff0d7224 */ /* 0x001fcc00078e00ff */
[----:B------:R0:W4:Y:S01]  /*10200*/  @P5 LDG.E.EL R13, desc[UR22][R26.64] ;  /* 0x000000161a0d5981 */ /* 0x000122000c2e1900 */
[----:B-1----:R-:W-:Y:S01]  /*10210*/  IMAD.MOV.U32 R38, RZ, RZ, RZ ;  /* 0x000000ffff267224 */ /* 0x002fe200078e00ff */
[----:B0-----:R-:W-:-:S05]  /*10220*/  SEL R26, R29, RZ, !P1 ;  /* 0x000000ff1d1a7207 */ /* 0x001fca0004800000 */
[----:B------:R-:W-:-:S05]  /*10230*/  FADD R26, R28, R26 ;  /* 0x0000001a1c1a7221 */ /* 0x000fca0000000000 */
[----:B------:R0:W-:Y:S02]  /*10240*/  STL [R1+0x45c], R26 ;  /* 0x00045c1a01007387 */ /* 0x0001e40000100800 */
[----:B0-----:R-:W-:Y:S02]  /*10250*/  CS2R R26, SRZ ;  /* 0x00000000001a7805 */ /* 0x001fe4000001ff00 */
[----:B---3--:R-:W-:Y:S02]  /*10260*/  R2UR UR12, R34 ;  /* 0x00000000220c72ca */ /* 0x008fe400000e0000 */
[----:B------:R-:W-:Y:S02]  /*10270*/  R2UR UR11, R33 ;  /* 0x00000000210b72ca */ /* 0x000fe400000e0000 */
[----:B------:R-:W-:Y:S02]  /*10280*/  IADD3 R33, P6, R46, UR47, RZ ;  /* 0x0000002f2e217c10 */ /* 0x000fe4000ffde0ff */
[----:B------:R-:W-:Y:S01]  /*10290*/  R2UR UR10, R32 ;  /* 0x00000000200a72ca */ /* 0x000fe200000e0000 */
[----:B------:R-:W-:Y:S01]  /*102a0*/  IMAD.MOV.U32 R32, RZ, RZ, RZ ;  /* 0x000000ffff207224 */ /* 0x000fe200078e00ff */
[----:B------:R-:W-:Y:S01]  /*102b0*/  IADD3.X R34, R58, UR48, RZ, P6, !PT ;  /* 0x000000303a227c10 */ /* 0x000fe2000b7fe4ff */
[----:B------:R-:W-:-:S03]  /*102c0*/  IMAD.SHL.U32 R18, R33, 0x4, RZ ;  /* 0x0000000421127824 */ /* 0x000fc600078e00ff */
[----:B------:R-:W-:Y:S01]  /*102d0*/  SHF.L.U64.HI R19, R33, 0x2, R34 ;  /* 0x0000000221137819 */ /* 0x000fe20000010222 */
[----:B------:R0:W3:Y:S02]  /*102e0*/  @P5 LDG.E.EL R32, desc[UR22][R24.64] ;  /* 0x0000001618205981 */ /* 0x0000e4000c2e1900 */
[----:B0-----:R-:W-:-:S04]  /*102f0*/  IADD3 R24, P6, R18, UR38, RZ ;  /* 0x0000002612187c10 */ /* 0x001fc8000ffde0ff */
[----:B------:R-:W-:-:S03]  /*10300*/  IADD3.X R25, R19, UR40, RZ, P6, !PT ;  /* 0x0000002813197c10 */ /* 0x000fc6000b7fe4ff */
[----:B------:R-:W-:-:S03]  /*10310*/  IMAD.WIDE R24, R2, 0x4, R24 ;  /* 0x0000000402187825 */ /* 0x000fc600078e0218 */
[----:B------:R-:W-:-:S05]  /*10320*/  IADD3 R24, P6, R24, R7, RZ ;  /* 0x0000000718187210 */ /* 0x000fca0007fde0ff */
[----:B------:R-:W-:-:S05]  /*10330*/  IMAD.X R25, R25, 0x1, R3, P6 ;  /* 0x0000000119197824 */ /* 0x000fca00030e0603 */
[----:B------:R0:W4:Y:S02]  /*10340*/  @P2 LDG.E.EL R39, desc[UR22][R24.64] ;  /* 0x0000001618272981 */ /* 0x000124000c2e1900 */
        /* <DEDUP_REMOVED lines=22> */
[----:B------:R-:W-:Y:S01]  /*104b0*/  IMAD.X R25, R25, 0x1, R3, P6 ;  /* 0x0000000119197824 */ /* 0x000fe200030e0603 */
[----:B---3--:R-:W-:Y:S02]  /*104c0*/  SEL R28, R32, RZ, P5 ;  /* 0x000000ff201c7207 */ /* 0x008fe40002800000 */
[----:B----4-:R-:W-:Y:S02]  /*104d0*/  SEL R26, R26, RZ, P2 ;  /* 0x000000ff1a1a7207 */ /* 0x010fe40001000000 */
[----:B------:R-:W-:-:S04]  /*104e0*/  SEL R27, R27, RZ, P4 ;  /* 0x000000ff1b1b7207 */ /* 0x000fc80002000000 */
[----:B------:R-:W-:Y:S02]  /*104f0*/  @P3 SEL R28, R26, R27, !P0 ;  /* 0x0000001b1a1c3207 */ /* 0x000fe40004000000 */
[----:B------:R-:W-:-:S06]  /*10500*/  CS2R R26, SRZ ;  /* 0x00000000001a7805 */ /* 0x000fcc000001ff00 */
[----:B------:R0:W3:Y:S02]  /*10510*/  @P2 LDG.E.EL R26, desc[UR22][R24.64] ;  /* 0x00000016181a2981 */ /* 0x0000e4000c2e1900 */
[----:B0-----:R-:W-:-:S04]  /*10520*/  IADD3 R24, P6, R16, UR34, RZ ;  /* 0x0000002210187c10 */ /* 0x001fc8000ffde0ff */
[----:B------:R-:W-:-:S03]  /*10530*/  IADD3.X R25, R17, UR35, RZ, P6, !PT ;  /* 0x0000002311197c10 */ /* 0x000fc6000b7fe4ff */
[----:B------:R-:W-:-:S03]  /*10540*/  IMAD.WIDE R24, R6, 0x4, R24 ;  /* 0x0000000406187825 */ /* 0x000fc600078e0218 */
[----:B------:R-:W-:-:S05]  /*10550*/  IADD3 R24, P6, R24, R7, RZ ;  /* 0x0000000718187210 */ /* 0x000fca0007fde0ff */
[----:B------:R-:W-:-:S05]  /*10560*/  IMAD.X R25, R25, 0x1, R3, P6 ;  /* 0x0000000119197824 */ /* 0x000fca00030e0603 */
[----:B------:R0:W4:Y:S01]  /*10570*/  @P4 LDG.E.EL R27, desc[UR22][R24.64] ;  /* 0x00000016181b4981 */ /* 0x000122000c2e1900 */
[----:B------:R-:W-:Y:S02]  /*10580*/  SEL R13, R13, RZ, P5 ;  /* 0x000000ff0d0d7207 */ /* 0x000fe40002800000 */
[----:B------:R-:W-:Y:S02]  /*10590*/  SEL R21, R53, RZ, P5 ;  /* 0x000000ff35157207 */ /* 0x000fe40002800000 */
[----:B------:R-:W4:Y:S04]  /*105a0*/  LDL.LU R53, [R1+0x40c] ;  /* 0x00040c0001357983 */ /* 0x000f280000300800 */
[----:B------:R-:W4:Y:S01]  /*105b0*/  LDL.LU R29, [R1+0x3ac] ;  /* 0x0003ac00011d7983 */ /* 0x000f220000300800 */
[----:B0-----:R-:W-:-:S04]  /*105c0*/  IADD3 R24, P6, R12, UR38, RZ ;  /* 0x000000260c187c10 */ /* 0x001fc8000ffde0ff */
[----:B------:R-:W-:Y:S01]  /*105d0*/  IADD3.X R25, R36, UR40, RZ, P6, !PT ;  /* 0x0000002824197c10 */ /* 0x000fe2000b7fe4ff */
[----:B------:R0:W-:Y:S01]  /*105e0*/  STL [R1+0x348], R28 ;  /* 0x0003481c01007387 */ /* 0x0001e20000100800 */
[----:B------:R-:W-:Y:S01]  /*105f0*/  SEL R21, R21, R37, !P3 ;  /* 0x0000002515157207 */ /* 0x000fe20005800000 */
[----:B------:R-:W-:Y:S02]  /*10600*/  IMAD.WIDE R24, R2, 0x4, R24 ;  /* 0x0000000402187825 */ /* 0x000fe400078e0218 */
[----:B0-----:R-:W4:Y:S01]  /*10610*/  LDL.LU R28, [R1+0x3a8] ;  /* 0x0003a800011c7983 */ /* 0x001f220000300800 */
[----:B------:R-:W-:-:S05]  /*10620*/  IADD3 R24, P6, R24, R7, RZ ;  /* 0x0000000718187210 */ /* 0x000fca0007fde0ff */
[----:B------:R-:W-:Y:S02]  /*10630*/  IMAD.X R25, R25, 0x1, R3, P6 ;  /* 0x0000000119197824 */ /* 0x000fe400030e0603 */
[----:B------:R-:W-:-:S06]  /*10640*/  IMAD.MOV.U32 R20, RZ, RZ, RZ ;  /* 0x000000ffff147224 */ /* 0x000fcc00078e00ff */
[----:B------:R-:W4:Y:S01]  /*10650*/  @P5 LDG.E.EL R20, desc[UR22][R30.64] ;  /* 0x000000161e145981 */ /* 0x000f22000c2e1900 */
[----:B---3--:R-:W-:Y:S02]  /*10660*/  SEL R26, R26, RZ, P2 ;  /* 0x000000ff1a1a7207 */ /* 0x008fe40001000000 */
[----:B----4-:R-:W-:-:S04]  /*10670*/  SEL R27, R27, RZ, P4 ;  /* 0x000000ff1b1b7207 */ /* 0x010fc80002000000 */
[----:B------:R-:W-:-:S05]  /*10680*/  @P3 SEL R13, R26, R27, !P0 ;  /* 0x0000001b1a0d3207 */ /* 0x000fca0004000000 */
[----:B------:R0:W-:Y:S02]  /*10690*/  STL [R1+0x344], R13 ;  /* 0x0003440d01007387 */ /* 0x0001e40000100800 */
[----:B0-----:R-:W-:-:S05]  /*106a0*/  SEL R13, R49, RZ, !P1 ;  /* 0x000000ff310d7207 */ /* 0x001fca0004800000 */
[----:B------:R-:W-:Y:S01]  /*106b0*/  FADD R13, R21, R13 ;  /* 0x0000000d150d7221 */ /* 0x000fe20000000000 */
[----:B------:R-:W-:-:S06]  /*106c0*/  IMAD.MOV.U32 R21, RZ, RZ, RZ ;  /* 0x000000ffff157224 */ /* 0x000fcc00078e00ff */
[----:B------:R0:W3:Y:S02]  /*106d0*/  @P2 LDG.E.EL R21, desc[UR22][R24.64] ;  /* 0x0000001618152981 */ /* 0x0000e4000c2e1900 */
[----:B0-----:R-:W-:-:S04]  /*106e0*/  IADD3 R24, P6, R12, UR34, RZ ;  /* 0x000000220c187c10 */ /* 0x001fc8000ffde0ff */
[----:B------:R-:W-:-:S03]  /*106f0*/  IADD3.X R25, R36, UR35, RZ, P6, !PT ;  /* 0x0000002324197c10 */ /* 0x000fc6000b7fe4ff */
[----:B------:R-:W-:-:S03]  /*10700*/  IMAD.WIDE R24, R6, 0x4, R24 ;  /* 0x0000000406187825 */ /* 0x000fc600078e0218 */
[----:B------:R-:W-:Y:S01]  /*10710*/  IADD3 R24, P6, R24, R7, RZ ;  /* 0x0000000718187210 */ /* 0x000fe20007fde0ff */
[----:B------:R-:W-:-:S04]  /*10720*/  IMAD.MOV.U32 R27, RZ, RZ, RZ ;  /* 0x000000ffff1b7224 */ /* 0x000fc800078e00ff */
[----:B------:R-:W-:-:S05]  /*10730*/  IMAD.X R25, R25, 0x1, R3, P6 ;  /* 0x0000000119197824 */ /* 0x000fca00030e0603 */
[----:B------:R-:W4:Y:S01]  /*10740*/  @P4 LDG.E.EL R27, desc[UR22][R24.64] ;  /* 0x00000016181b4981 */ /* 0x000f22000c2e1900 */
[----:B------:R-:W-:Y:S02]  /*10750*/  IADD3 R26, P6, R57, UR46, RZ ;  /* 0x0000002e391a7c10 */ /* 0x000fe4000ffde0ff */
[----:B------:R-:W-:Y:S02]  /*10760*/  SEL R20, R20, RZ, P5 ;  /* 0x000000ff14147207 */ /* 0x000fe40002800000 */
[----:B------:R-:W-:-:S04]  /*10770*/  IADD3.X R30, R50, UR21, RZ, P6, !PT ;  /* 0x00000015321e7c10 */ /* 0x000fc8000b7fe4ff */
[----:B------:R-:W-:Y:S01]  /*10780*/  SHF.L.U64.HI R30, R26, 0x2, R30 ;  /* 0x000000021a1e7819 */ /* 0x000fe2000001021e */
[----:B------:R0:W-:Y:S02]  /*10790*/  STL [R1+0x444], R13 ;  /* 0x0004440d01007387 */ /* 0x0001e40000100800 */
[----:B0-----:R-:W-:Y:S02]  /*107a0*/  SEL R13, R53, RZ, P2 ;  /* 0x000000ff350d7207 */ /* 0x001fe40001000000 */
[----:B------:R-:W-:Y:S02]  /*107b0*/  @P0 SEL R13, R29, RZ, P4 ;  /* 0x000000ff1d0d0207 */ /* 0x000fe40002000000 */
[----:B---3--:R-:W-:Y:S02]  /*107c0*/  SEL R21, R21, RZ, P2 ;  /* 0x000000ff15157207 */ /* 0x008fe40001000000 */
[----:B----4-:R-:W-:-:S04]  /*107d0*/  SEL R27, R27, RZ, P4 ;  /* 0x000000ff1b1b7207 */ /* 0x010fc80002000000 */
[----:B------:R-:W-:Y:S01]  /*107e0*/  @P3 SEL R20, R21, R27, !P0 ;  /* 0x0000001b15143207 */ /* 0x000fe20004000000 */
[----:B------:R-:W-:-:S05]  /*107f0*/  IMAD.SHL.U32 R21, R26, 0x4, RZ ;  /* 0x000000041a157824 */ /* 0x000fca00078e00ff */
[----:B------:R-:W-:-:S04]  /*10800*/  IADD3 R24, P6, R21, UR32, RZ ;  /* 0x0000002015187c10 */ /* 0x000fc8000ffde0ff */
[----:B------:R-:W-:Y:S01]  /*10810*/  IADD3.X R25, R30, UR33, RZ, P6, !PT ;  /* 0x000000211e197c10 */ /* 0x000fe2000b7fe4ff */
[----:B------:R0:W-:Y:S02]  /*10820*/  STL [R1+0x33c], R20 ;  /* 0x00033c1401007387 */ /* 0x0001e40000100800 */
[----:B------:R-:W-:Y:S02]  /*10830*/  IMAD.WIDE R24, R5, 0x4, R24 ;  /* 0x0000000405187825 */ /* 0x000fe400078e0218 */
[----:B------:R-:W3:Y:S01]  /*10840*/  LDL.LU R29, [R1+0x450] ;  /* 0x00045000011d7983 */ /* 0x000ee20000300800 */
[----:B------:R-:W-:Y:S02]  /*10850*/  IADD3 R24, P6, R24, R4, RZ ;  /* 0x0000000418187210 */ /* 0x000fe40007fde0ff */
[----:B0-----:R-:W-:Y:S01]  /*10860*/  SEL R20, R28, RZ, P5 ;  /* 0x000000ff1c147207 */ /* 0x001fe20002800000 */
[----:B------:R-:W-:Y:S01]  /*10870*/  IMAD.MOV.U32 R26, RZ, RZ, RZ ;  /* 0x000000ffff1a7224 */ /* 0x000fe200078e00ff */
[----:B------:R-:W4:Y:S02]  /*10880*/  LDL.LU R28, [R1+0x3c0] ;  /* 0x0003c000011c7983 */ /* 0x000f240000300800 */
[----:B------:R-:W-:Y:S01]  /*10890*/  SEL R20, R20, R13, !P3 ;  /* 0x0000000d14147207 */ /* 0x000fe20005800000 */
[----:B------:R-:W-:Y:S01]  /*108a0*/  IMAD.MOV.U32 R13, RZ, RZ, RZ ;  /* 0x000000ffff0d7224 */ /* 0x000fe200078e00ff */
[----:B------:R-:W3:Y:S01]  /*108b0*/  LDL.LU R43, [R1+0x430] ;  /* 0x00043000012b7983 */ /* 0x000ee20000300800 */
[----:B------:R-:W-:-:S02]  /*108c0*/  IMAD.X R25, R25, 0x1, R8, P6 ;  /* 0x0000000119197824 */ /* 0x000fc400030e0608 */
[----:B------:R-:W-:Y:S01]  /*108d0*/  IMAD.MOV.U32 R27, RZ, RZ, RZ ;  /* 0x000000ffff1b7224 */ /* 0x000fe200078e00ff */
[----:B------:R-:W3:Y:S04]  /*108e0*/  LDL.LU R47, [R1+0x3c4] ;  /* 0x0003c400012f7983 */ /* 0x000ee80000300800 */
[----:B------:R0:W3:Y:S04]  /*108f0*/  @P5 LDG.E.EL R13, desc[UR22][R24.64] ;  /* 0x00000016180d5981 */ /* 0x0000e8000c2e1900 */
[----:B------:R-:W4:Y:S04]  /*10900*/  LDL.LU R49, [R1+0x458] ;  /* 0x0004580001317983 */ /* 0x000f280000300800 */
[----:B------:R-:W4:Y:S01]  /*10910*/  LDL.LU R53, [R1+0x3cc] ;  /* 0x0003cc0001357983 */ /* 0x000f220000300800 */
        /* <DEDUP_REMOVED lines=18> */
[----:B------:R-:W-:-:S05]  /*10a40*/  SEL R13, R29, RZ, !P1 ;  /* 0x000000ff1d0d7207 */ /* 0x000fca0004800000 */
[----:B----4-:R-:W-:Y:S01]  /*10a50*/  FADD R13, R28, R13 ;  /* 0x0000000d1c0d7221 */ /* 0x010fe20000000000 */
[----:B------:R-:W-:Y:S02]  /*10a60*/  SEL R26, R26, RZ, P2 ;  /* 0x000000ff1a1a7207 */ /* 0x000fe40001000000 */
[----:B------:R-:W-:-:S04]  /*10a70*/  SEL R27, R27, RZ, P4 ;  /* 0x000000ff1b1b7207 */ /* 0x000fc80002000000 */
[----:B------:R-:W-:-:S05]  /*10a80*/  @P3 SEL R31, R26, R27, !P0 ;  /* 0x0000001b1a1f3207 */ /* 0x000fca0004000000 */
[----:B------:R-:W-:Y:S04]  /*10a90*/  STL [R1+0x338], R31 ;  /* 0x0003381f01007387 */ /* 0x000fe80000100800 */
[----:B------:R-:W3:Y:S04]  /*10aa0*/  LDL.LU R29, [R1+0x440] ;  /* 0x00044000011d7983 */ /* 0x000ee80000300800 */
[----:B------:R-:W4:Y:S04]  /*10ab0*/  LDL.LU R28, [R1+0x3c8] ;  /* 0x0003c800011c7983 */ /* 0x000f280000300800 */
[----:B------:R0:W-:Y:S02]  /*10ac0*/  STL [R1+0x43c], R13 ;  /* 0x00043c0d01007387 */ /* 0x0001e40000100800 */
[----:B0-----:R-:W-:-:S06]  /*10ad0*/  IMAD.MOV.U32 R13, RZ, RZ, RZ ;  /* 0x000000ffff0d7224 */ /* 0x001fcc00078e00ff */
[----:B------:R0:W3:Y:S02]  /*10ae0*/  @P5 LDG.E.EL R13, desc[UR22][R24.64] ;  /* 0x00000016180d5981 */ /* 0x0000e4000c2e1900 */
[----:B0-----:R-:W-:-:S04]  /*10af0*/  IADD3 R24, P6, R22, UR38, RZ ;  /* 0x0000002616187c10 */ /* 0x001fc8000ffde0ff */
[----:B------:R-:W-:-:S03]  /*10b00*/  IADD3.X R25, R10, UR40, RZ, P6, !PT ;  /* 0x000000280a197c10 */ /* 0x000fc6000b7fe4ff */
[----:B------:R-:W-:-:S03]  /*10b10*/  IMAD.WIDE R24, R11, 0x4, R24 ;  /* 0x000000040b187825 */ /* 0x000fc600078e0218 */
[----:B------:R-:W-:Y:S01]  /*10b20*/  IADD3 R24, P6, R24, R7, RZ ;  /* 0x0000000718187210 */ /* 0x000fe20007fde0ff */
[----:B------:R-:W-:-:S04]  /*10b30*/  IMAD.MOV.U32 R27, RZ, RZ, RZ ;  /* 0x000000ffff1b7224 */ /* 0x000fc800078e00ff */
[----:B------:R-:W-:-:S05]  /*10b40*/  IMAD.X R25, R25, 0x1, R3, P6 ;  /* 0x0000000119197824 */ /* 0x000fca00030e0603 */
[----:B------:R0:W3:Y:S01]  /*10b50*/  @P2 LDG.E.EL R27, desc[UR22][R24.64] ;  /* 0x00000016181b2981 */ /* 0x0000e2000c2e1900 */
[----:B------:R-:W-:Y:S02]  /*10b60*/  SEL R26, R43, RZ, !P1 ;  /* 0x000000ff2b1a7207 */ /* 0x000fe40004800000 */
[----:B0-----:R-:W-:-:S04]  /*10b70*/  IADD3 R24, P6, R22, UR34, RZ ;  /* 0x0000002216187c10 */ /* 0x001fc8000ffde0ff */
[----:B------:R-:W-:-:S03]  /*10b80*/  IADD3.X R25, R10, UR35, RZ, P6, !PT ;  /* 0x000000230a197c10 */ /* 0x000fc6000b7fe4ff */
[----:B------:R-:W-:-:S04]  /*10b90*/  IMAD.WIDE R24, R41, 0x4, R24 ;  /* 0x0000000429187825 */ /* 0x000fc800078e0218 */
[----:B------:R-:W-:Y:S01]  /*10ba0*/  FADD R26, R47, R26 ;  /* 0x0000001a2f1a7221 */ /* 0x000fe20000000000 */
[----:B------:R-:W-:-:S04]  /*10bb0*/  IADD3 R24, P6, R24, R7, RZ ;  /* 0x0000000718187210 */ /* 0x000fc80007fde0ff */
[----:B------:R0:W-:Y:S01]  /*10bc0*/  STL [R1+0x438], R26 ;  /* 0x0004381a01007387 */ /* 0x0001e20000100800 */
[----:B------:R-:W-:Y:S01]  /*10bd0*/  IMAD.X R25, R25, 0x1, R3, P6 ;  /* 0x0000000119197824 */ /* 0x000fe200030e0603 */
[----:B0-----:R-:W-:Y:S01]  /*10be0*/  IADD3 R26, P6, R22, UR36, RZ ;  /* 0x00000024161a7c10 */ /* 0x001fe2000ffde0ff */
[----:B------:R-:W-:-:S06]  /*10bf0*/  IMAD.MOV.U32 R22, RZ, RZ, RZ ;  /* 0x000000ffff167224 */ /* 0x000fcc00078e00ff */
[----:B------:R0:W4:Y:S04]  /*10c00*/  @P4 LDG.E.EL R22, desc[UR22][R24.64] ;  /* 0x0000001618164981 */ /* 0x000128000c2e1900 */
[----:B---3--:R1:W-:Y:S02]  /*10c10*/  STL [R1+0x17c], R27 ;  /* 0x00017c1b01007387 */ /* 0x0083e40000100800 */
[----:B-1----:R-:W-:-:S03]  /*10c20*/  IADD3.X R27, R10, UR37, RZ, P6, !PT ;  /* 0x000000250a1b7c10 */ /* 0x002fc6000b7fe4ff */
[----:B------:R-:W-:-:S03]  /*10c30*/  IMAD.WIDE.U32 R26, R40, 0x4, R26 ;  /* 0x00000004281a7825 */ /* 0x000fc600078e001a */
[----:B------:R-:W-:-:S05]  /*10c40*/  IADD3 R32, P6, R26, R52, RZ ;  /* 0x000000341a207210 */ /* 0x000fca0007fde0ff */
[----:B------:R-:W-:Y:S01]  /*10c50*/  IMAD.X R33, R27, 0x1, R9, P6 ;  /* 0x000000011b217824 */ /* 0x000fe200030e0609 */
[----:B0-----:R-:W-:Y:S02]  /*10c60*/  IADD3 R24, P6, R42, UR38, RZ ;  /* 0x000000262a187c10 */ /* 0x001fe4000ffde0ff */
[----:B------:R-:W-:Y:S02]  /*10c70*/  SEL R10, R49, RZ, !P1 ;  /* 0x000000ff310a7207 */ /* 0x000fe40004800000 */
[----:B------:R-:W-:-:S03]  /*10c80*/  IADD3.X R25, R23, UR40, RZ, P6, !PT ;  /* 0x0000002817197c10 */ /* 0x000fc6000b7fe4ff */
[----:B------:R-:W-:Y:S01]  /*10c90*/  FADD R10, R53, R10 ;  /* 0x0000000a350a7221 */ /* 0x000fe20000000000 */
[----:B------:R-:W-:Y:S01]  /*10ca0*/  IMAD.WIDE R24, R2, 0x4, R24 ;  /* 0x0000000402187825 */ /* 0x000fe200078e0218 */
[----:B------:R-:W-:Y:S02]  /*10cb0*/  STL.64 [R1+0x238], R32 ;  /* 0x0002382001007387 */ /* 0x000fe40000100a00 */
[----:B------:R-:W-:Y:S02]  /*10cc0*/  IADD3 R24, P6, R24, R7, RZ ;  /* 0x0000000718187210 */ /* 0x000fe40007fde0ff */
[----:B------:R-:W-:Y:S04]  /*10cd0*/  STL [R1+0x434], R10 ;  /* 0x0004340a01007387 */ /* 0x000fe80000100800 */
[----:B----4-:R0:W-:Y:S01]  /*10ce0*/  STL [R1+0x124], R22 ;  /* 0x0001241601007387 */ /* 0x0101e20000100800 */
[----:B------:R-:W-:-:S02]  /*10cf0*/  IMAD.X R25, R25, 0x1, R3, P6 ;  /* 0x0000000119197824 */ /* 0x000fc400030e0603 */
[----:B0-----:R-:W-:-:S06]  /*10d00*/  IMAD.MOV.U32 R22, RZ, RZ, RZ ;  /* 0x000000ffff167224 */ /* 0x001fcc00078e00ff */
[----:B------:R0:W3:Y:S01]  /*10d10*/  @P2 LDG.E.EL R22, desc[UR22][R24.64] ;  /* 0x0000001618162981 */ /* 0x0000e2000c2e1900 */
[----:B------:R-:W-:Y:S02]  /*10d20*/  SEL R10, R29, RZ, !P1 ;  /* 0x000000ff1d0a7207 */ /* 0x000fe40004800000 */
[----:B0-----:R-:W-:-:S04]  /*10d30*/  IADD3 R24, P6, R42, UR34, RZ ;  /* 0x000000222a187c10 */ /* 0x001fc8000ffde0ff */
[----:B------:R-:W-:Y:S01]  /*10d40*/  IADD3.X R25, R23, UR35, RZ, P6, !PT ;  /* 0x0000002317197c10 */ /* 0x000fe2000b7fe4ff */
[----:B------:R-:W-:Y:S02]  /*10d50*/  FADD R10, R28, R10 ;  /* 0x0000000a1c0a7221 */ /* 0x000fe40000000000 */
[----:B------:R-:W-:-:S03]  /*10d60*/  IMAD.WIDE R24, R6, 0x4, R24 ;  /* 0x0000000406187825 */ /* 0x000fc600078e0218 */
[----:B------:R-:W-:Y:S01]  /*10d70*/  STL [R1+0x430], R10 ;  /* 0x0004300a01007387 */ /* 0x000fe20000100800 */
[----:B------:R-:W-:-:S05]  /*10d80*/  IADD3 R24, P6, R24, R7, RZ ;  /* 0x0000000718187210 */ /* 0x000fca0007fde0ff */
[----:B------:R-:W-:Y:S01]  /*10d90*/  IMAD.X R25, R25, 0x1, R3, P6 ;  /* 0x0000000119197824 */ /* 0x000fe200030e0603 */
[----:B------:R-:W-:Y:S01]  /*10da0*/  R2UR UR13, R35 ;  /* 0x00000000230d72ca */ /* 0x000fe200000e0000 */
[----:B---3--:R0:W-:Y:S04]  /*10db0*/  STL [R1+0x140], R22 ;  /* 0x0001401601007387 */ /* 0x0081e80000100800 */
[----:B------:R-:W3:Y:S04]  /*10dc0*/  LDL.LU R31, [R1+0x454] ;  /* 0x00045400011f7983 */ /* 0x000ee80000300800 */
[----:B------:R-:W4:Y:S01]  /*10dd0*/  LDL.LU R35, [R1+0x418] ;  /* 0x0004180001237983 */ /* 0x000f220000300800 */
[----:B0-----:R-:W-:-:S03]  /*10de0*/  IADD3 R22, P6, R42, UR36, RZ ;  /* 0x000000242a167c10 */ /* 0x001fc6000ffde0ff */
[----:B------:R-:W4:Y:S01]  /*10df0*/  LDL R29, [R1+0x2d4] ;  /* 0x0002d400011d7983 */ /* 0x000f220000100800 */
[----:B------:R-:W-:-:S03]  /*10e00*/  IADD3.X R23, R23, UR37, RZ, P6, !PT ;  /* 0x0000002517177c10 */ /* 0x000fc6000b7fe4ff */
[----:B------:R-:W-:-:S03]  /*10e10*/  IMAD.WIDE.U32 R22, R40, 0x4, R22 ;  /* 0x0000000428167825 */ /* 0x000fc600078e0016 */
[----:B------:R-:W-:-:S05]  /*10e20*/  IADD3 R26, P6, R22, R52, RZ ;  /* 0x00000034161a7210 */ /* 0x000fca0007fde0ff */
[----:B------:R-:W-:Y:S01]  /*10e30*/  IMAD.X R27, R23, 0x1, R9, P6 ;  /* 0x00000001171b7824 */ /* 0x000fe200030e0609 */
[----:B------:R-:W-:-:S04]  /*10e40*/  IADD3 R14, P6, R14, UR36, RZ ;  /* 0x000000240e0e7c10 */ /* 0x000fc8000ffde0ff */
[----:B------:R-:W-:Y:S01]  /*10e50*/  IADD3.X R15, R15, UR37, RZ, P6, !PT ;  /* 0x000000250f0f7c10 */ /* 0x000fe2000b7fe4ff */
[----:B------:R0:W-:Y:S02]  /*10e60*/  STL.64 [R1+0x230], R26 ;  /* 0x0002301a01007387 */ /* 0x0001e40000100a00 */
[----:B------:R-:W-:Y:S02]  /*10e70*/  IMAD.WIDE.U32 R14, R40, 0x4, R14 ;  /* 0x00000004280e7825 */ /* 0x000fe400078e000e */
[----:B------:R-:W4:Y:S04]  /*10e80*/  LDL.LU R42, [R1+0x2d0] ;  /* 0x0002d000012a7983 */ /* 0x000f280000300800 */
[----:B------:R-:W4:Y:S01]  /*10e90*/  LDL.LU R44, [R1+0x448] ;  /* 0x00044800012c7983 */ /* 0x000f220000300800 */
[----:B0-----:R-:W-:-:S03]  /*10ea0*/  IADD3 R26, P6, R14, R52, RZ ;  /* 0x000000340e1a7210 */ /* 0x001fc60007fde0ff */
[----:B------:R-:W4:Y:S02]  /*10eb0*/  LDL.LU R43, [R1+0x390] ;  /* 0x00039000012b7983 */ /* 0x000f240000300800 */
[----:B------:R-:W-:Y:S01]  /*10ec0*/  IMAD.X R27, R15, 0x1, R9, P6 ;  /* 0x000000010f1b7824 */ /* 0x000fe200030e0609 */
[----:B------:R-:W-:Y:S01]  /*10ed0*/  IADD3 R16, P6, R16, UR36, RZ ;  /* 0x0000002410107c10 */ /* 0x000fe2000ffde0ff */
[----:B------:R-:W4:Y:S03]  /*10ee0*/  LDL.LU R53, [R1+0x388] ;  /* 0x0003880001357983 */ /* 0x000f260000300800 */
[----:B------:R-:W-:-:S03]  /*10ef0*/  IADD3.X R17, R17, UR37, RZ, P6, !PT ;  /* 0x0000002511117c10 */ /* 0x000fc6000b7fe4ff */
[----:B------:R-:W-:-:S03]  /*10f00*/  IMAD.WIDE.U32 R16, R40, 0x4, R16 ;  /* 0x0000000428107825 */ /* 0x000fc600078e0010 */
[----:B------:R-:W-:-:S05]  /*10f10*/  IADD3 R22, P6, R16, R52, RZ ;  /* 0x0000003410167210 */ /* 0x000fca0007fde0ff */
[----:B------:R-:W-:Y:S01]  /*10f20*/  IMAD.X R23, R17, 0x1, R9, P6 ;  /* 0x0000000111177824 */ /* 0x000fe200030e0609 */
[----:B------:R-:W-:Y:S01]  /*10f30*/  IADD3 R14, P6, R12, UR36, RZ ;  /* 0x000000240c0e7c10 */ /* 0x000fe2000ffde0ff */
[----:B------:R-:W-:-:S06]  /*10f40*/  IMAD.MOV.U32 R12, RZ, RZ, RZ ;  /* 0x000000ffff0c7224 */ /* 0x000fcc00078e00ff */
[----:B------:R-:W4:Y:S01]  /*10f50*/  @P4 LDG.E.EL R12, desc[UR22][R24.64] ;  /* 0x00000016180c4981 */ /* 0x000f22000c2e1900 */
[----:B------:R-:W-:-:S03]  /*10f60*/  IADD3.X R15, R36, UR37, RZ, P6, !PT ;  /* 0x00000025240f7c10 */ /* 0x000fc6000b7fe4ff */
[----:B------:R-:W-:Y:S01]  /*10f70*/  IMAD.WIDE.U32 R14, R40, 0x4, R14 ;  /* 0x00000004280e7825 */ /* 0x000fe200078e000e */
[----:B------:R-:W-:Y:S04]  /*10f80*/  STL.64 [R1+0x220], R26 ;  /* 0x0002201a01007387 */ /* 0x000fe80000100a00 */
[----:B------:R0:W-:Y:S04]  /*10f90*/  STL.64 [R1+0x218], R22 ;  /* 0x0002181601007387 */ /* 0x0001e80000100a00 */
[----:B------:R-:W4:Y:S01]  /*10fa0*/  LDL.LU R47, [R1+0x394] ;  /* 0x00039400012f7983 */ /* 0x000f220000300800 */
        /* <DEDUP_REMOVED lines=9> */
[----:B------:R-:W-:Y:S02]  /*11040*/  STL.64 [R1+0x210], R22 ;  /* 0x0002101601007387 */ /* 0x000fe40000100a00 */
[----:B------:R-:W-:Y:S02]  /*11050*/  IMAD.WIDE.U32 R18, R40, 0x4, R18 ;  /* 0x0000000428127825 */ /* 0x000fe400078e0012 */
[----:B------:R0:W-:Y:S04]  /*11060*/  STL.64 [R1+0x208], R16 ;  /* 0x0002081001007387 */ /* 0x0001e80000100a00 */
[----:B------:R-:W4:Y:S04]  /*11070*/  LDL.LU R49, [R1+0x3dc] ;  /* 0x0003dc0001317983 */ /* 0x000f280000300800 */
[----:B------:R-:W4:Y:S01]  /*11080*/  LDL.LU R28, [R1+0x384] ;  /* 0x00038400011c7983 */ /* 0x000f220000300800 */
[----:B0-----:R-:W-:-:S05]  /*11090*/  IADD3 R16, P6, R18, R52, RZ ;  /* 0x0000003412107210 */ /* 0x001fca0007fde0ff */
[----:B------:R-:W-:-:S05]  /*110a0*/  IMAD.X R17, R19, 0x1, R9, P6 ;  /* 0x0000000113117824 */ /* 0x000fca00030e0609 */
[----:B------:R-:W-:Y:S01]  /*110b0*/  STL.64 [R1+0xf0], R16 ;  /* 0x0000f01001007387 */ /* 0x000fe20000100a00 */
[----:B---3--:R-:W-:-:S05]  /*110c0*/  SEL R10, R31, RZ, !P1 ;  /* 0x000000ff1f0a7207 */ /* 0x008fca0004800000 */
[----:B----4-:R-:W-:-:S05]  /*110d0*/  FADD R10, R35, R10 ;  /* 0x0000000a230a7221 */ /* 0x010fca0000000000 */
[----:B------:R0:W-:Y:S01]  /*110e0*/  STL [R1+0x42c], R10 ;  /* 0x00042c0a01007387 */ /* 0x0001e20000100800 */
[----:B------:R-:W-:-:S05]  /*110f0*/  SEL R15, R44, RZ, !P1 ;  /* 0x000000ff2c0f7207 */ /* 0x000fca0004800000 */
[----:B------:R-:W-:Y:S01]  /*11100*/  FADD R15, R20, R15 ;  /* 0x0000000f140f7221 */ /* 0x000fe20000000000 */
[----:B0-----:R-:W-:Y:S01]  /*11110*/  SEL R10, R43, RZ, P2 ;  /* 0x000000ff2b0a7207 */ /* 0x001fe20001000000 */
[----:B------:R0:W-:Y:S04]  /*11120*/  STL [R1+0x120], R12 ;  /* 0x0001200c01007387 */ /* 0x0001e80000100800 */
[----:B------:R-:W3:Y:S04]  /*11130*/  LDL.LU R44, [R1+0x398] ;  /* 0x00039800012c7983 */ /* 0x000ee80000300800 */
[----:B------:R1:W-:Y:S04]  /*11140*/  STL [R1+0x428], R15 ;  /* 0x0004280f01007387 */ /* 0x0003e80000100800 */
[----:B------:R-:W4:Y:S01]  /*11150*/  LDL.LU R43, [R1+0x38c] ;  /* 0x00038c00012b7983 */ /* 0x000f220000300800 */
[----:B------:R-:W-:-:S04]  /*11160*/  IADD3 R14, P6, R29, UR43, RZ ;  /* 0x0000002b1d0e7c10 */ /* 0x000fc8000ffde0ff */
[----:B0-----:R-:W-:Y:S01]  /*11170*/  IADD3.X R12, R42, UR18, RZ, P6, !PT ;  /* 0x000000122a0c7c10 */ /* 0x001fe2000b7fe4ff */
[----:B------:R-:W-:-:S03]  /*11180*/  IMAD.SHL.U32 R16, R14, 0x4, RZ ;  /* 0x000000040e107824 */ /* 0x000fc600078e00ff */
[----:B------:R-:W-:Y:S02]  /*11190*/  SHF.L.U64.HI R12, R14, 0x2, R12 ;  /* 0x000000020e0c7819 */ /* 0x000fe4000001020c */
[----:B------:R-:W-:-:S04]  /*111a0*/  IADD3 R14, P6, R16, UR32, RZ ;  /* 0x00000020100e7c10 */ /* 0x000fc8000ffde0ff */
[----:B-1----:R-:W-:-:S03]  /*111b0*/  IADD3.X R15, R12, UR33, RZ, P6, !PT ;  /* 0x000000210c0f7c10 */ /* 0x002fc6000b7fe4ff */
[----:B------:R-:W-:Y:S01]  /*111c0*/  IMAD.WIDE R14, R5, 0x4, R14 ;  /* 0x00000004050e7825 */ /* 0x000fe200078e020e */
[----:B------:R-:W-:Y:S02]  /*111d0*/  CS2R R18, SRZ ;  /* 0x0000000000127805 */ /* 0x000fe4000001ff00 */
        /* <DEDUP_REMOVED lines=8> */
[----:B------:R0:W4:Y:S01]  /*11260*/  @P2 LDG.E.EL R19, desc[UR22][R14.64] ;  /* 0x000000160e132981 */ /* 0x000122000c2e1900 */
[----:B------:R-:W-:Y:S02]  /*11270*/  @P0 SEL R10, R53, RZ, P4 ;  /* 0x000000ff350a0207 */ /* 0x000fe40002000000 */
[----:B------:R-:W-:Y:S01]  /*11280*/  SEL R17, R47, RZ, P5 ;  /* 0x000000ff2f117207 */ /* 0x000fe20002800000 */
[----:B------:R-:W4:Y:S01]  /*11290*/  LDL.LU R53, [R1+0xfc] ;  /* 0x0000fc0001357983 */ /* 0x000f220000300800 */
[----:B0-----:R-:W-:-:S03]  /*112a0*/  IADD3 R14, P6, R16, UR34, RZ ;  /* 0x00000022100e7c10 */ /* 0x001fc6000ffde0ff */
[----:B------:R-:W4:Y:S01]  /*112b0*/  LDL.LU R35, [R1+0x41c] ;  /* 0x00041c0001237983 */ /* 0x000f220000300800 */
[----:B------:R-:W-:-:S03]  /*112c0*/  IADD3.X R15, R12, UR35, RZ, P6, !PT ;  /* 0x000000230c0f7c10 */ /* 0x000fc6000b7fe4ff */
[----:B------:R-:W4:Y:S01]  /*112d0*/  LDL.LU R47, [R1+0x380] ;  /* 0x00038000012f7983 */ /* 0x000f220000300800 */
[----:B------:R-:W-:Y:S01]  /*112e0*/  SEL R10, R17, R10, !P3 ;  /* 0x0000000a110a7207 */ /* 0x000fe20005800000 */
[----:B------:R-:W-:Y:S01]  /*112f0*/  IMAD.WIDE R14, R6, 0x4, R14 ;  /* 0x00000004060e7825 */ /* 0x000fe200078e020e */
[----:B------:R-:W-:Y:S02]  /*11300*/  SEL R17, R49, RZ, !P1 ;  /* 0x000000ff31117207 */ /* 0x000fe40004800000 */
[----:B------:R-:W-:-:S03]  /*11310*/  IADD3 R14, P6, R14, R7, RZ ;  /* 0x000000070e0e7210 */ /* 0x000fc60007fde0ff */
[----:B------:R-:W-:Y:S02]  /*11320*/  FADD R17, R28, R17 ;  /* 0x000000111c117221 */ /* 0x000fe40000000000 */
[----:B------:R-:W-:Y:S01]  /*11330*/  IMAD.X R15, R15, 0x1, R3, P6 ;  /* 0x000000010f0f7824 */ /* 0x000fe200030e0603 */
[----:B------:R-:W-:Y:S02]  /*11340*/  IADD3 R16, P6, R16, UR36, RZ ;  /* 0x0000002410107c10 */ /* 0x000fe4000ffde0ff */
[----:B------:R0:W-:Y:S04]  /*11350*/  STL [R1+0x424], R17 ;  /* 0x0004241101007387 */ /* 0x0001e80000100800 */
[----:B------:R-:W4:Y:S04]  /*11360*/  LDL.LU R49, [R1+0x39c] ;  /* 0x00039c0001317983 */ /* 0x000f280000300800 */
[----:B------:R-:W4:Y:S01]  /*11370*/  LDL.LU R28, [R1+0x378] ;  /* 0x00037800011c7983 */ /* 0x000f220000300800 */
[----:B0-----:R-:W-:-:S03]  /*11380*/  IADD3.X R17, R12, UR37, RZ, P6, !PT ;  /* 0x000000250c117c10 */ /* 0x001fc6000b7fe4ff */
[----:B------:R-:W-:-:S03]  /*11390*/  IMAD.WIDE.U32 R16, R40, 0x4, R16 ;  /* 0x0000000428107825 */ /* 0x000fc600078e0010 */
[----:B------:R-:W-:-:S05]  /*113a0*/  IADD3 R20, P6, R16, R52, RZ ;  /* 0x0000003410147210 */ /* 0x000fca0007fde0ff */
[----:B------:R-:W-:-:S05]  /*113b0*/  IMAD.X R21, R17, 0x1, R9, P6 ;  /* 0x0000000111157824 */ /* 0x000fca00030e0609 */
[----:B------:R-:W-:Y:S01]  /*113c0*/  STL.64 [R1+0x1f8], R20 ;  /* 0x0001f81401007387 */ /* 0x000fe20000100a00 */
[----:B---3--:R-:W-:-:S05]  /*113d0*/  SEL R12, R44, RZ, !P1 ;  /* 0x000000ff2c0c7207 */ /* 0x008fca0004800000 */
[----:B----4-:R-:W-:Y:S01]  /*113e0*/  FADD R16, R43, R12 ;  /* 0x0000000c2b107221 */ /* 0x010fe20000000000 */
[----:B------:R-:W-:-:S06]  /*113f0*/  IMAD.MOV.U32 R12, RZ, RZ, RZ ;  /* 0x000000ffff0c7224 */ /* 0x000fcc00078e00ff */
[----:B------:R0:W3:Y:S04]  /*11400*/  @P4 LDG.E.EL R12, desc[UR22][R14.64] ;  /* 0x000000160e0c4981 */ /* 0x0000e8000c2e1900 */
[----:B------:R1:W-:Y:S04]  /*11410*/  STL [R1+0x420], R16 ;  /* 0x0004201001007387 */ /* 0x0003e80000100800 */
[----:B------:R-:W4:Y:S04]  /*11420*/  LDL.LU R44, [R1+0x3d8] ;  /* 0x0003d800012c7983 */ /* 0x000f280000300800 */
[----:B------:R-:W4:Y:S01]  /*11430*/  LDL.LU R43, [R1+0x37c] ;  /* 0x00037c00012b7983 */ /* 0x000f220000300800 */
[----:B-1----:R-:W-:-:S02]  /*11440*/  SEL R16, R18, RZ, P5 ;  /* 0x000000ff12107207 */ /* 0x002fc40002800000 */
[----:B------:R-:W-:Y:S02]  /*11450*/  SEL R19, R19, RZ, P2 ;  /* 0x000000ff13137207 */ /* 0x000fe40001000000 */
[----:B0-----:R-:W-:-:S04]  /*11460*/  IADD3 R14, P6, R53, UR44, RZ ;  /* 0x0000002c350e7c10 */ /* 0x001fc8000ffde0ff */
[----:B------:R-:W-:Y:S02]  /*11470*/  IADD3.X R15, R0, UR19, RZ, P6, !PT ;  /* 0x00000013000f7c10 */ /* 0x000fe4000b7fe4ff */
[----:B------:R-:W-:-:S05]  /*11480*/  SEL R17, R35, RZ, !P1 ;  /* 0x000000ff23117207 */ /* 0x000fca0004800000 */
[----:B------:R-:W-:Y:S01]  /*11490*/  FADD R17, R47, R17 ;  /* 0x000000112f117221 */ /* 0x000fe20000000000 */
[----:B---3--:R-:W-:-:S04]  /*114a0*/  SEL R12, R12, RZ, P4 ;  /* 0x000000ff0c0c7207 */ /* 0x008fc80002000000 */
[----:B------:R-:W-:-:S05]  /*114b0*/  @P3 SEL R16, R19, R12, !P0 ;  /* 0x0000000c13103207 */ /* 0x000fca0004000000 */
[----:B------:R0:W-:Y:S01]  /*114c0*/  STL [R1+0x330], R16 ;  /* 0x0003301001007387 */ /* 0x0001e20000100800 */
[C---:B------:R-:W-:Y:S01]  /*114d0*/  SHF.L.U64.HI R12, R14.reuse, 0x2, R15 ;  /* 0x000000020e0c7819 */ /* 0x040fe2000001020f */
[----:B0-----:R-:W-:-:S05]  /*114e0*/  IMAD.SHL.U32 R16, R14, 0x4, RZ ;  /* 0x000000040e107824 */ /* 0x001fca00078e00ff */
[----:B------:R-:W-:-:S04]  /*114f0*/  IADD3 R14, P6, R16, UR32, RZ ;  /* 0x00000020100e7c10 */ /* 0x000fc8000ffde0ff */
[----:B------:R-:W-:-:S03]  /*11500*/  IADD3.X R15, R12, UR33, RZ, P6, !PT ;  /* 0x000000210c0f7c10 */ /* 0x000fc6000b7fe4ff */
[----:B------:R-:W-:Y:S01]  /*11510*/  IMAD.WIDE R14, R5, 0x4, R14 ;  /* 0x00000004050e7825 */ /* 0x000fe200078e020e */
[----:B------:R-:W-:Y:S02]  /*11520*/  CS2R R18, SRZ ;  /* 0x0000000000127805 */ /* 0x000fe4000001ff00 */
[----:B------:R-:W-:-:S05]  /*11530*/  IADD3 R14, P6, R14, R4, RZ ;  /* 0x000000040e0e7210 */ /* 0x000fca0007fde0ff */
[----:B------:R-:W-:-:S05]  /*11540*/  IMAD.X R15, R15, 0x1, R8, P6 ;  /* 0x000000010f0f7824 */ /* 0x000fca00030e0608 */
[----:B------:R0:W3:Y:S02]  /*11550*/  @P5 LDG.E.EL R18, desc[UR22][R14.64] ;  /* 0x000000160e125981 */ /* 0x0000e4000c2e1900 */
[----:B0-----:R-:W-:-:S04]  /*11560*/  IADD3 R14, P6, R16, UR38, RZ ;  /* 0x00000026100e7c10 */ /* 0x001fc8000ffde0ff */
[----:B------:R-:W-:-:S03]  /*11570*/  IADD3.X R15, R12, UR40, RZ, P6, !PT ;  /* 0x000000280c0f7c10 */ /* 0x000fc6000b7fe4ff */
[----:B------:R-:W-:-:S03]  /*11580*/  IMAD.WIDE R14, R2, 0x4, R14 ;  /* 0x00000004020e7825 */ /* 0x000fc600078e020e */
[----:B------:R-:W-:-:S05]  /*11590*/  IADD3 R14, P6, R14, R7, RZ ;  /* 0x000000070e0e7210 */ /* 0x000fca0007fde0ff */
[----:B------:R-:W-:-:S05]  /*115a0*/  IMAD.X R15, R15, 0x1, R3, P6 ;  /* 0x000000010f0f7824 */ /* 0x000fca00030e0603 */
[----:B------:R0:W3:Y:S02]  /*115b0*/  @P2 LDG.E.EL R19, desc[UR22][R14.64] ;  /* 0x000000160e132981 */ /* 0x0000e4000c2e1900 */
[----:B0-----:R-:W-:-:S04]  /*115c0*/  IADD3 R14, P6, R16, UR34, RZ ;  /* 0x00000022100e7c10 */ /* 0x001fc8000ffde0ff */
[----:B------:R-:W-:Y:S01]  /*115d0*/  IADD3.X R15, R12, UR35, RZ, P6, !PT ;  /* 0x000000230c0f7c10 */ /* 0x000fe2000b7fe4ff */
[----:B------:R0:W-:Y:S02]  /*115e0*/  STL [R1+0x414], R17 ;  /* 0x0004141101007387 */ /* 0x0001e40000100800 */
[----:B------:R-:W-:Y:S02]  /*115f0*/  IMAD.WIDE R14, R6, 0x4, R14 ;  /* 0x00000004060e7825 */ /* 0x000fe400078e020e */
[----:B------:R-:W3:Y:S01]  /*11600*/  LDL.LU R47, [R1+0x3a0] ;  /* 0x0003a000012f7983 */ /* 0x000ee20000300800 */
[----:B------:R-:W-:Y:S02]  /*11610*/  IADD3 R14, P6, R14, R7, RZ ;  /* 0x000000070e0e7210 */ /* 0x000fe40007fde0ff */
[----:B0-----:R-:W-:Y:S02]  /*11620*/  SEL R17, R49, RZ, !P1 ;  /* 0x000000ff31117207 */ /* 0x001fe40004800000 */
[----:B------:R-:W3:Y:S01]  /*11630*/  LDL.LU R49, [R1+0x308] ;  /* 0x0003080001317983 */ /* 0x000ee20000300800 */
[----:B------:R-:W-:-:S02]  /*11640*/  IMAD.X R15, R15, 0x1, R3, P6 ;  /* 0x000000010f0f7824 */ /* 0x000fc400030e0603 */
[----:B------:R-:W-:Y:S01]  /*11650*/  FADD R17, R28, R17 ;  /* 0x000000111c117221 */ /* 0x000fe20000000000 */
[----:B------:R-:W-:-:S04]  /*11660*/  IADD3 R16, P6, R16, UR36, RZ ;  /* 0x0000002410107c10 */ /* 0x000fc8000ffde0ff */
[----:B------:R0:W-:Y:S04]  /*11670*/  STL [R1+0x418], R17 ;  /* 0x0004181101007387 */ /* 0x0001e80000100800 */
[----:B------:R-:W3:Y:S01]  /*11680*/  LDL.LU R28, [R1+0x2f8] ;  /* 0x0002f800011c7983 */ /* 0x000ee20000300800 */
[----:B0-----:R-:W-:Y:S02]  /*11690*/  IADD3.X R17, R12, UR37, RZ, P6, !PT ;  /* 0x000000250c117c10 */ /* 0x001fe4000b7fe4ff */
[----:B----4-:R-:W-:Y:S01]  /*116a0*/  SEL R12, R44, RZ, !P1 ;  /* 0x000000ff2c0c7207 */ /* 0x010fe20004800000 */
[----:B------:R-:W-:-:S03]  /*116b0*/  IMAD.WIDE.U32 R16, R40, 0x4, R16 ;  /* 0x0000000428107825 */ /* 0x000fc600078e0010 */
[----:B------:R-:W-:Y:S01]  /*116c0*/  IADD3 R20, P6, R16, R52, RZ ;  /* 0x0000003410147210 */ /* 0x000fe20007fde0ff */
[----:B------:R-:W-:Y:S01]  /*116d0*/  FADD R16, R43, R12 ;  /* 0x0000000c2b107221 */ /* 0x000fe20000000000 */
[----:B------:R-:W-:-:S06]  /*116e0*/  IMAD.MOV.U32 R12, RZ, RZ, RZ ;  /* 0x000000ffff0c7224 */ /* 0x000fcc00078e00ff */
[----:B------:R0:W4:Y:S01]  /*116f0*/  @P4 LDG.E.EL R12, desc[UR22][R14.64] ;  /* 0x000000160e0c4981 */ /* 0x000122000c2e1900 */
[----:B------:R-:W-:-:S05]  /*11700*/  IMAD.X R21, R17, 0x1, R9, P6 ;  /* 0x0000000111157824 */ /* 0x000fca00030e0609 */
[----:B------:R-:W-:Y:S04]  /*11710*/  STL.64 [R1+0x1f0], R20 ;  /* 0x0001f01401007387 */ /* 0x000fe80000100a00 */
[----:B------:R3:W-:Y:S04]  /*11720*/  STL [R1+0x410], R16 ;  /* 0x0004101001007387 */ /* 0x0007e80000100800 */
[----:B------:R-:W4:Y:S01]  /*11730*/  LDL.LU R44, [R1+0x318] ;  /* 0x00031800012c7983 */ /* 0x000f220000300800 */
[----:B0-----:R-:W-:-:S04]  /*11740*/  IADD3 R14, P6, R29, UR45, RZ ;  /* 0x0000002d1d0e7c10 */ /* 0x001fc8000ffde0ff */
[----:B------:R-:W-:Y:S02]  /*11750*/  IADD3.X R15, R42, UR20, RZ, P6, !PT ;  /* 0x000000142a0f7c10 */ /* 0x000fe4000b7fe4ff */
[----:B---3--:R-:W-:Y:S02]  /*11760*/  SEL R16, R18, RZ, P5 ;  /* 0x000000ff12107207 */ /* 0x008fe40002800000 */
[----:B------:R-:W-:Y:S02]  /*11770*/  SEL R19, R19, RZ, P2 ;  /* 0x000000ff13137207 */ /* 0x000fe40001000000 */
[----:B----4-:R-:W-:-:S04]  /*11780*/  SEL R12, R12, RZ, P4 ;  /* 0x000000ff0c0c7207 */ /* 0x010fc80002000000 */
        /* <DEDUP_REMOVED lines=19> */
[----:B------:R-:W-:Y:S01]  /*118c0*/  IMAD.WIDE R14, R6, 0x4, R14 ;  /* 0x00000004060e7825 */ /* 0x000fe200078e020e */
[----:B------:R-:W-:Y:S02]  /*118d0*/  SEL R17, R47, RZ, !P1 ;  /* 0x000000ff2f117207 */ /* 0x000fe40004800000 */
[----:B------:R-:W-:-:S03]  /*118e0*/  IADD3 R14, P6, R14, R7, RZ ;  /* 0x000000070e0e7210 */ /* 0x000fc60007fde0ff */
[----:B------:R-:W-:Y:S02]  /*118f0*/  FADD R10, R10, R17 ;  /* 0x000000110a0a7221 */ /* 0x000fe40000000000 */
[----:B------:R-:W-:Y:S01]  /*11900*/  IMAD.X R15, R15, 0x1, R3, P6 ;  /* 0x000000010f0f7824 */ /* 0x000fe200030e0603 */
[----:B------:R-:W-:Y:S02]  /*11910*/  IADD3 R16, P6, R16, UR36, RZ ;  /* 0x0000002410107c10 */ /* 0x000fe4000ffde0ff */
[----:B------:R0:W-:Y:S02]  /*11920*/  STL [R1+0x40c], R10 ;  /* 0x00040c0a01007387 */ /* 0x0001e40000100800 */
[----:B------:R-:W-:Y:S02]  /*11930*/  IADD3.X R17, R12, UR37, RZ, P6, !PT ;  /* 0x000000250c117c10 */ /* 0x000fe4000b7fe4ff */
[----:B------:R-:W4:Y:S01]  /*11940*/  LDL.LU R43, [R1+0x30c] ;  /* 0x00030c00012b7983 */ /* 0x000f220000300800 */
[----:B------:R-:W-:-:S03]  /*11950*/  SEL R12, R44, RZ, P5 ;  /* 0x000000ff2c0c7207 */ /* 0x000fc60002800000 */
[----:B------:R-:W4:Y:S01]  /*11960*/  LDL.LU R47, [R1+0x2b4] ;  /* 0x0002b400012f7983 */ /* 0x000f220000300800 */
[----:B0-----:R-:W-:Y:S02]  /*11970*/  SEL R10, R49, RZ, P2 ;  /* 0x000000ff310a7207 */ /* 0x001fe40001000000 */
[----:B------:R-:W-:Y:S01]  /*11980*/  @P0 SEL R10, R28, RZ, P4 ;  /* 0x000000ff1c0a0207 */ /* 0x000fe20002000000 */
[----:B------:R-:W4:Y:S03]  /*11990*/  LDL.LU R49, [R1+0x314] ;  /* 0x0003140001317983 */ /* 0x000f260000300800 */
[----:B------:R-:W-:Y:S01]  /*119a0*/  SEL R10, R12, R10, !P3 ;  /* 0x0000000a0c0a7207 */ /* 0x000fe20005800000 */
[----:B------:R-:W-:Y:S01]  /*119b0*/  IMAD.MOV.U32 R12, RZ, RZ, RZ ;  /* 0x000000ffff0c7224 */ /* 0x000fe200078e00ff */
[----:B------:R-:W4:Y:S05]  /*119c0*/  LDL.LU R28, [R1+0x298] ;  /* 0x00029800011c7983 */ /* 0x000f2a0000300800 */
[----:B------:R0:W4:Y:S01]  /*119d0*/  @P4 LDG.E.EL R12, desc[UR22][R14.64] ;  /* 0x000000160e0c4981 */ /* 0x000122000c2e1900 */
[----:B------:R-:W-:-:S03]  /*119e0*/  IMAD.WIDE.U32 R16, R40, 0x4, R16 ;  /* 0x0000000428107825 */ /* 0x000fc600078e0010 */
[----:B------:R-:W-:-:S05]  /*119f0*/  IADD3 R20, P6, R16, R52, RZ ;  /* 0x0000003410147210 */ /* 0x000fca0007fde0ff */
[----:B------:R-:W-:-:S05]  /*11a00*/  IMAD.X R21, R17, 0x1, R9, P6 ;  /* 0x0000000111157824 */ /* 0x000fca00030e0609 */
[----:B------:R-:W-:Y:S04]  /*11a10*/  STL.64 [R1+0x1e8], R20 ;  /* 0x0001e81401007387 */ /* 0x000fe80000100a00 */
[----:B------:R-:W4:Y:S04]  /*11a20*/  LDL.LU R35, [R1+0x320] ;  /* 0x0003200001237983 */ /* 0x000f280000300800 */
[----:B------:R-:W4:Y:S01]  /*11a30*/  LDL.LU R44, [R1+0x29c] ;  /* 0x00029c00012c7983 */ /* 0x000f220000300800 */
[----:B0-----:R-:W-:-:S04]  /*11a40*/  IADD3 R14, P6, R53, UR39, RZ ;  /* 0x00000027350e7c10 */ /* 0x001fc8000ffde0ff */
[----:B------:R-:W-:Y:S02]  /*11a50*/  IADD3.X R15, R0, UR7, RZ, P6, !PT ;  /* 0x00000007000f7c10 */ /* 0x000fe4000b7fe4ff */
[----:B---3--:R-:W-:Y:S02]  /*11a60*/  SEL R16, R18, RZ, P5 ;  /* 0x000000ff12107207 */ /* 0x008fe40002800000 */
[----:B----4-:R-:W-:Y:S02]  /*11a70*/  SEL R19, R19, RZ, P2 ;  /* 0x000000ff13137207 */ /* 0x010fe40001000000 */
[----:B------:R-:W-:-:S04]  /*11a80*/  SEL R12, R12, RZ, P4 ;  /* 0x000000ff0c0c7207 */ /* 0x000fc80002000000 */
        /* <DEDUP_REMOVED lines=15> */
[----:B------:R-:W-:Y:S01]  /*11b80*/  IMAD.X R15, R15, 0x1, R3, P6 ;  /* 0x000000010f0f7824 */ /* 0x000fe200030e0603 */
[----:B------:R-:W-:-:S04]  /*11b90*/  SEL R17, R43, RZ, !P1 ;  /* 0x000000ff2b117207 */ /* 0x000fc80004800000 */
[----:B------:R0:W4:Y:S01]  /*11ba0*/  @P2 LDG.E.EL R19, desc[UR22][R14.64] ;  /* 0x000000160e132981 */ /* 0x000122000c2e1900 */
[----:B------:R-:W-:Y:S01]  /*11bb0*/  FADD R17, R47, R17 ;  /* 0x000000112f117221 */ /* 0x000fe20000000000 */
[----:B0-----:R-:W-:-:S04]  /*11bc0*/  IADD3 R14, P6, R16, UR34, RZ ;  /* 0x00000022100e7c10 */ /* 0x001fc8000ffde0ff */
[----:B------:R-:W-:Y:S01]  /*11bd0*/  IADD3.X R15, R12, UR35, RZ, P6, !PT ;  /* 0x000000230c0f7c10 */ /* 0x000fe2000b7fe4ff */
[----:B------:R0:W-:Y:S02]  /*11be0*/  STL [R1+0x3dc], R17 ;  /* 0x0003dc1101007387 */ /* 0x0001e40000100800 */
[----:B------:R-:W-:Y:S02]  /*11bf0*/  IMAD.WIDE R14, R6, 0x4, R14 ;  /* 0x00000004060e7825 */ /* 0x000fe400078e020e */
[----:B------:R-:W4:Y:S01]  /*11c00*/  LDL.LU R43, [R1+0x328] ;  /* 0x00032800012b7983 */ /* 0x000f220000300800 */
[----:B------:R-:W-:-:S03]  /*11c10*/  IADD3 R14, P6, R14, R7, RZ ;  /* 0x000000070e0e7210 */ /* 0x000fc60007fde0ff */
[----:B------:R-:W4:Y:S01]  /*11c20*/  LDL.LU R47, [R1+0x2fc] ;  /* 0x0002fc00012f7983 */ /* 0x000f220000300800 */
[----:B0-----:R-:W-:Y:S01]  /*11c30*/  SEL R17, R49, RZ, !P1 ;  /* 0x000000ff31117207 */ /* 0x001fe20004800000 */
[----:B------:R-:W-:-:S04]  /*11c40*/  IMAD.X R15, R15, 0x1, R3, P6 ;  /* 0x000000010f0f7824 */ /* 0x000fc800030e0603 */
[----:B------:R-:W-:Y:S01]  /*11c50*/  FADD R17, R28, R17 ;  /* 0x000000111c117221 */ /* 0x000fe20000000000 */
[----:B------:R-:W-:-:S04]  /*11c60*/  IADD3 R16, P6, R16, UR36, RZ ;  /* 0x0000002410107c10 */ /* 0x000fc8000ffde0ff */
[----:B------:R0:W-:Y:S04]  /*11c70*/  STL [R1+0x3d8], R17 ;  /* 0x0003d81101007387 */ /* 0x0001e80000100800 */
[----:B------:R-:W4:Y:S04]  /*11c80*/  LDL.LU R49, [R1+0x324] ;  /* 0x0003240001317983 */ /* 0x000f280000300800 */
[----:B------:R-:W4:Y:S01]  /*11c90*/  LDL.LU R28, [R1+0x300] ;  /* 0x00030000011c7983 */ /* 0x000f220000300800 */
[----:B0-----:R-:W-:Y:S02]  /*11ca0*/  IADD3.X R17, R12, UR37, RZ, P6, !PT ;  /* 0x000000250c117c10 */ /* 0x001fe4000b7fe4ff */
[----:B------:R-:W-:Y:S01]  /*11cb0*/  SEL R12, R35, RZ, !P1 ;  /* 0x000000ff230c7207 */ /* 0x000fe20004800000 */
[----:B------:R-:W-:-:S03]  /*11cc0*/  IMAD.WIDE.U32 R16, R40, 0x4, R16 ;  /* 0x0000000428107825 */ /* 0x000fc600078e0010 */
[----:B------:R-:W-:Y:S01]  /*11cd0*/  IADD3 R20, P6, R16, R52, RZ ;  /* 0x0000003410147210 */ /* 0x000fe20007fde0ff */
[----:B------:R-:W-:Y:S01]  /*11ce0*/  FADD R16, R44, R12 ;  /* 0x0000000c2c107221 */ /* 0x000fe20000000000 */
[----:B------:R-:W-:-:S06]  /*11cf0*/  IMAD.MOV.U32 R12, RZ, RZ, RZ ;  /* 0x000000ffff0c7224 */ /* 0x000fcc00078e00ff */
[----:B------:R0:W4:Y:S01]  /*11d00*/  @P4 LDG.E.EL R12, desc[UR22][R14.64] ;  /* 0x000000160e0c4981 */ /* 0x000122000c2e1900 */
[----:B------:R-:W-:-:S05]  /*11d10*/  IMAD.X R21, R17, 0x1, R9, P6 ;  /* 0x0000000111157824 */ /* 0x000fca00030e0609 */
[----:B------:R-:W-:Y:S04]  /*11d20*/  STL.64 [R1+0x1e0], R20 ;  /* 0x0001e01401007387 */ /* 0x000fe80000100a00 */
[----:B------:R3:W-:Y:S01]  /*11d30*/  STL [R1+0x3cc], R16 ;  /* 0x0003cc1001007387 */ /* 0x0007e20000100800 */
[----:B0-----:R-:W-:-:S03]  /*11d40*/  IADD3 R14, P6, R29, UR46, RZ ;  /* 0x0000002e1d0e7c10 */ /* 0x001fc6000ffde0ff */
[----:B------:R-:W4:Y:S01]  /*11d50*/  LDL.LU R29, [R1+0x32c] ;  /* 0x00032c00011d7983 */ /* 0x000f220000300800 */
        /* <DEDUP_REMOVED lines=38> */
[----:B------:R-:W-:-:S05]  /*11fc0*/  SEL R12, R29, RZ, !P1 ;  /* 0x000000ff1d0c7207 */ /* 0x000fca0004800000 */
[----:B------:R-:W-:Y:S01]  /*11fd0*/  FADD R12, R10, R12 ;  /* 0x0000000c0a0c7221 */ /* 0x000fe20000000000 */
[----:B------:R-:W-:-:S06]  /*11fe0*/  IMAD.MOV.U32 R10, RZ, RZ, RZ ;  /* 0x000000ffff0a7224 */ /* 0x000fcc00078e00ff */
[----:B------:R0:W4:Y:S01]  /*11ff0*/  @P4 LDG.E.EL R10, desc[UR22][R14.64] ;  /* 0x000000160e0a4981 */ /* 0x000122000c2e1900 */
[----:B------:R-:W-:-:S03]  /*12000*/  IMAD.WIDE.U32 R16, R40, 0x4, R16 ;  /* 0x0000000428107825 */ /* 0x000fc600078e0010 */
[----:B------:R-:W-:-:S05]  /*12010*/  IADD3 R20, P6, R16, R52, RZ ;  /* 0x0000003410147210 */ /* 0x000fca0007fde0ff */
[----:B------:R-:W-:-:S05]  /*12020*/  IMAD.X R21, R17, 0x1, R9, P6 ;  /* 0x0000000111157824 */ /* 0x000fca00030e0609 */
[----:B------:R-:W-:Y:S04]  /*12030*/  STL.64 [R1+0x1d8], R20 ;  /* 0x0001d81401007387 */ /* 0x000fe80000100a00 */
[----:B------:R1:W-:Y:S04]  /*12040*/  STL [R1+0x3c0], R12 ;  /* 0x0003c00c01007387 */ /* 0x0003e80000100800 */
[----:B------:R-:W4:Y:S04]  /*12050*/  LDL.LU R49, [R1+0x244] ;  /* 0x0002440001317983 */ /* 0x000f280000300800 */
[----:B------:R-:W4:Y:S01]  /*12060*/  LDL.LU R29, [R1+0x1c8] ;  /* 0x0001c800011d7983 */ /* 0x000f220000300800 */
[----:B-1----:R-:W-:-:S04]  /*12070*/  IADD3 R12, P6, R53, UR47, RZ ;  /* 0x0000002f350c7c10 */ /* 0x002fc8000ffde0ff */
[----:B0-----:R-:W-:Y:S02]  /*12080*/  IADD3.X R14, R0, UR48, RZ, P6, !PT ;  /* 0x00000030000e7c10 */ /* 0x001fe4000b7fe4ff */
[----:B---3--:R-:W-:Y:S02]  /*12090*/  SEL R16, R18, RZ, P5 ;  /* 0x000000ff12107207 */ /* 0x008fe40002800000 */
[----:B------:R-:W-:Y:S02]  /*120a0*/  SHF.L.U64.HI R18, R12, 0x2, R14 ;  /* 0x000000020c127819 */ /* 0x000fe4000001020e */
[----:B----4-:R-:W-:Y:S02]  /*120b0*/  SEL R19, R19, RZ, P2 ;  /* 0x000000ff13137207 */ /* 0x010fe40001000000 */
[----:B------:R-:W-:-:S04]  /*120c0*/  SEL R10, R10, RZ, P4 ;  /* 0x000000ff0a0a7207 */ /* 0x000fc80002000000 */
[----:B------:R-:W-:Y:S02]  /*120d0*/  @P3 SEL R16, R19, R10, !P0 ;  /* 0x0000000a13103207 */ /* 0x000fe40004000000 */
[----:B------:R-:W-:Y:S01]  /*120e0*/  SEL R10, R44, RZ, !P1 ;  /* 0x000000ff2c0a7207 */ /* 0x000fe20004800000 */
[----:B------:R-:W-:-:S04]  /*120f0*/  IMAD.SHL.U32 R19, R12, 0x4, RZ ;  /* 0x000000040c137824 */ /* 0x000fc800078e00ff */
[----:B------:R-:W-:Y:S01]  /*12100*/  FADD R12, R43, R10 ;  /* 0x0000000a2b0c7221 */ /* 0x000fe20000000000 */
[----:B------:R-:W-:Y:S04]  /*12110*/  STL [R1+0x2b4], R16 ;  /* 0x0002b41001007387 */ /* 0x000fe80000100800 */
[----:B------:R0:W-:Y:S02]  /*12120*/  STL [R1+0x3ac], R12 ;  /* 0x0003ac0c01007387 */ /* 0x0001e40000100800 */
[----:B0-----:R-:W-:-:S05]  /*12130*/  SEL R12, R47, RZ, !P1 ;  /* 0x000000ff2f0c7207 */ /* 0x001fca0004800000 */
[----:B------:R-:W-:Y:S02]  /*12140*/  FADD R12, R28, R12 ;  /* 0x0000000c1c0c7221 */ /* 0x000fe40000000000 */
[----:B------:R-:W3:Y:S01]  /*12150*/  LDL.LU R28, [R1+0x1cc] ;  /* 0x0001cc00011c7983 */ /* 0x000ee20000300800 */
[----:B------:R-:W-:Y:S01]  /*12160*/  IADD3 R14, P6, R19, UR38, RZ ;  /* 0x00000026130e7c10 */ /* 0x000fe2000ffde0ff */
[----:B------:R-:W-:Y:S02]  /*12170*/  IMAD.MOV.U32 R10, RZ, RZ, RZ ;  /* 0x000000ffff0a7224 */ /* 0x000fe400078e00ff */
[----:B------:R-:W4:Y:S01]  /*12180*/  LDL.LU R35, [R1+0x128] ;  /* 0x0001280001237983 */ /* 0x000f220000300800 */
        /* <DEDUP_REMOVED lines=8> */
[----:B------:R0:W-:Y:S02]  /*12210*/  STL [R1+0x3a8], R12 ;  /* 0x0003a80c01007387 */ /* 0x0001e40000100800 */
[----:B------:R-:W-:Y:S02]  /*12220*/  IADD3 R14, P6, R14, R7, RZ ;  /* 0x000000070e0e7210 */ /* 0x000fe40007fde0ff */
[----:B------:R-:W4:Y:S03]  /*12230*/  LDL.LU R44, [R1+0x1bc] ;  /* 0x0001bc00012c7983 */ /* 0x000f260000300800 */
[----:B------:R-:W-:Y:S01]  /*12240*/  IMAD.X R15, R15, 0x1, R3, P6 ;  /* 0x000000010f0f7824 */ /* 0x000fe200030e0603 */
[----:B------:R-:W4:Y:S01]  /*12250*/  LDL.LU R43, [R1+0x118] ;  /* 0x00011800012b7983 */ /* 0x000f220000300800 */
[----:B0-----:R-:W-:-:S03]  /*12260*/  IMAD.MOV.U32 R12, RZ, RZ, RZ ;  /* 0x000000ffff0c7224 */ /* 0x001fc600078e00ff */
[----:B------:R-:W4:Y:S04]  /*12270*/  LDL.LU R47, [R1+0xec] ;  /* 0x0000ec00012f7983 */ /* 0x000f280000300800 */
[----:B------:R0:W4:Y:S02]  /*12280*/  @P4 LDG.E.EL R12, desc[UR22][R14.64] ;  /* 0x000000160e0c4981 */ /* 0x000124000c2e1900 */
[----:B0-----:R-:W-:-:S04]  /*12290*/  IADD3 R14, P6, R19, UR32, RZ ;  /* 0x00000020130e7c10 */ /* 0x001fc8000ffde0ff */
[----:B------:R-:W-:-:S03]  /*122a0*/  IADD3.X R15, R18, UR33, RZ, P6, !PT ;  /* 0x00000021120f7c10 */ /* 0x000fc6000b7fe4ff */
[----:B------:R-:W-:-:S03]  /*122b0*/  IMAD.WIDE R14, R5, 0x4, R14 ;  /* 0x00000004050e7825 */ /* 0x000fc600078e020e */
[----:B------:R-:W-:-:S05]  /*122c0*/  IADD3 R16, P6, R14, R4, RZ ;  /* 0x000000040e107210 */ /* 0x000fca0007fde0ff */
[----:B------:R-:W-:Y:S01]  /*122d0*/  IMAD.X R17, R15, 0x1, R8, P6 ;  /* 0x000000010f117824 */ /* 0x000fe200030e0608 */
[----:B------:R-:W-:-:S04]  /*122e0*/  IADD3 R14, P6, R19, UR36, RZ ;  /* 0x00000024130e7c10 */ /* 0x000fc8000ffde0ff */
[----:B------:R-:W-:-:S03]  /*122f0*/  IADD3.X R15, R18, UR37, RZ, P6, !PT ;  /* 0x00000025120f7c10 */ /* 0x000fc6000b7fe4ff */
[----:B------:R-:W-:-:S03]  /*12300*/  IMAD.WIDE.U32 R14, R40, 0x4, R14 ;  /* 0x00000004280e7825 */ /* 0x000fc600078e000e */
[----:B------:R-:W-:Y:S02]  /*12310*/  IADD3 R20, P6, R14, R52, RZ ;  /* 0x000000340e147210 */ /* 0x000fe40007fde0ff */
[----:B------:R-:W-:Y:S02]  /*12320*/  SEL R14, R49, RZ, !P1 ;  /* 0x000000ff310e7207 */ /* 0x000fe40004800000 */
[----:B------:R-:W4:Y:S01]  /*12330*/  LDL.LU R49, [R1+0x12c] ;  /* 0x00012c0001317983 */ /* 0x000f220000300800 */
[----:B------:R-:W-:Y:S02]  /*12340*/  IMAD.X R21, R15, 0x1, R9, P6 ;  /* 0x000000010f157824 */ /* 0x000fe400030e0609 */
[----:B------:R-:W-:-:S03]  /*12350*/  FADD R14, R29, R14 ;  /* 0x0000000e1d0e7221 */ /* 0x000fc60000000000 */
[----:B------:R-:W-:Y:S04]  /*12360*/  STL.64 [R1+0xe0], R20 ;  /* 0x0000e01401007387 */ /* 0x000fe80000100a00 */
[----:B------:R-:W4:Y:S04]  /*12370*/  LDL.LU R29, [R1+0xa8] ;  /* 0x0000a800011d7983 */ /* 0x000f280000300800 */
[----:B------:R0:W-:Y:S02]  /*12380*/  STL [R1+0x39c], R14 ;  /* 0x00039c0e01007387 */ /* 0x0001e40000100800 */
[----:B0-----:R-:W-:-:S06]  /*12390*/  IMAD.MOV.U32 R14, RZ, RZ, RZ ;  /* 0x000000ffff0e7224 */ /* 0x001fcc00078e00ff */
[----:B------:R3:W4:Y:S02]  /*123a0*/  @P5 LDG.E.EL R14, desc[UR22][R16.64] ;  /* 0x00000016100e5981 */ /* 0x000724000c2e1900 */
[----:B---3--:R-:W-:Y:S02]  /*123b0*/  SEL R17, R28, RZ, !P1 ;  /* 0x000000ff1c117207 */ /* 0x008fe40004800000 */
[----:B------:R-:W3:Y:S01]  /*123c0*/  LDL.LU R28, [R1+0x11c] ;  /* 0x00011c00011c7983 */ /* 0x000ee20000300800 */
[----:B------:R-:W-:-:S04]  /*123d0*/  USHF.R.U32.HI UR18, URZ, 0x1c, UR15 ;  /* 0x0000001c3f127899 */ /* 0x000fc8000801160f */
[----:B------:R-:W-:-:S04]  /*123e0*/  ULOP3.LUT UR18, UR18, 0x8, URZ, 0xc0, !UPT ;  /* 0x0000000812127892 */ /* 0x000fc8000f8ec03f */
[----:B------:R-:W-:-:S04]  /*123f0*/  UIADD3 UR18, UP0, UR14, UR18, URZ ;  /* 0x000000120e127290 */ /* 0x000fc8000ff1e03f */
[----:B------:R-:W-:Y:S02]  /*12400*/  USHF.L.U32 UR43, UR18, 0x3, URZ ;  /* 0x00000003122b7899 */ /* 0x000fe4000800063f */
[----:B------:R-:W-:-:S04]  /*12410*/  UIADD3.X UR19, URZ, UR15, URZ, UP0, !UPT ;  /* 0x0000000f3f137290 */ /* 0x000fc800087fe43f */
[----:B------:R-:W-:Y:S01]  /*12420*/  USHF.L.U64.HI UR18, UR18, 0x3, UR19 ;  /* 0x0000000312127899 */ /* 0x000fe20008010213 */
[----:B------:R-:W-:-:S05]  /*12430*/  IADD3 R16, P6, R55, UR43, RZ ;  /* 0x0000002b37107c10 */ /* 0x000fca000ffde0ff */
[----:B------:R-:W-:Y:S01]  /*12440*/  IADD3.X R15, R60, UR18, RZ, P6, !PT ;  /* 0x000000123c0f7c10 */ /* 0x000fe2000b7fe4ff */
[----:B------:R-:W-:-:S03]  /*12450*/  IMAD.SHL.U32 R31, R16, 0x4, RZ ;  /* 0x00000004101f7824 */ /* 0x000fc600078e00ff */
[----:B------:R-:W-:Y:S02]  /*12460*/  SHF.L.U64.HI R15, R16, 0x2, R15 ;  /* 0x00000002100f7819 */ /* 0x000fe4000001020f */
[----:B------:R-:W-:Y:S02]  /*12470*/  IADD3 R16, P6, R31, UR32, RZ ;  /* 0x000000201f107c10 */ /* 0x000fe4000ffde0ff */
[----:B----4-:R-:W-:Y:S01]  /*12480*/  SEL R18, R35, RZ, P2 ;  /* 0x000000ff23127207 */ /* 0x010fe20001000000 */
[----:B------:R-:W-:-:S05]  /*12490*/  FADD R17, R44, R17 ;  /* 0x000000112c117221 */ /* 0x000fca0000000000 */
[----:B------:R0:W-:Y:S01]  /*124a0*/  STL [R1+0x3a0], R17 ;  /* 0x0003a01101007387 */ /* 0x0001e20000100800 */
[----:B------:R-:W-:Y:S02]  /*124b0*/  @P0 SEL R18, R43, RZ, P4 ;  /* 0x000000ff2b120207 */ /* 0x000fe40002000000 */
[----:B------:R-:W-:Y:S01]  /*124c0*/  SEL R19, R47, RZ, P5 ;  /* 0x000000ff2f137207 */ /* 0x000fe20002800000 */
[----:B------:R-:W4:Y:S01]  /*124d0*/  LDL.LU R43, [R1+0xc8] ;  /* 0x0000c800012b7983 */ /* 0x000f220000300800 */
[----:B0-----:R-:W-:-:S03]  /*124e0*/  IADD3.X R17, R15, UR33, RZ, P6, !PT ;  /* 0x000000210f117c10 */ /* 0x001fc6000b7fe4ff */
[----:B------:R-:W-:Y:S01]  /*124f0*/  IMAD.WIDE R16, R5, 0x4, R16 ;  /* 0x0000000405107825 */ /* 0x000fe200078e0210 */
[----:B------:R-:W-:Y:S02]  /*12500*/  SEL R18, R19, R18, !P3 ;  /* 0x0000001213127207 */ /* 0x000fe40005800000 */
[----:B------:R-:W-:Y:S01]  /*12510*/  IADD3 R16, P6, R16, R4, RZ ;  /* 0x0000000410107210 */ /* 0x000fe20007fde0ff */
[----:B------:R-:W-:-:S04]  /*12520*/  IMAD.MOV.U32 R19, RZ, RZ, RZ ;  /* 0x000000ffff137224 */ /* 0x000fc800078e00ff */
        /* <DEDUP_REMOVED lines=8> */
[----:B------:R-:W4:Y:S01]  /*125b0*/  LDL.LU R29, [R1+0xc4] ;  /* 0x0000c400011d7983 */ /* 0x000f220000300800 */
[----:B------:R-:W-:-:S03]  /*125c0*/  IMAD.X R17, R17, 0x1, R3, P6 ;  /* 0x0000000111117824 */ /* 0x000fc600030e0603 */
[----:B------:R0:W-:Y:S02]  /*125d0*/  STL [R1+0x398], R20 ;  /* 0x0003981401007387 */ /* 0x0001e40000100800 */
[----:B0-----:R-:W-:-:S06]  /*125e0*/  IMAD.MOV.U32 R20, RZ, RZ, RZ ;  /* 0x000000ffff147224 */ /* 0x001fcc00078e00ff */
[----:B------:R0:W4:Y:S02]  /*125f0*/  @P2 LDG.E.EL R20, desc[UR22][R16.64] ;  /* 0x0000001610142981 */ /* 0x000124000c2e1900 */
[----:B0-----:R-:W-:-:S04]  /*12600*/  IADD3 R16, P6, R31, UR34, RZ ;  /* 0x000000221f107c10 */ /* 0x001fc8000ffde0ff */
[----:B------:R-:W-:-:S03]  /*12610*/  IADD3.X R17, R15, UR35, RZ, P6, !PT ;  /* 0x000000230f117c10 */ /* 0x000fc6000b7fe4ff */
[----:B------:R-:W-:-:S03]  /*12620*/  IMAD.WIDE R16, R6, 0x4, R16 ;  /* 0x0000000406107825 */ /* 0x000fc600078e0210 */
[----:B------:R-:W-:-:S05]  /*12630*/  IADD3 R16, P6, R16, R7, RZ ;  /* 0x0000000710107210 */ /* 0x000fca0007fde0ff */
[----:B------:R-:W-:Y:S01]  /*12640*/  IMAD.X R17, R17, 0x1, R3, P6 ;  /* 0x0000000111117824 */ /* 0x000fe200030e0603 */
[----:B---3--:R-:W-:Y:S02]  /*12650*/  SEL R21, R28, RZ, !P1 ;  /* 0x000000ff1c157207 */ /* 0x008fe40004800000 */
[----:B------:R-:W3:Y:S03]  /*12660*/  LDL.LU R28, [R1+0xc0] ;  /* 0x0000c000011c7983 */ /* 0x000ee60000300800 */
[----:B------:R-:W-:Y:S01]  /*12670*/  FADD R18, R18, R21 ;  /* 0x0000001512127221 */ /* 0x000fe20000000000 */
[----:B------:R-:W3:Y:S04]  /*12680*/  LDL.LU R47, [R1+0x310] ;  /* 0x00031000012f7983 */ /* 0x000ee80000300800 */
[----:B------:R0:W-:Y:S04]  /*12690*/  STL [R1+0x394], R18 ;  /* 0x0003941201007387 */ /* 0x0001e80000100800 */
[----:B------:R-:W3:Y:S01]  /*126a0*/  LDL.LU R49, [R1+0xac] ;  /* 0x0000ac0001317983 */ /* 0x000ee20000300800 */
[----:B0-----:R-:W-:-:S06]  /*126b0*/  IMAD.MOV.U32 R18, RZ, RZ, RZ ;  /* 0x000000ffff127224 */ /* 0x001fcc00078e00ff */
[----:B------:R0:W3:Y:S01]  /*126c0*/  @P4 LDG.E.EL R18, desc[UR22][R16.64] ;  /* 0x0000001610124981 */ /* 0x0000e2000c2e1900 */
[----:B------:R-:W-:-:S04]  /*126d0*/  USHF.R.U32.HI UR19, URZ, 0x1c, UR13 ;  /* 0x0000001c3f137899 */ /* 0x000fc8000801160d */
[----:B------:R-:W-:-:S04]  /*126e0*/  ULOP3.LUT UR19, UR19, 0x8, URZ, 0xc0, !UPT ;  /* 0x0000000813137892 */ /* 0x000fc8000f8ec03f */
[----:B------:R-:W-:-:S04]  /*126f0*/  UIADD3 UR19, UP0, UR12, UR19, URZ ;  /* 0x000000130c137290 */ /* 0x000fc8000ff1e03f */
[----:B------:R-:W-:Y:S02]  /*12700*/  USHF.L.U32 UR44, UR19, 0x3, URZ ;  /* 0x00000003132c7899 */ /* 0x000fe4000800063f */
[----:B------:R-:W-:-:S04]  /*12710*/  UIADD3.X UR20, URZ, UR13, URZ, UP0, !UPT ;  /* 0x0000000d3f147290 */ /* 0x000fc800087fe43f */
[----:B------:R-:W-:Y:S01]  /*12720*/  USHF.L.U64.HI UR19, UR19, 0x3, UR20 ;  /* 0x0000000313137899 */ /* 0x000fe20008010214 */
[----:B0-----:R-:W-:-:S05]  /*12730*/  IADD3 R16, P6, R55, UR44, RZ ;  /* 0x0000002c37107c10 */ /* 0x001fca000ffde0ff */
[----:B------:R-:W-:Y:S01]  /*12740*/  IMAD.SHL.U32 R34, R16, 0x4, RZ ;  /* 0x0000000410227824 */ /* 0x000fe200078e00ff */
[----:B------:R-:W-:-:S04]  /*12750*/  IADD3.X R17, R60, UR19, RZ, P6, !PT ;  /* 0x000000133c117c10 */ /* 0x000fc8000b7fe4ff */
[----:B------:R-:W-:Y:S01]  /*12760*/  SHF.L.U64.HI R16, R16, 0x2, R17 ;  /* 0x0000000210107819 */ /* 0x000fe20000010211 */
[----:B------:R-:W-:Y:S01]  /*12770*/  IMAD.MOV.U32 R17, RZ, RZ, RZ ;  /* 0x000000ffff117224 */ /* 0x000fe200078e00ff */
[----:B----4-:R-:W-:Y:S02]  /*12780*/  SEL R19, R19, RZ, P5 ;  /* 0x000000ff13137207 */ /* 0x010fe40002800000 */
[----:B------:R-:W-:Y:S02]  /*12790*/  SEL R22, R43, RZ, P2 ;  /* 0x000000ff2b167207 */ /* 0x000fe40001000000 */
[----:B------:R-:W-:Y:S02]  /*127a0*/  SEL R20, R20, RZ, P2 ;  /* 0x000000ff14147207 */ /* 0x000fe40001000000 */
[----:B------:R-:W-:Y:S02]  /*127b0*/  @P0 SEL R22, R29, RZ, P4 ;  /* 0x000000ff1d160207 */ /* 0x000fe40002000000 */
[----:B---3--:R-:W-:-:S04]  /*127c0*/  SEL R18, R18, RZ, P4 ;  /* 0x000000ff12127207 */ /* 0x008fc80002000000 */
[----:B------:R-:W-:Y:S02]  /*127d0*/  @P3 SEL R19, R20, R18, !P0 ;  /* 0x0000001214133207 */ /* 0x000fe40004000000 */
[----:B------:R-:W-:-:S03]  /*127e0*/  IADD3 R18, P6, R34, UR32, RZ ;  /* 0x0000002022127c10 */ /* 0x000fc6000ffde0ff */
[----:B------:R0:W-:Y:S01]  /*127f0*/  STL [R1+0x144], R19 ;  /* 0x0001441301007387 */ /* 0x0001e20000100800 */
[----:B------:R-:W-:Y:S02]  /*12800*/  SEL R20, R28, RZ, P5 ;  /* 0x000000ff1c147207 */ /* 0x000fe40002800000 */
[----:B------:R-:W-:Y:S01]  /*12810*/  SEL R21, R47, RZ, !P1 ;  /* 0x000000ff2f157207 */ /* 0x000fe20004800000 */
[----:B------:R-:W3:Y:S01]  /*12820*/  LDL.LU R29, [R1+0x304] ;  /* 0x00030400011d7983 */ /* 0x000ee20000300800 */
[----:B0-----:R-:W-:Y:S02]  /*12830*/  IADD3.X R19, R16, UR33, RZ, P6, !PT ;  /* 0x0000002110137c10 */ /* 0x001fe4000b7fe4ff */
[----:B------:R-:W-:Y:S01]  /*12840*/  SEL R22, R20, R22, !P3 ;  /* 0x0000001614167207 */ /* 0x000fe20005800000 */
[----:B------:R-:W-:Y:S01]  /*12850*/  FADD R23, R49, R21 ;  /* 0x0000001531177221 */ /* 0x000fe20000000000 */
[----:B------:R-:W4:Y:S01]  /*12860*/  LDL.LU R28, [R1+0x68] ;  /* 0x00006800011c7983 */ /* 0x000f220000300800 */
[----:B------:R-:W-:-:S03]  /*12870*/  IMAD.WIDE R18, R5, 0x4, R18 ;  /* 0x0000000405127825 */ /* 0x000fc600078e0212 */
[----:B------:R-:W-:-:S05]  /*12880*/  IADD3 R18, P6, R18, R4, RZ ;  /* 0x0000000412127210 */ /* 0x000fca0007fde0ff */
[----:B------:R-:W-:-:S05]  /*12890*/  IMAD.X R19, R19, 0x1, R8, P6 ;  /* 0x0000000113137824 */ /* 0x000fca00030e0608 */
[----:B------:R0:W3:Y:S02]  /*128a0*/  @P5 LDG.E.EL R17, desc[UR22][R18.64] ;  /* 0x0000001612115981 */ /* 0x0000e4000c2e1900 */
[----:B0-----:R-:W-:-:S04]  /*128b0*/  IADD3 R18, P6, R34, UR38, RZ ;  /* 0x0000002622127c10 */ /* 0x001fc8000ffde0ff */
[----:B------:R-:W-:-:S03]  /*128c0*/  IADD3.X R19, R16, UR40, RZ, P6, !PT ;  /* 0x0000002810137c10 */ /* 0x000fc6000b7fe4ff */
[----:B------:R-:W-:-:S03]  /*128d0*/  IMAD.WIDE R18, R2, 0x4, R18 ;  /* 0x0000000402127825 */ /* 0x000fc600078e0212 */
[----:B------:R-:W-:Y:S01]  /*128e0*/  IADD3 R18, P6, R18, R7, RZ ;  /* 0x0000000712127210 */ /* 0x000fe20007fde0ff */
[----:B------:R-:W-:-:S04]  /*128f0*/  IMAD.MOV.U32 R20, RZ, RZ, RZ ;  /* 0x000000ffff147224 */ /* 0x000fc800078e00ff */
[----:B------:R-:W-:-:S05]  /*12900*/  IMAD.X R19, R19, 0x1, R3, P6 ;  /* 0x0000000113137824 */ /* 0x000fca00030e0603 */
[----:B------:R0:W4:Y:S02]  /*12910*/  @P2 LDG.E.EL R20, desc[UR22][R18.64] ;  /* 0x0000001612142981 */ /* 0x000124000c2e1900 */
[----:B0-----:R-:W-:-:S04]  /*12920*/  IADD3 R18, P6, R34, UR34, RZ ;  /* 0x0000002222127c10 */ /* 0x001fc8000ffde0ff */
[----:B------:R-:W-:-:S03]  /*12930*/  IADD3.X R19, R16, UR35, RZ, P6, !PT ;  /* 0x0000002310137c10 */ /* 0x000fc6000b7fe4ff */
[----:B------:R-:W-:-:S03]  /*12940*/  IMAD.WIDE R18, R6, 0x4, R18 ;  /* 0x0000000406127825 */ /* 0x000fc600078e0212 */
[----:B------:R-:W-:Y:S01]  /*12950*/  IADD3 R18, P6, R18, R7, RZ ;  /* 0x0000000712127210 */ /* 0x000fe20007fde0ff */
[----:B------:R-:W-:-:S04]  /*12960*/  IMAD.MOV.U32 R21, RZ, RZ, RZ ;  /* 0x000000ffff157224 */ /* 0x000fc800078e00ff */
[----:B------:R-:W-:-:S05]  /*12970*/  IMAD.X R19, R19, 0x1, R3, P6 ;  /* 0x0000000113137824 */ /* 0x000fca00030e0603 */
[----:B------:R0:W4:Y:S01]  /*12980*/  @P4 LDG.E.EL R21, desc[UR22][R18.64] ;  /* 0x0000001612154981 */ /* 0x000122000c2e1900 */
[----:B------:R-:W-:-:S04]  /*12990*/  USHF.R.U32.HI UR20, URZ, 0x1c, UR11 ;  /* 0x0000001c3f147899 */ /* 0x000fc8000801160b */
[----:B------:R-:W-:-:S04]  /*129a0*/  ULOP3.LUT UR20, UR20, 0x8, URZ, 0xc0, !UPT ;  /* 0x0000000814147892 */ /* 0x000fc8000f8ec03f */
[----:B------:R-:W-:-:S04]  /*129b0*/  UIADD3 UR20, UP0, UR10, UR20, URZ ;  /* 0x000000140a147290 */ /* 0x000fc8000ff1e03f */
[----:B------:R-:W-:Y:S02]  /*129c0*/  USHF.L.U32 UR46, UR20, 0x3, URZ ;  /* 0x00000003142e7899 */ /* 0x000fe4000800063f */
[----:B------:R-:W-:-:S04]  /*129d0*/  UIADD3.X UR21, URZ, UR11, URZ, UP0, !UPT ;  /* 0x0000000b3f157290 */ /* 0x000fc800087fe43f */
[----:B------:R-:W-:Y:S01]  /*129e0*/  USHF.L.U64.HI UR20, UR20, 0x3, UR21 ;  /* 0x0000000314147899 */ /* 0x000fe20008010215 */
[----:B0-----:R-:W-:Y:S01]  /*129f0*/  IADD3 R18, P6, R55, UR46, RZ ;  /* 0x0000002e37127c10 */ /* 0x001fe2000ffde0ff */
[----:B------:R-:W-:Y:S04]  /*12a00*/  STL [R1+0x390], R23 ;  /* 0x0003901701007387 */ /* 0x000fe80000100800 */
[----:B------:R-:W-:Y:S01]  /*12a10*/  IADD3.X R19, R60, UR20, RZ, P6, !PT ;  /* 0x000000143c137c10 */ /* 0x000fe2000b7fe4ff */
[----:B------:R-:W-:Y:S02]  /*12a20*/  IMAD.SHL.U32 R33, R18, 0x4, RZ ;  /* 0x0000000412217824 */ /* 0x000fe400078e00ff */
[----:B------:R-:W-:Y:S01]  /*12a30*/  IMAD.MOV.U32 R25, RZ, RZ, RZ ;  /* 0x000000ffff197224 */ /* 0x000fe200078e00ff */
[----:B---3--:R-:W-:-:S02]  /*12a40*/  SEL R17, R17, RZ, P5 ;  /* 0x000000ff11117207 */ /* 0x008fc40002800000 */
[----:B----4-:R-:W-:Y:S02]  /*12a50*/  SEL R20, R20, RZ, P2 ;  /* 0x000000ff14147207 */ /* 0x010fe40001000000 */
[----:B------:R-:W-:-:S04]  /*12a60*/  SEL R21, R21, RZ, P4 ;  /* 0x000000ff15157207 */ /* 0x000fc80002000000 */
[----:B------:R-:W-:-:S05]  /*12a70*/  @P3 SEL R17, R20, R21, !P0 ;  /* 0x0000001514113207 */ /* 0x000fca0004000000 */
[----:B------:R0:W-:Y:S01]  /*12a80*/  STL [R1+0x2b0], R17 ;  /* 0x0002b01101007387 */ /* 0x0001e20000100800 */
[----:B------:R-:W-:-:S03]  /*12a90*/  SEL R20, R29, RZ, !P1 ;  /* 0x000000ff1d147207 */ /* 0x000fc60004800000 */
[----:B------:R-:W3:Y:S01]  /*12aa0*/  LDL.LU R44, [R1+0x268] ;  /* 0x00026800012c7983 */ /* 0x000ee20000300800 */
[----:B0-----:R-:W-:Y:S01]  /*12ab0*/  SHF.L.U64.HI R17, R18, 0x2, R19 ;  /* 0x0000000212117819 */ /* 0x001fe20000010213 */
[----:B------:R-:W-:Y:S01]  /*12ac0*/  FADD R20, R28, R20 ;  /* 0x000000141c147221 */ /* 0x000fe20000000000 */
[----:B------:R-:W-:Y:S01]  /*12ad0*/  IADD3 R18, P6, R33, UR32, RZ ;  /* 0x0000002021127c10 */ /* 0x000fe2000ffde0ff */
[----:B------:R-:W4:Y:S03]  /*12ae0*/  LDL.LU R49, [R1+0x88] ;  /* 0x0000880001317983 */ /* 0x000f260000300800 */
[----:B------:R-:W-:-:S03]  /*12af0*/  IADD3.X R19, R17, UR33, RZ, P6, !PT ;  /* 0x0000002111137c10 */ /* 0x000fc6000b7fe4ff */
[----:B------:R-:W-:Y:S01]  /*12b00*/  IMAD.WIDE R18, R5, 0x4, R18 ;  /* 0x0000000405127825 */ /* 0x000fe200078e0212 */
[----:B------:R0:W-:Y:S02]  /*12b10*/  STL [R1+0x38c], R20 ;  /* 0x00038c1401007387 */ /* 0x0001e40000100800 */
[----:B------:R-:W-:Y:S01]  /*12b20*/  IADD3 R18, P6, R18, R4, RZ ;  /* 0x0000000412127210 */ /* 0x000fe20007fde0ff */
[----:B------:R-:W-:Y:S01]  /*12b30*/  USHF.R.U32.HI UR21, URZ, 0x1c, UR9 ;  /* 0x0000001c3f157899 */ /* 0x000fe20008011609 */
[----:B------:R-:W3:Y:S03]  /*12b40*/  LDL.LU R28, [R1+0x240] ;  /* 0x00024000011c7983 */ /* 0x000ee60000300800 */
[----:B------:R-:W-:Y:S01]  /*12b50*/  IMAD.X R19, R19, 0x1, R8, P6 ;  /* 0x0000000113137824 */ /* 0x000fe200030e0608 */
[----:B0-----:R-:W-:Y:S01]  /*12b60*/  CS2R R20, SRZ ;  /* 0x0000000000147805 */ /* 0x001fe2000001ff00 */
[----:B------:R-:W-:Y:S01]  /*12b70*/  ULOP3.LUT UR21, UR21, 0x8, URZ, 0xc0, !UPT ;  /* 0x0000000815157892 */ /* 0x000fe2000f8ec03f */
[----:B------:R-:W3:Y:S04]  /*12b80*/  LDL.LU R29, [R1+0x8c] ;  /* 0x00008c00011d7983 */ /* 0x000ee80000300800 */
        /* <DEDUP_REMOVED lines=12> */
[----:B------:R-:W4:Y:S01]  /*12c50*/  @P4 LDG.E.EL R25, desc[UR22][R18.64] ;  /* 0x0000001612194981 */ /* 0x000f22000c2e1900 */
[----:B------:R-:W-:-:S04]  /*12c60*/  UIADD3 UR21, UP0, UR8, UR21, URZ ;  /* 0x0000001508157290 */ /* 0x000fc8000ff1e03f */
[----:B------:R-:W-:Y:S02]  /*12c70*/  UIADD3.X UR45, URZ, UR9, URZ, UP0, !UPT ;  /* 0x000000093f2d7290 */ /* 0x000fe400087fe43f */
[----:B------:R-:W-:Y:S02]  /*12c80*/  USHF.L.U32 UR47, UR21, 0x3, URZ ;  /* 0x00000003152f7899 */ /* 0x000fe4000800063f */
[----:B------:R-:W-:-:S04]  /*12c90*/  USHF.L.U64.HI UR21, UR21, 0x3, UR45 ;  /* 0x0000000315157899 */ /* 0x000fc8000801022d */
[----:B------:R-:W-:Y:S02]  /*12ca0*/  IADD3 R23, P6, R55, UR47, RZ ;  /* 0x0000002f37177c10 */ /* 0x000fe4000ffde0ff */
[----:B------:R-:W4:Y:S02]  /*12cb0*/  LDL.LU R55, [R1+0x6c4] ;  /* 0x0006c40001377983 */ /* 0x000f240000300800 */
[----:B------:R-:W-:Y:S02]  /*12cc0*/  IADD3.X R24, R60, UR21, RZ, P6, !PT ;  /* 0x000000153c187c10 */ /* 0x000fe4000b7fe4ff */
[----:B------:R-:W4:Y:S04]  /*12cd0*/  LDL.LU R60, [R1+0x6c0] ;  /* 0x0006c000013c7983 */ /* 0x000f280000300800 */
[----:B------:R-:W4:Y:S04]  /*12ce0*/  LDL.LU R43, [R1+0x138] ;  /* 0x00013800012b7983 */ /* 0x000f280000300800 */
[----:B------:R-:W4:Y:S01]  /*12cf0*/  LDL.LU R47, [R1+0x80] ;  /* 0x00008000012f7983 */ /* 0x000f220000300800 */
[----:B---3--:R-:W-:-:S02]  /*12d00*/  SEL R20, R20, RZ, P5 ;  /* 0x000000ff14147207 */ /* 0x008fc40002800000 */
        /* <DEDUP_REMOVED lines=15> */
[----:B------:R-:W-:Y:S01]  /*12e00*/  IADD3.X R19, R21, UR40, RZ, P6, !PT ;  /* 0x0000002815137c10 */ /* 0x000fe2000b7fe4ff */
[----:B------:R-:W-:Y:S02]  /*12e10*/  FADD R23, R49, R23 ;  /* 0x0000001731177221 */ /* 0x000fe40000000000 */
[----:B------:R-:W-:-:S03]  /*12e20*/  IMAD.WIDE R18, R11, 0x4, R18 ;  /* 0x000000040b127825 */ /* 0x000fc600078e0212 */
[----:B------:R0:W-:Y:S01]  /*12e30*/  STL [R1+0x388], R23 ;  /* 0x0003881701007387 */ /* 0x0001e20000100800 */
[----:B------:R-:W-:-:S03]  /*12e40*/  IADD3 R18, P6, R18, R7, RZ ;  /* 0x0000000712127210 */ /* 0x000fc60007fde0ff */
[----:B------:R-:W4:Y:S01]  /*12e50*/  LDL.LU R49, [R1+0x130] ;  /* 0x0001300001317983 */ /* 0x000f220000300800 */
[----:B0-----:R-:W-:-:S03]  /*12e60*/  SEL R23, R28, RZ, !P1 ;  /* 0x000000ff1c177207 */ /* 0x001fc60004800000 */
[----:B------:R-:W4:Y:S01]  /*12e70*/  LDL.LU R28, [R1+0xd8] ;  /* 0x0000d800011c7983 */ /* 0x000f220000300800 */
[----:B------:R-:W-:-:S03]  /*12e80*/  IMAD.X R19, R19, 0x1, R3, P6 ;  /* 0x0000000113137824 */ /* 0x000fc600030e0603 */
[----:B---3--:R0:W-:Y:S02]  /*12e90*/  STL [R1+0xa0], R24 ;  /* 0x0000a01801007387 */ /* 0x0081e40000100800 */
[----:B0-----:R-:W-:-:S06]  /*12ea0*/  IMAD.MOV.U32 R24, RZ, RZ, RZ ;  /* 0x000000ffff187224 */ /* 0x001fcc00078e00ff */
[----:B------:R0:W3:Y:S02]  /*12eb0*/  @P2 LDG.E.EL R24, desc[UR22][R18.64] ;  /* 0x0000001612182981 */ /* 0x0000e4000c2e1900 */
[----:B0-----:R-:W-:-:S04]  /*12ec0*/  IADD3 R18, P6, R20, UR34, RZ ;  /* 0x0000002214127c10 */ /* 0x001fc8000ffde0ff */
[----:B------:R-:W-:-:S03]  /*12ed0*/  IADD3.X R19, R21, UR35, RZ, P6, !PT ;  /* 0x0000002315137c10 */ /* 0x000fc6000b7fe4ff */
[----:B------:R-:W-:-:S03]  /*12ee0*/  IMAD.WIDE R18, R41, 0x4, R18 ;  /* 0x0000000429127825 */ /* 0x000fc600078e0212 */
[----:B------:R-:W-:-:S05]  /*12ef0*/  IADD3 R18, P6, R18, R7, RZ ;  /* 0x0000000712127210 */ /* 0x000fca0007fde0ff */
[----:B------:R-:W-:Y:S01]  /*12f00*/  IMAD.X R19, R19, 0x1, R3, P6 ;  /* 0x0000000113137824 */ /* 0x000fe200030e0603 */
[----:B------:R-:W-:Y:S01]  /*12f10*/  IADD3 R20, P6, R20, UR36, RZ ;  /* 0x0000002414147c10 */ /* 0x000fe2000ffde0ff */
[----:B------:R-:W-:-:S03]  /*12f20*/  FADD R23, R29, R23 ;  /* 0x000000171d177221 */ /* 0x000fc60000000000 */
[----:B------:R-:W-:Y:S02]  /*12f30*/  IADD3.X R21, R21, UR37, RZ, P6, !PT ;  /* 0x0000002515157c10 */ /* 0x000fe4000b7fe4ff */
[----:B------:R4:W-:Y:S01]  /*12f40*/  STL [R1+0x384], R23 ;  /* 0x0003841701007387 */ /* 0x0009e20000100800 */
[----:B------:R-:W-:-:S03]  /*12f50*/  IMAD.WIDE.U32 R20, R40, 0x4, R20 ;  /* 0x0000000428147825 */ /* 0x000fc600078e0014 */
[----:B------:R-:W3:Y:S04]  /*12f60*/  LDL.LU R44, [R1+0xcc] ;  /* 0x0000cc00012c7983 */ /* 0x000ee80000300800 */
[----:B------:R-:W3:Y:S01]  /*12f70*/  LDL.LU R29, [R1+0xdc] ;  /* 0x0000dc00011d7983 */ /* 0x000ee20000300800 */
[----:B----4-:R-:W-:-:S03]  /*12f80*/  SEL R23, R28, RZ, P2 ;  /* 0x000000ff1c177207 */ /* 0x010fc60001000000 */
[----:B---3--:R0:W-:Y:S02]  /*12f90*/  STL [R1+0x114], R24 ;  /* 0x0001141801007387 */ /* 0x0081e40000100800 */
[----:B0-----:R-:W-:-:S05]  /*12fa0*/  IADD3 R24, P6, R20, R52, RZ ;  /* 0x0000003414187210 */ /* 0x001fca0007fde0ff */
[----:B------:R-:W-:Y:S02]  /*12fb0*/  IMAD.X R25, R21, 0x1, R9, P6 ;  /* 0x0000000115197824 */ /* 0x000fe400030e0609 */
[----:B------:R-:W-:-:S06]  /*12fc0*/  IMAD.MOV.U32 R21, RZ, RZ, RZ ;  /* 0x000000ffff157224 */ /* 0x000fcc00078e00ff */
[----:B------:R0:W3:Y:S01]  /*12fd0*/  @P4 LDG.E.EL R21, desc[UR22][R18.64] ;  /* 0x0000001612154981 */ /* 0x0000e2000c2e1900 */
[----:B------:R-:W-:-:S05]  /*12fe0*/  SEL R20, R43, RZ, !P1 ;  /* 0x000000ff2b147207 */ /* 0x000fca0004800000 */
[----:B------:R-:W-:Y:S01]  /*12ff0*/  FADD R20, R47, R20 ;  /* 0x000000142f147221 */ /* 0x000fe20000000000 */
[----:B------:R-:W-:Y:S04]  /*13000*/  STL.64 [R1+0x1c8], R24 ;  /* 0x0001c81801007387 */ /* 0x000fe80000100a00 */
[----:B------:R1:W-:Y:S04]  /*13010*/  STL [R1+0x380], R20 ;  /* 0x0003801401007387 */ /* 0x0003e80000100800 */
[----:B------:R-:W4:Y:S04]  /*13020*/  LDL.LU R43, [R1+0x16c] ;  /* 0x00016c00012b7983 */ /* 0x000f280000300800 */
[----:B------:R-:W4:Y:S01]  /*13030*/  LDL.LU R47, [R1+0x78] ;  /* 0x00007800012f7983 */ /* 0x000f220000300800 */
[----:B0-----:R-:W-:-:S03]  /*13040*/  SEL R18, R49, RZ, !P1 ;  /* 0x000000ff31127207 */ /* 0x001fc60004800000 */
[----:B------:R-:W4:Y:S04]  /*13050*/  LDL.LU R49, [R1+0x170] ;  /* 0x0001700001317983 */ /* 0x000f280000300800 */
[----:B------:R-:W4:Y:S01]  /*13060*/  LDL.LU R28, [R1+0x7c] ;  /* 0x00007c00011c7983 */ /* 0x000f220000300800 */
[----:B------:R-:W-:-:S04]  /*13070*/  USHF.R.U32.HI UR45, URZ, 0x1c, UR15 ;  /* 0x0000001c3f2d7899 */ /* 0x000fc8000801160f */
[----:B------:R-:W-:-:S04]  /*13080*/  ULOP3.LUT UR45, UR45, 0x8, URZ, 0xc0, !UPT ;  /* 0x000000082d2d7892 */ /* 0x000fc8000f8ec03f */
[----:B------:R-:W-:-:S04]  /*13090*/  UIADD3 UR14, UP0, UR14, UR45, URZ ;  /* 0x0000002d0e0e7290 */ /* 0x000fc8000ff1e03f */
[----:B------:R-:W-:Y:S02]  /*130a0*/  USHF.L.U32 UR45, UR14, 0x3, URZ ;  /* 0x000000030e2d7899 */ /* 0x000fe4000800063f */
[----:B------:R-:W-:Y:S01]  /*130b0*/  UIADD3.X UR15, URZ, UR15, URZ, UP0, !UPT ;  /* 0x0000000f3f0f7290 */ /* 0x000fe200087fe43f */
[----:B------:R-:W-:-:S03]  /*130c0*/  FADD R18, R22, R18 ;  /* 0x0000001216127221 */ /* 0x000fc60000000000 */
[----:B------:R-:W-:Y:S01]  /*130d0*/  USHF.L.U64.HI UR14, UR14, 0x3, UR15 ;  /* 0x000000030e0e7899 */ /* 0x000fe2000801020f */
[----:B-1----:R-:W-:Y:S01]  /*130e0*/  IADD3 R20, P6, R56, UR45, RZ ;  /* 0x0000002d38147c10 */ /* 0x002fe2000ffde0ff */
[----:B------:R0:W-:Y:S04]  /*130f0*/  STL [R1+0x37c], R18 ;  /* 0x00037c1201007387 */ /* 0x0001e80000100800 */
[----:B------:R-:W-:Y:S01]  /*13100*/  IADD3.X R19, R61, UR14, RZ, P6, !PT ;  /* 0x0000000e3d137c10 */ /* 0x000fe2000b7fe4ff */
[----:B0-----:R-:W-:-:S03]  /*13110*/  IMAD.SHL.U32 R18, R20, 0x4, RZ ;  /* 0x0000000414127824 */ /* 0x001fc600078e00ff */
[----:B------:R-:W-:Y:S02]  /*13120*/  SHF.L.U64.HI R19, R20, 0x2, R19 ;  /* 0x0000000214137819 */ /* 0x000fe40000010213 */
[----:B------:R-:W-:Y:S02]  /*13130*/  IADD3 R20, P6, R18, UR32, RZ ;  /* 0x0000002012147c10 */ /* 0x000fe4000ffde0ff */
[----:B------:R-:W-:Y:S02]  /*13140*/  @P0 SEL R23, R44, RZ, P4 ;  /* 0x000000ff2c170207 */ /* 0x000fe40002000000 */
[----:B------:R-:W-:-:S04]  /*13150*/  SEL R22, R29, RZ, P5 ;  /* 0x000000ff1d167207 */ /* 0x000fc80002800000 */
[----:B------:R-:W-:Y:S01]  /*13160*/  SEL R29, R22, R23, !P3 ;  /* 0x00000017161d7207 */ /* 0x000fe20005800000 */
[----:B------:R-:W-:Y:S01]  /*13170*/  IMAD.MOV.U32 R22, RZ, RZ, RZ ;  /* 0x000000ffff167224 */ /* 0x000fe200078e00ff */
[----:B---3--:R0:W-:Y:S02]  /*13180*/  STL [R1+0x110], R21 ;  /* 0x0001101501007387 */ /* 0x0081e40000100800 */
[----:B0-----:R-:W-:-:S03]  /*13190*/  IADD3.X R21, R19, UR33, RZ, P6, !PT ;  /* 0x0000002113157c10 */ /* 0x001fc6000b7fe4ff */
[----:B------:R-:W-:-:S03]  /*131a0*/  IMAD.WIDE R20, R5, 0x4, R20 ;  /* 0x0000000405147825 */ /* 0x000fc600078e0214 */
[----:B------:R-:W-:-:S05]  /*131b0*/  IADD3 R20, P6, R20, R4, RZ ;  /* 0x0000000414147210 */ /* 0x000fca0007fde0ff */
[----:B------:R-:W-:-:S05]  /*131c0*/  IMAD.X R21, R21, 0x1, R8, P6 ;  /* 0x0000000115157824 */ /* 0x000fca00030e0608 */
[----:B------:R0:W3:Y:S01]  /*131d0*/  @P5 LDG.E.EL R22, desc[UR22][R20.64] ;  /* 0x0000001614165981 */ /* 0x0000e2000c2e1900 */
[----:B----4-:R-:W-:Y:S02]  /*131e0*/  SEL R23, R43, RZ, !P1 ;  /* 0x000000ff2b177207 */ /* 0x010fe40004800000 */
[----:B0-----:R-:W-:-:S04]  /*131f0*/  IADD3 R20, P6, R18, UR38, RZ ;  /* 0x0000002612147c10 */ /* 0x001fc8000ffde0ff */
[----:B------:R-:W-:Y:S01]  /*13200*/  IADD3.X R21, R19, UR40, RZ, P6, !PT ;  /* 0x0000002813157c10 */ /* 0x000fe2000b7fe4ff */
[----:B------:R-:W-:Y:S02]  /*13210*/  FADD R23, R47, R23 ;  /* 0x000000172f177221 */ /* 0x000fe40000000000 */
[----:B------:R-:W-:Y:S01]  /*13220*/  IMAD.WIDE R20, R2, 0x4, R20 ;  /* 0x0000000402147825 */ /* 0x000fe200078e0214 */
[----:B------:R-:W-:Y:S02]  /*13230*/  STL [R1+0x690], R29 ;  /* 0x0006901d01007387 */ /* 0x000fe40000100800 */
[----:B------:R-:W-:Y:S02]  /*13240*/  IADD3 R20, P6, R20, R7, RZ ;  /* 0x0000000714147210 */ /* 0x000fe40007fde0ff */
[----:B------:R-:W4:Y:S04]  /*13250*/  LDL.LU R35, [R1+0x174] ;  /* 0x0001740001237983 */ /* 0x000f280000300800 */
[----:B------:R-:W4:Y:S01]  /*13260*/  LDL.LU R44, [R1+0x84] ;  /* 0x00008400012c7983 */ /* 0x000f220000300800 */
[----:B------:R-:W-:-:S03]  /*13270*/  IMAD.X R21, R21, 0x1, R3, P6 ;  /* 0x0000000115157824 */ /* 0x000fc600030e0603 */
[----:B------:R0:W-:Y:S01]  /*13280*/  STL [R1+0x378], R23 ;  /* 0x0003781701007387 */ /* 0x0001e20000100800 */
[----:B------:R-:W-:-:S03]  /*13290*/  SEL R24, R49, RZ, !P1 ;  /* 0x000000ff31187207 */ /* 0x000fc60004800000 */
[----:B------:R-:W4:Y:S01]  /*132a0*/  LDL.LU R43, [R1+0x168] ;  /* 0x00016800012b7983 */ /* 0x000f220000300800 */
[----:B0-----:R-:W-:-:S06]  /*132b0*/  IMAD.MOV.U32 R23, RZ, RZ, RZ ;  /* 0x000000ffff177224 */ /* 0x001fcc00078e00ff */
[----:B------:R0:W4:Y:S02]  /*132c0*/  @P2 LDG.E.EL R23, desc[UR22][R20.64] ;  /* 0x0000001614172981 */ /* 0x000124000c2e1900 */
[----:B0-----:R-:W-:-:S04]  /*132d0*/  IADD3 R20, P6, R18, UR34, RZ ;  /* 0x0000002212147c10 */ /* 0x001fc8000ffde0ff */
[----:B------:R-:W-:Y:S01]  /*132e0*/  IADD3.X R21, R19, UR35, RZ, P6, !PT ;  /* 0x0000002313157c10 */ /* 0x000fe2000b7fe4ff */
[----:B------:R-:W-:Y:S02]  /*132f0*/  FADD R24, R28, R24 ;  /* 0x000000181c187221 */ /* 0x000fe40000000000 */
[----:B------:R-:W4:Y:S01]  /*13300*/  LDL.LU R28, [R1+0x5c] ;  /* 0x00005c00011c7983 */ /* 0x000f220000300800 */
[----:B------:R-:W-:-:S03]  /*13310*/  IMAD.WIDE R20, R6, 0x4, R20 ;  /* 0x0000000406147825 */ /* 0x000fc600078e0214 */
[----:B------:R0:W-:Y:S01]  /*13320*/  STL [R1+0x32c], R24 ;  /* 0x00032c1801007387 */ /* 0x0001e20000100800 */
[----:B------:R-:W-:-:S03]  /*13330*/  IADD3 R20, P6, R20, R7, RZ ;  /* 0x0000000714147210 */ /* 0x000fc60007fde0ff */
[----:B------:R-:W4:Y:S02]  /*13340*/  LDL.LU R47, [R1+0x134] ;  /* 0x00013400012f7983 */ /* 0x000f240000300800 */
[----:B------:R-:W-:Y:S02]  /*13350*/  IMAD.X R21, R21, 0x1, R3, P6 ;  /* 0x0000000115157824 */ /* 0x000fe400030e0603 */
[----:B------:R-:W4:Y:S01]  /*13360*/  LDL.LU R49, [R1+0x58] ;  /* 0x0000580001317983 */ /* 0x000f220000300800 */
[----:B0-----:R-:W-:-:S06]  /*13370*/  IMAD.MOV.U32 R24, RZ, RZ, RZ ;  /* 0x000000ffff187224 */ /* 0x001fcc00078e00ff */
[----:B------:R0:W4:Y:S01]  /*13380*/  @P4 LDG.E.EL R24, desc[UR22][R20.64] ;  /* 0x0000001614184981 */ /* 0x000122000c2e1900 */
        /* <DEDUP_REMOVED lines=9> */
[----:B------:R-:W-:Y:S02]  /*13420*/  SHF.L.U64.HI R20, R20, 0x2, R21 ;  /* 0x0000000214147819 */ /* 0x000fe40000010215 */
[----:B---3--:R-:W-:Y:S02]  /*13430*/  SEL R22, R22, RZ, P5 ;  /* 0x000000ff16167207 */ /* 0x008fe40002800000 */
[----:B----4-:R-:W-:Y:S02]  /*13440*/  SEL R21, R35, RZ, !P1 ;  /* 0x000000ff23157207 */ /* 0x010fe40004800000 */
[----:B------:R-:W-:Y:S02]  /*13450*/  SEL R23, R23, RZ, P2 ;  /* 0x000000ff17177207 */ /* 0x000fe40001000000 */
[----:B------:R-:W-:-:S04]  /*13460*/  SEL R24, R24, RZ, P4 ;  /* 0x000000ff18187207 */ /* 0x000fc80002000000 */
[----:B------:R-:W-:-:S05]  /*13470*/  @P3 SEL R22, R23, R24, !P0 ;  /* 0x0000001817163207 */ /* 0x000fca0004000000 */
[----:B------:R0:W-:Y:S02]  /*13480*/  STL [R1+0x278], R22 ;  /* 0x0002781601007387 */ /* 0x0001e40000100800 */
[----:B0-----:R-:W-:-:S04]  /*13490*/  IADD3 R22, P6, R36, UR32, RZ ;  /* 0x0000002024167c10 */ /* 0x001fc8000ffde0ff */
[----:B------:R-:W-:-:S03]  /*134a0*/  IADD3.X R23, R20, UR33, RZ, P6, !PT ;  /* 0x0000002114177c10 */ /* 0x000fc6000b7fe4ff */
[----:B------:R-:W-:-:S04]  /*134b0*/  IMAD.WIDE R22, R5, 0x4, R22 ;  /* 0x0000000405167825 */ /* 0x000fc800078e0216 */
[----:B------:R-:W-:Y:S01]  /*134c0*/  FADD R24, R44, R21 ;  /* 0x000000152c187221 */ /* 0x000fe20000000000 */
[----:B------:R-:W-:Y:S01]  /*134d0*/  IADD3 R22, P6, R22, R4, RZ ;  /* 0x0000000416167210 */ /* 0x000fe20007fde0ff */
[----:B------:R-:W-:-:S04]  /*134e0*/  IMAD.MOV.U32 R21, RZ, RZ, RZ ;  /* 0x000000ffff157224 */ /* 0x000fc800078e00ff */
[----:B------:R-:W-:-:S05]  /*134f0*/  IMAD.X R23, R23, 0x1, R8, P6 ;  /* 0x0000000117177824 */ /* 0x000fca00030e0608 */
[----:B------:R0:W3:Y:S04]  /*13500*/  @P5 LDG.E.EL R21, desc[UR22][R22.64] ;  /* 0x0000001616155981 */ /* 0x0000e8000c2e1900 */
[----:B------:R1:W-:Y:S04]  /*13510*/  STL [R1+0x328], R24 ;  /* 0x0003281801007387 */ /* 0x0003e80000100800 */
[----:B------:R-:W4:Y:S01]  /*13520*/  LDL.LU R44, [R1+0x38] ;  /* 0x00003800012c7983 */ /* 0x000f220000300800 */
[----:B0-----:R-:W-:-:S04]  /*13530*/  IADD3 R22, P6, R36, UR38, RZ ;  /* 0x0000002624167c10 */ /* 0x001fc8000ffde0ff */
[----:B------:R-:W-:Y:S02]  /*13540*/  IADD3.X R23, R20, UR40, RZ, P6, !PT ;  /* 0x0000002814177c10 */ /* 0x000fe4000b7fe4ff */
[----:B-1----:R-:W-:Y:S01]  /*13550*/  SEL R24, R43, RZ, !P1 ;  /* 0x000000ff2b187207 */ /* 0x002fe20004800000 */
[----:B------:R-:W-:-:S04]  /*13560*/  IMAD.WIDE R22, R2, 0x4, R22 ;  /* 0x0000000402167825 */ /* 0x000fc800078e0216 */
[----:B------:R-:W-:Y:S02]  /*13570*/  FADD R24, R28, R24 ;  /* 0x000000181c187221 */ /* 0x000fe40000000000 */
[----:B------:R-:W4:Y:S01]  /*13580*/  LDL.LU R28, [R1+0x28] ;  /* 0x00002800011c7983 */ /* 0x000f220000300800 */
[----:B------:R-:W-:-:S03]  /*13590*/  IADD3 R22, P6, R22, R7, RZ ;  /* 0x0000000716167210 */ /* 0x000fc60007fde0ff */
[----:B------:R0:W-:Y:S02]  /*135a0*/  STL [R1+0x324], R24 ;  /* 0x0003241801007387 */ /* 0x0001e40000100800 */
[----:B------:R-:W-:Y:S01]  /*135b0*/  IMAD.X R23, R23, 0x1, R3, P6 ;  /* 0x0000000117177824 */ /* 0x000fe200030e0603 */
[----:B------:R-:W-:Y:S01]  /*135c0*/  SEL R25, R47, RZ, !P1 ;  /* 0x000000ff2f197207 */ /* 0x000fe20004800000 */
[----:B------:R-:W4:Y:S01]  /*135d0*/  LDL.LU R43, [R1+0x3c] ;  /* 0x00003c00012b7983 */ /* 0x000f220000300800 */
[----:B0-----:R-:W-:-:S03]  /*135e0*/  IMAD.MOV.U32 R24, RZ, RZ, RZ ;  /* 0x000000ffff187224 */ /* 0x001fc600078e00ff */
[----:B------:R-:W-:Y:S01]  /*135f0*/  FADD R25, R49, R25 ;  /* 0x0000001931197221 */ /* 0x000fe20000000000 */
[----:B------:R-:W4:Y:S04]  /*13600*/  LDL.LU R47, [R1+0x2c] ;  /* 0x00002c00012f7983 */ /* 0x000f280000300800 */
[----:B------:R0:W4:Y:S02]  /*13610*/  @P2 LDG.E.EL R24, desc[UR22][R22.64] ;  /* 0x0000001616182981 */ /* 0x000124000c2e1900 */
[----:B0-----:R-:W-:-:S04]  /*13620*/  IADD3 R22, P6, R36, UR34, RZ ;  /* 0x0000002224167c10 */ /* 0x001fc8000ffde0ff */
[----:B------:R-:W-:-:S03]  /*13630*/  IADD3.X R23, R20, UR35, RZ, P6, !PT ;  /* 0x0000002314177c10 */ /* 0x000fc6000b7fe4ff */
[----:B------:R-:W-:Y:S01]  /*13640*/  IMAD.WIDE R22, R6, 0x4, R22 ;  /* 0x0000000406167825 */ /* 0x000fe200078e0216 */
[----:B------:R0:W-:Y:S02]  /*13650*/  STL [R1+0x320], R25 ;  /* 0x0003201901007387 */ /* 0x0001e40000100800 */
[----:B------:R-:W-:Y:S01]  /*13660*/  IADD3 R22, P6, R22, R7, RZ ;  /* 0x0000000716167210 */ /* 0x000fe20007fde0ff */
[----:B------:R-:W-:Y:S01]  /*13670*/  USHF.R.U32.HI UR12, URZ, 0x1c, UR11 ;  /* 0x0000001c3f0c7899 */ /* 0x000fe2000801160b */
[----:B------:R-:W4:Y:S03]  /*13680*/  LDL.LU R49, [R1+0x8] ;  /* 0x0000080001317983 */ /* 0x000f260000300800 */
[----:B------:R-:W-:Y:S02]  /*13690*/  IMAD.X R23, R23, 0x1, R3, P6 ;  /* 0x0000000117177824 */ /* 0x000fe400030e0603 */
[----:B0-----:R-:W-:-:S06]  /*136a0*/  IMAD.MOV.U32 R25, RZ, RZ, RZ ;  /* 0x000000ffff197224 */ /* 0x001fcc00078e00ff */
[----:B------:R0:W4:Y:S01]  /*136b0*/  @P4 LDG.E.EL R25, desc[UR22][R22.64] ;  /* 0x0000001616194981 */ /* 0x000122000c2e1900 */
[----:B------:R-:W-:-:S04]  /*136c0*/  ULOP3.LUT UR12, UR12, 0x8, URZ, 0xc0, !UPT ;  /* 0x000000080c0c7892 */ /* 0x000fc8000f8ec03f */
[----:B------:R-:W-:-:S04]  /*136d0*/  UIADD3 UR10, UP0, UR10, UR12, URZ ;  /* 0x0000000c0a0a7290 */ /* 0x000fc8000ff1e03f */
[----:B------:R-:W-:Y:S02]  /*136e0*/  UIADD3.X UR11, URZ, UR11, URZ, UP0, !UPT ;  /* 0x0000000b3f0b7290 */ /* 0x000fe400087fe43f */
[----:B------:R-:W-:Y:S02]  /*136f0*/  USHF.L.U32 UR12, UR10, 0x3, URZ ;  /* 0x000000030a0c7899 */ /* 0x000fe4000800063f */
[----:B------:R-:W-:-:S04]  /*13700*/  USHF.L.U64.HI UR11, UR10, 0x3, UR11 ;  /* 0x000000030a0b7899 */ /* 0x000fc8000801020b */
[----:B0-----:R-:W-:-:S04]  /*13710*/  IADD3 R22, P6, R56, UR12, RZ ;  /* 0x0000000c38167c10 */ /* 0x001fc8000ffde0ff */
[----:B------:R-:W-:Y:S02]  /*13720*/  IADD3.X R23, R61, UR11, RZ, P6, !PT ;  /* 0x0000000b3d177c10 */ /* 0x000fe4000b7fe4ff */
[----:B---3--:R-:W-:Y:S02]  /*13730*/  SEL R21, R21, RZ, P5 ;  /* 0x000000ff15157207 */ /* 0x008fe40002800000 */
[----:B----4-:R-:W-:Y:S02]  /*13740*/  SEL R24, R24, RZ, P2 ;  /* 0x000000ff18187207 */ /* 0x010fe40001000000 */
[----:B------:R-:W-:-:S04]  /*13750*/  SEL R25, R25, RZ, P4 ;  /* 0x000000ff19197207 */ /* 0x000fc80002000000 */
[----:B------:R-:W-:-:S05]  /*13760*/  @P3 SEL R21, R24, R25, !P0 ;  /* 0x0000001918153207 */ /* 0x000fca0004000000 */
[----:B------:R0:W-:Y:S02]  /*13770*/  STL [R1+0x244], R21 ;  /* 0x0002441501007387 */ /* 0x0001e40000100800 */
[C---:B0-----:R-:W-:Y:S01]  /*13780*/  IMAD.SHL.U32 R21, R22.reuse, 0x4, RZ ;  /* 0x0000000416157824 */ /* 0x041fe200078e00ff */
[----:B------:R-:W-:Y:S02]  /*13790*/  SHF.L.U64.HI R22, R22, 0x2, R23 ;  /* 0x0000000216167819 */ /* 0x000fe40000010217 */
[----:B------:R-:W-:-:S05]  /*137a0*/  SEL R23, R44, RZ, !P1 ;  /* 0x000000ff2c177207 */ /* 0x000fca0004800000 */
[----:B------:R-:W-:Y:S02]  /*137b0*/  FADD R26, R28, R23 ;  /* 0x000000171c1a7221 */ /* 0x000fe40000000000 */
[----:B------:R-:W3:Y:S01]  /*137c0*/  LDL.LU R28, [R1+0x4] ;  /* 0x00000400011c7983 */ /* 0x000ee20000300800 */
[----:B------:R-:W-:-:S04]  /*137d0*/  IADD3 R24, P6, R21, UR38, RZ ;  /* 0x0000002615187c10 */ /* 0x000fc8000ffde0ff */
        /* <DEDUP_REMOVED lines=11> */
[----:B------:R-:W-:Y:S01]  /*13890*/  IMAD.X R25, R25, 0x1, R3, P6 ;  /* 0x0000000119197824 */ /* 0x000fe200030e0603 */
[----:B------:R-:W-:-:S04]  /*138a0*/  USHF.R.U32.HI UR10, URZ, 0x1c, UR9 ;  /* 0x0000001c3f0a7899 */ /* 0x000fc80008011609 */
[----:B------:R0:W4:Y:S01]  /*138b0*/  @P4 LDG.E.EL R30, desc[UR22][R24.64] ;  /* 0x00000016181e4981 */ /* 0x000122000c2e1900 */
[----:B------:R-:W-:Y:S01]  /*138c0*/  ULOP3.LUT UR10, UR10, 0x8, URZ, 0xc0, !UPT ;  /* 0x000000080a0a7892 */ /* 0x000fe2000f8ec03f */
[----:B0-----:R-:W-:-:S04]  /*138d0*/  IADD3 R24, P6, R21, UR32, RZ ;  /* 0x0000002015187c10 */ /* 0x001fc8000ffde0ff */
[----:B------:R-:W-:Y:S01]  /*138e0*/  IADD3.X R25, R22, UR33, RZ, P6, !PT ;  /* 0x0000002116197c10 */ /* 0x000fe2000b7fe4ff */
[----:B------:R0:W-:Y:S01]  /*138f0*/  STL [R1+0x318], R26 ;  /* 0x0003181a01007387 */ /* 0x0001e20000100800 */
[----:B------:R-:W-:Y:S01]  /*13900*/  UIADD3 UR8, UP0, UR8, UR10, URZ ;  /* 0x0000000a08087290 */ /* 0x000fe2000ff1e03f */
[----:B------:R-:W-:-:S03]  /*13910*/  IMAD.WIDE R24, R5, 0x4, R24 ;  /* 0x0000000405187825 */ /* 0x000fc600078e0218 */
[----:B------:R-:W-:Y:S01]  /*13920*/  UIADD3.X UR9, URZ, UR9, URZ, UP0, !UPT ;  /* 0x000000093f097290 */ /* 0x000fe200087fe43f */
[----:B0-----:R-:W-:Y:S01]  /*13930*/  SEL R26, R43, RZ, !P1 ;  /* 0x000000ff2b1a7207 */ /* 0x001fe20004800000 */
[----:B------:R-:W-:Y:S01]  /*13940*/  USHF.L.U32 UR10, UR8, 0x3, URZ ;  /* 0x00000003080a7899 */ /* 0x000fe2000800063f */
[----:B------:R-:W-:-:S03]  /*13950*/  IADD3 R24, P6, R24, R4, RZ ;  /* 0x0000000418187210 */ /* 0x000fc60007fde0ff */
[----:B------:R-:W-:Y:S01]  /*13960*/  FADD R26, R47, R26 ;  /* 0x0000001a2f1a7221 */ /* 0x000fe20000000000 */
[----:B------:R-:W-:Y:S01]  /*13970*/  USHF.L.U64.HI UR9, UR8, 0x3, UR9 ;  /* 0x0000000308097899 */ /* 0x000fe20008010209 */
[----:B------:R-:W-:Y:S01]  /*13980*/  IMAD.X R25, R25, 0x1, R8, P6 ;  /* 0x0000000119197824 */ /* 0x000fe200030e0608 */
[----:B------:R-:W-:Y:S02]  /*13990*/  SEL R32, R49, RZ, !P1 ;  /* 0x000000ff31207207 */ /* 0x000fe40004800000 */
[----:B------:R0:W-:Y:S03]  /*139a0*/  STL [R1+0x314], R26 ;  /* 0x0003141a01007387 */ /* 0x0001e60000100800 */
[----:B------:R-:W-:Y:S01]  /*139b0*/  FADD R29, R60, R32 ;  /* 0x000000203c1d7221 */ /* 0x000fe20000000000 */
[----:B0-----:R-:W-:Y:S01]  /*139c0*/  IADD3 R26, P6, R56, UR10, RZ ;  /* 0x0000000a381a7c10 */ /* 0x001fe2000ffde0ff */
[----:B------:R-:W-:Y:S01]  /*139d0*/  IMAD.MOV.U32 R32, RZ, RZ, RZ ;  /* 0x000000ffff207224 */ /* 0x000fe200078e00ff */
[----:B------:R-:W4:Y:S02]  /*139e0*/  LDL.LU R56, [R1+0x6bc] ;  /* 0x0006bc0001387983 */ /* 0x000f240000300800 */
[----:B------:R-:W-:-:S02]  /*139f0*/  IADD3.X R27, R61, UR9, RZ, P6, !PT ;  /* 0x000000093d1b7c10 */ /* 0x000fc4000b7fe4ff */
[----:B------:R-:W4:Y:S02]  /*13a00*/  LDL.LU R61, [R1+0x6b8] ;  /* 0x0006b800013d7983 */ /* 0x000f240000300800 */
[C---:B------:R-:W-:Y:S01]  /*13a10*/  SHF.L.U64.HI R27, R26.reuse, 0x2, R27 ;  /* 0x000000021a1b7819 */ /* 0x040fe2000001021b */
[----:B------:R-:W-:Y:S01]  /*13a20*/  IMAD.SHL.U32 R26, R26, 0x4, RZ ;  /* 0x000000041a1a7824 */ /* 0x000fe200078e00ff */
[----:B------:R0:W4:Y:S04]  /*13a30*/  @P5 LDG.E.EL R32, desc[UR22][R24.64] ;  /* 0x0000001618205981 */ /* 0x000128000c2e1900 */
[----:B0-----:R-:W-:-:S04]  /*13a40*/  IADD3 R24, P6, R26, UR32, RZ ;  /* 0x000000201a187c10 */ /* 0x001fc8000ffde0ff */
[----:B------:R-:W-:-:S03]  /*13a50*/  IADD3.X R25, R27, UR33, RZ, P6, !PT ;  /* 0x000000211b197c10 */ /* 0x000fc6000b7fe4ff */
[----:B------:R-:W-:-:S03]  /*13a60*/  IMAD.WIDE R24, R5, 0x4, R24 ;  /* 0x0000000405187825 */ /* 0x000fc600078e0218 */
[----:B------:R-:W-:-:S05]  /*13a70*/  IADD3 R24, P6, R24, R4, RZ ;  /* 0x0000000418187210 */ /* 0x000fca0007fde0ff */
[----:B------:R-:W-:Y:S01]  /*13a80*/  IMAD.X R25, R25, 0x1, R8, P6 ;  /* 0x0000000119197824 */ /* 0x000fe200030e0608 */
[----:B---3--:R-:W-:Y:S01]  /*13a90*/  SEL R35, R28, RZ, !P1 ;  /* 0x000000ff1c237207 */ /* 0x008fe20004800000 */
[----:B------:R-:W-:-:S06]  /*13aa0*/  IMAD.MOV.U32 R28, RZ, RZ, RZ ;  /* 0x000000ffff1c7224 */ /* 0x000fcc00078e00ff */
[----:B------:R0:W3:Y:S02]  /*13ab0*/  @P5 LDG.E.EL R28, desc[UR22][R24.64] ;  /* 0x00000016181c5981 */ /* 0x0000e4000c2e1900 */
[----:B0-----:R-:W-:-:S04]  /*13ac0*/  IADD3 R24, P6, R26, UR38, RZ ;  /* 0x000000261a187c10 */ /* 0x001fc8000ffde0ff */
[----:B------:R-:W-:Y:S01]  /*13ad0*/  IADD3.X R25, R27, UR40, RZ, P6, !PT ;  /* 0x000000281b197c10 */ /* 0x000fe2000b7fe4ff */
[----:B------:R4:W-:Y:S02]  /*13ae0*/  STL [R1+0x310], R29 ;  /* 0x0003101d01007387 */ /* 0x0009e40000100800 */
[----:B------:R-:W-:-:S03]  /*13af0*/  IMAD.WIDE R24, R2, 0x4, R24 ;  /* 0x0000000402187825 */ /* 0x000fc600078e0218 */
[----:B------:R-:W-:-:S05]  /*13b00*/  IADD3 R24, P6, R24, R7, RZ ;  /* 0x0000000718187210 */ /* 0x000fca0007fde0ff */
[----:B------:R-:W-:Y:S02]  /*13b10*/  IMAD.X R25, R25, 0x1, R3, P6 ;  /* 0x0000000119197824 */ /* 0x000fe400030e0603 */
[----:B----4-:R-:W-:-:S05]  /*13b20*/  FADD R29, R61, R35 ;  /* 0x000000233d1d7221 */ /* 0x010fca0000000000 */
[----:B------:R-:W-:Y:S04]  /*13b30*/  STL [R1+0x30c], R29 ;  /* 0x00030c1d01007387 */ /* 0x000fe80000100800 */
        /* <DEDUP_REMOVED lines=8> */
[----:B------:R-:W-:-:S04]  /*13bc0*/  IADD3 R26, P6, R26, UR36, RZ ;  /* 0x000000241a1a7c10 */ /* 0x000fc8000ffde0ff */
[----:B------:R-:W-:-:S03]  /*13bd0*/  IADD3.X R27, R27, UR37, RZ, P6, !PT ;  /* 0x000000251b1b7c10 */ /* 0x000fc6000b7fe4ff */
[----:B------:R-:W-:Y:S01]  /*13be0*/  IMAD.WIDE.U32 R26, R40, 0x4, R26 ;  /* 0x00000004281a7825 */ /* 0x000fe200078e001a */
[----:B---3--:R0:W-:Y:S02]  /*13bf0*/  STL [R1+0xec], R28 ;  /* 0x0000ec1c01007387 */ /* 0x0081e40000100800 */
[----:B0-----:R-:W-:-:S05]  /*13c00*/  IADD3 R28, P6, R26, R52, RZ ;  /* 0x000000341a1c7210 */ /* 0x001fca0007fde0ff */
[----:B------:R-:W-:Y:S01]  /*13c10*/  IMAD.X R29, R27, 0x1, R9, P6 ;  /* 0x000000011b1d7824 */ /* 0x000fe200030e0609 */
[----:B------:R-:W-:-:S04]  /*13c20*/  IADD3 R26, P6, R31, UR36, RZ ;  /* 0x000000241f1a7c10 */ /* 0x000fc8000ffde0ff */
[----:B------:R-:W-:Y:S01]  /*13c30*/  IADD3.X R27, R15, UR37, RZ, P6, !PT ;  /* 0x000000250f1b7c10 */ /* 0x000fe2000b7fe4ff */
[----:B------:R0:W-:Y:S02]  /*13c40*/  STL.64 [R1+0x1c0], R28 ;  /* 0x0001c01c01007387 */ /* 0x0001e40000100a00 */
[----:B------:R-:W-:Y:S02]  /*13c50*/  IMAD.WIDE.U32 R26, R40, 0x4, R26 ;  /* 0x00000004281a7825 */ /* 0x000fe400078e001a */
[----:B------:R-:W3:Y:S01]  /*13c60*/  LDL.LU R60, [R1] ;  /* 0x00000000013c7983 */ /* 0x000ee20000300800 */
[----:B0-----:R-:W-:-:S05]  /*13c70*/  IADD3 R28, P6, R26, R52, RZ ;  /* 0x000000341a1c7210 */ /* 0x001fca0007fde0ff */
[----:B------:R-:W-:Y:S01]  /*13c80*/  IMAD.X R29, R27, 0x1, R9, P6 ;  /* 0x000000011b1d7824 */ /* 0x000fe200030e0609 */
[----:B------:R-:W-:-:S04]  /*13c90*/  IADD3 R18, P6, R18, UR36, RZ ;  /* 0x0000002412127c10 */ /* 0x000fc8000ffde0ff */
[----:B------:R-:W-:-:S03]  /*13ca0*/  IADD3.X R19, R19, UR37, RZ, P6, !PT ;  /* 0x0000002513137c10 */ /* 0x000fc6000b7fe4ff */
[----:B------:R-:W-:-:S03]  /*13cb0*/  IMAD.WIDE.U32 R18, R40, 0x4, R18 ;  /* 0x0000000428127825 */ /* 0x000fc600078e0012 */
[----:B------:R-:W-:-:S05]  /*13cc0*/  IADD3 R26, P6, R18, R52, RZ ;  /* 0x00000034121a7210 */ /* 0x000fca0007fde0ff */
[----:B------:R-:W-:Y:S01]  /*13cd0*/  IMAD.X R27, R19, 0x1, R9, P6 ;  /* 0x00000001131b7824 */ /* 0x000fe200030e0609 */
[----:B------:R-:W-:Y:S01]  /*13ce0*/  IADD3 R34, P6, R34, UR36, RZ ;  /* 0x0000002422227c10 */ /* 0x000fe2000ffde0ff */
[----:B------:R0:W-:Y:S03]  /*13cf0*/  STL.64 [R1+0x1b8], R28 ;  /* 0x0001b81c01007387 */ /* 0x0001e60000100a00 */
[----:B------:R-:W-:-:S03]  /*13d00*/  IADD3.X R35, R16, UR37, RZ, P6, !PT ;  /* 0x0000002510237c10 */ /* 0x000fc6000b7fe4ff */
[----:B------:R-:W-:Y:S01]  /*13d10*/  IMAD.WIDE.U32 R34, R40, 0x4, R34 ;  /* 0x0000000428227825 */ /* 0x000fe200078e0022 */
[----:B0-----:R-:W4:Y:S04]  /*13d20*/  LDL.LU R29, [R1+0x3d4] ;  /* 0x0003d400011d7983 */ /* 0x001f280000300800 */
[----:B------:R-:W4:Y:S04]  /*13d30*/  LDL.LU R47, [R1+0x2a4] ;  /* 0x0002a400012f7983 */ /* 0x000f280000300800 */
[----:B------:R-:W4:Y:S04]  /*13d40*/  LDL.LU R49, [R1+0x2a0] ;  /* 0x0002a00001317983 */ /* 0x000f280000300800 */
[----:B------:R-:W4:Y:S04]  /*13d50*/  LDL.LU R44, [R1+0x14c] ;  /* 0x00014c00012c7983 */ /* 0x000f280000300800 */
[----:B------:R-:W4:Y:S04]  /*13d60*/  LDL.LU R43, [R1+0x148] ;  /* 0x00014800012b7983 */ /* 0x000f280000300800 */
[----:B------:R0:W-:Y:S04]  /*13d70*/  STL.64 [R1+0x1b0], R26 ;  /* 0x0001b01a01007387 */ /* 0x0001e80000100a00 */
[----:B------:R-:W4:Y:S01]  /*13d80*/  LDL.LU R28, [R1+0x13c] ;  /* 0x00013c00011c7983 */ /* 0x000f220000300800 */
        /* <DEDUP_REMOVED lines=18> */
[----:B------:R-:W-:-:S06]  /*13eb0*/  IMAD.MOV.U32 R16, RZ, RZ, RZ ;  /* 0x000000ffff107224 */ /* 0x000fcc00078e00ff */
[----:B------:R-:W4:Y:S01]  /*13ec0*/  @P4 LDG.E.EL R16, desc[UR22][R24.64] ;  /* 0x0000001618104981 */ /* 0x000f22000c2e1900 */
[----:B------:R-:W-:-:S03]  /*13ed0*/  IMAD.X R19, R17, 0x1, R9, P6 ;  /* 0x0000000111137824 */ /* 0x000fc600030e0609 */
[----:B------:R-:W-:Y:S04]  /*13ee0*/  STL.64 [R1+0x160], R26 ;  /* 0x0001601a01007387 */ /* 0x000fe80000100a00 */
[----:B------:R0:W-:Y:S01]  /*13ef0*/  STL.64 [R1+0x158], R18 ;  /* 0x0001581201007387 */ /* 0x0001e20000100a00 */
[----:B------:R-:W-:Y:S02]  /*13f00*/  SEL R37, R56, RZ, P2 ;  /* 0x000000ff38257207 */ /* 0x000fe40001000000 */
[----:B------:R-:W-:Y:S02]  /*13f10*/  @P0 SEL R37, R55, RZ, P4 ;  /* 0x000000ff37250207 */ /* 0x000fe40002000000 */
[----:B------:R-:W-:-:S04]  /*13f20*/  SEL R59, R59, RZ, P5 ;  /* 0x000000ff3b3b7207 */ /* 0x000fc80002800000 */
[----:B0-----:R-:W-:Y:S02]  /*13f30*/  SEL R19, R59, R37, !P3 ;  /* 0x000000253b137207 */ /* 0x001fe40005800000 */
[----:B---3--:R-:W-:-:S05]  /*13f40*/  SEL R15, R60, RZ, !P1 ;  /* 0x000000ff3c0f7207 */ /* 0x008fca0004800000 */
[----:B------:R-:W-:Y:S01]  /*13f50*/  FADD R15, R45, R15 ;  /* 0x0000000f2d0f7221 */ /* 0x000fe20000000000 */
[----:B----4-:R-:W-:-:S04]  /*13f60*/  LOP3.LUT R29, R29, 0xffffff7f, RZ, 0xc0, !PT ;  /* 0xffffff7f1d1d7812 */ /* 0x010fc800078ec0ff */
[----:B------:R-:W-:Y:S02]  /*13f70*/  @P1 LOP3.LUT R29, R29, 0x80, RZ, 0xfc, !PT ;  /* 0x000000801d1d1812 */ /* 0x000fe400078efcff */
[----:B------:R-:W-:-:S03]  /*13f80*/  IADD3 R17, P6, R47, UR43, RZ ;  /* 0x0000002b2f117c10 */ /* 0x000fc6000ffde0ff */
[----:B------:R-:W-:Y:S01]  /*13f90*/  STL [R1+0x3d4], R29 ;  /* 0x0003d41d01007387 */ /* 0x000fe20000100800 */
[----:B------:R-:W-:-:S03]  /*13fa0*/  IADD3.X R18, R49, UR18, RZ, P6, !PT ;  /* 0x0000001231127c10 */ /* 0x000fc6000b7fe4ff */
[----:B------:R0:W-:Y:S01]  /*13fb0*/  STL [R1+0x308], R15 ;  /* 0x0003080f01007387 */ /* 0x0001e20000100800 */
[----:B------:R-:W-:Y:S02]  /*13fc0*/  SHF.L.U64.HI R18, R17, 0x2, R18 ;  /* 0x0000000211127819 */ /* 0x000fe40000010212 */
[----:B0-----:R-:W-:Y:S02]  /*13fd0*/  SEL R15, R44, RZ, P2 ;  /* 0x000000ff2c0f7207 */ /* 0x001fe40001000000 */
[----:B------:R-:W-:Y:S01]  /*13fe0*/  @P0 SEL R15, R43, RZ, P4 ;  /* 0x000000ff2b0f0207 */ /* 0x000fe20002000000 */
[----:B------:R0:W-:Y:S02]  /*13ff0*/  STL [R1+0xe8], R16 ;  /* 0x0000e81001007387 */ /* 0x0001e40000100800 */
[----:B0-----:R-:W-:-:S05]  /*14000*/  IMAD.SHL.U32 R16, R17, 0x4, RZ ;  /* 0x0000000411107824 */ /* 0x001fca00078e00ff */
[----:B------:R-:W-:-:S04]  /*14010*/  IADD3 R20, P6, R16, UR32, RZ ;  /* 0x0000002010147c10 */ /* 0x000fc8000ffde0ff */
[----:B------:R-:W-:-:S03]  /*14020*/  IADD3.X R21, R18, UR33, RZ, P6, !PT ;  /* 0x0000002112157c10 */ /* 0x000fc6000b7fe4ff */
[----:B------:R-:W-:Y:S01]  /*14030*/  IMAD.WIDE R20, R5, 0x4, R20 ;  /* 0x0000000405147825 */ /* 0x000fe200078e0214 */
[----:B------:R-:W-:Y:S02]  /*14040*/  SEL R17, R28, RZ, P5 ;  /* 0x000000ff1c117207 */ /* 0x000fe40002800000 */
[----:B------:R-:W-:Y:S02]  /*14050*/  IADD3 R20, P6, R20, R4, RZ ;  /* 0x0000000414147210 */ /* 0x000fe40007fde0ff */
[----:B------:R-:W-:Y:S01]  /*14060*/  SEL R29, R17, R15, !P3 ;  /* 0x0000000f111d7207 */ /* 0x000fe20005800000 */
[----:B------:R-:W-:Y:S02]  /*14070*/  IMAD.MOV.U32 R15, RZ, RZ, RZ ;  /* 0x000000ffff0f7224 */ /* 0x000fe400078e00ff */
        /* <DEDUP_REMOVED lines=11> */
[----:B------:R-:W-:Y:S01]  /*14130*/  IMAD.WIDE R20, R6, 0x4, R20 ;  /* 0x0000000406147825 */ /* 0x000fe200078e0214 */
[----:B------:R0:W-:Y:S02]  /*14140*/  STL [R1+0x118], R19 ;  /* 0x0001181301007387 */ /* 0x0001e40000100800 */
[----:B------:R-:W-:-:S05]  /*14150*/  IADD3 R20, P6, R20, R7, RZ ;  /* 0x0000000714147210 */ /* 0x000fca0007fde0ff */
[----:B------:R-:W-:Y:S02]  /*14160*/  IMAD.X R21, R21, 0x1, R3, P6 ;  /* 0x0000000115157824 */ /* 0x000fe400030e0603 */
[----:B0-----:R-:W-:-:S06]  /*14170*/  IMAD.MOV.U32 R19, RZ, RZ, RZ ;  /* 0x000000ffff137224 */ /* 0x001fcc00078e00ff */
[----:B------:R0:W4:Y:S02]  /*14180*/  @P4 LDG.E.EL R19, desc[UR22][R20.64] ;  /* 0x0000001614134981 */ /* 0x000124000c2e1900 */
[----:B0-----:R-:W-:-:S04]  /*14190*/  IADD3 R20, P6, R47, UR44, RZ ;  /* 0x0000002c2f147c10 */ /* 0x001fc8000ffde0ff */
[----:B------:R-:W-:Y:S02]  /*141a0*/  IADD3.X R21, R49, UR19, RZ, P6, !PT ;  /* 0x0000001331157c10 */ /* 0x000fe4000b7fe4ff */
[----:B------:R-:W-:Y:S02]  /*141b0*/  SEL R54, R54, RZ, P2 ;  /* 0x000000ff36367207 */ /* 0x000fe40001000000 */
[----:B------:R-:W-:Y:S02]  /*141c0*/  @P0 SEL R54, R51, RZ, P4 ;  /* 0x000000ff33360207 */ /* 0x000fe40002000000 */
[----:B------:R-:W-:-:S04]  /*141d0*/  SEL R48, R48, RZ, P5 ;  /* 0x000000ff30307207 */ /* 0x000fc80002800000 */
[----:B------:R-:W-:Y:S01]  /*141e0*/  SEL R28, R48, R54, !P3 ;  /* 0x00000036301c7207 */ /* 0x000fe20005800000 */
[----:B------:R-:W-:Y:S04]  /*141f0*/  STL [R1+0x694], R29 ;  /* 0x0006941d01007387 */ /* 0x000fe80000100800 */
[----:B------:R-:W-:Y:S01]  /*14200*/  STL [R1+0x698], R28 ;  /* 0x0006981c01007387 */ /* 0x000fe20000100800 */
[----:B------:R-:W-:Y:S02]  /*14210*/  SEL R39, R39, RZ, P2 ;  /* 0x000000ff27277207 */ /* 0x000fe40001000000 */
[----:B------:R-:W-:Y:S02]  /*14220*/  @P0 SEL R39, R38, RZ, P4 ;  /* 0x000000ff26270207 */ /* 0x000fe40002000000 */
[----:B------:R-:W-:-:S04]  /*14230*/  SEL R13, R13, RZ, P5 ;  /* 0x000000ff0d0d7207 */ /* 0x000fc80002800000 */
[----:B------:R-:W-:Y:S02]  /*14240*/  SEL R13, R13, R39, !P3 ;  /* 0x000000270d0d7207 */ /* 0x000fe40005800000 */
[----:B---3--:R-:W-:Y:S01]  /*14250*/  SEL R22, R15, RZ, P5 ;  /* 0x000000ff0f167207 */ /* 0x008fe20002800000 */
[----:B------:R-:W-:Y:S01]  /*14260*/  IMAD.SHL.U32 R15, R20, 0x4, RZ ;  /* 0x00000004140f7824 */ /* 0x000fe200078e00ff */
[----:B----4-:R-:W-:Y:S02]  /*14270*/  SEL R17, R17, RZ, P2 ;  /* 0x000000ff11117207 */ /* 0x010fe40001000000 */
[----:B------:R-:W-:-:S04]  /*14280*/  SEL R19, R19, RZ, P4 ;  /* 0x000000ff13137207 */ /* 0x000fc80002000000 */
[----:B------:R-:W-:Y:S02]  /*14290*/  @P3 SEL R22, R17, R19, !P0 ;  /* 0x0000001311163207 */ /* 0x000fe40004000000 */
[----:B------:R-:W-:Y:S02]  /*142a0*/  SHF.L.U64.HI R17, R20, 0x2, R21 ;  /* 0x0000000214117819 */ /* 0x000fe40000010215 */
[----:B------:R-:W-:-:S04]  /*142b0*/  IADD3 R20, P6, R15, UR32, RZ ;  /* 0x000000200f147c10 */ /* 0x000fc8000ffde0ff */
[----:B------:R-:W-:-:S03]  /*142c0*/  IADD3.X R21, R17, UR33, RZ, P6, !PT ;  /* 0x0000002111157c10 */ /* 0x000fc6000b7fe4ff */
[----:B------:R-:W-:-:S03]  /*142d0*/  IMAD.WIDE R20, R5, 0x4, R20 ;  /* 0x0000000405147825 */ /* 0x000fc600078e0214 */
[----:B------:R-:W-:Y:S01]  /*142e0*/  IADD3 R20, P6, R20, R4, RZ ;  /* 0x0000000414147210 */ /* 0x000fe20007fde0ff */
[----:B------:R-:W-:-:S04]  /*142f0*/  IMAD.MOV.U32 R19, RZ, RZ, RZ ;  /* 0x000000ffff137224 */ /* 0x000fc800078e00ff */
[----:B------:R-:W-:-:S05]  /*14300*/  IMAD.X R21, R21, 0x1, R8, P6 ;  /* 0x0000000115157824 */ /* 0x000fca00030e0608 */
[----:B------:R0:W3:Y:S02]  /*14310*/  @P5 LDG.E.EL R19, desc[UR22][R20.64] ;  /* 0x0000001614135981 */ /* 0x0000e4000c2e1900 */
        /* <DEDUP_REMOVED lines=9> */
[----:B------:R-:W-:-:S03]  /*143b0*/  IADD3.X R21, R17, UR35, RZ, P6, !PT ;  /* 0x0000002311157c10 */ /* 0x000fc6000b7fe4ff */
[----:B------:R-:W-:Y:S01]  /*143c0*/  IMAD.WIDE R20, R6, 0x4, R20 ;  /* 0x0000000406147825 */ /* 0x000fe200078e0214 */
[----:B------:R0:W-:Y:S02]  /*143d0*/  STL [R1+0x300], R13 ;  /* 0x0003000d01007387 */ /* 0x0001e40000100800 */
[----:B------:R-:W-:Y:S02]  /*143e0*/  IADD3 R20, P6, R20, R7, RZ ;  /* 0x0000000714147210 */ /* 0x000fe40007fde0ff */
[----:B0-----:R-:W-:Y:S01]  /*143f0*/  SEL R13, R10, RZ, P2 ;  /* 0x000000ff0a0d7207 */ /* 0x001fe20001000000 */
[----:B------:R-:W-:Y:S02]  /*14400*/  IMAD.MOV.U32 R10, RZ, RZ, RZ ;  /* 0x000000ffff0a7224 */ /* 0x000fe400078e00ff */
[----:B------:R-:W-:-:S05]  /*14410*/  IMAD.X R21, R21, 0x1, R3, P6 ;  /* 0x0000000115157824 */ /* 0x000fca00030e0603 */
[----:B------:R0:W4:Y:S01]  /*14420*/  @P4 LDG.E.EL R10, desc[UR22][R20.64] ;  /* 0x00000016140a4981 */ /* 0x000122000c2e1900 */
[----:B------:R-:W-:Y:S02]  /*14430*/  @P0 SEL R13, R12, RZ, P4 ;  /* 0x000000ff0c0d0207 */ /* 0x000fe40002000000 */
[----:B------:R-:W-:-:S04]  /*14440*/  IADD3 R12, P6, R47, UR46, RZ ;  /* 0x0000002e2f0c7c10 */ /* 0x000fc8000ffde0ff */
[----:B0-----:R-:W-:Y:S02]  /*14450*/  IADD3.X R20, R49, UR20, RZ, P6, !PT ;  /* 0x0000001431147c10 */ /* 0x001fe4000b7fe4ff */
[----:B------:R-:W-:-:S04]  /*14460*/  SEL R14, R14, RZ, P5 ;  /* 0x000000ff0e0e7207 */ /* 0x000fc80002800000 */
[----:B------:R-:W-:Y:S01]  /*14470*/  SEL R14, R14, R13, !P3 ;  /* 0x0000000d0e0e7207 */ /* 0x000fe20005800000 */
[----:B------:R-:W-:Y:S01]  /*14480*/  IMAD.MOV.U32 R13, RZ, RZ, RZ ;  /* 0x000000ffff0d7224 */ /* 0x000fe200078e00ff */
[----:B------:R-:W-:Y:S02]  /*14490*/  CS2R R24, SRZ ;  /* 0x0000000000187805 */ /* 0x000fe4000001ff00 */
[----:B---3--:R-:W-:Y:S02]  /*144a0*/  SEL R19, R19, RZ, P5 ;  /* 0x000000ff13137207 */ /* 0x008fe40002800000 */
[----:B----4-:R-:W-:Y:S02]  /*144b0*/  SEL R22, R22, RZ, P2 ;  /* 0x000000ff16167207 */ /* 0x010fe40001000000 */
[----:B------:R-:W-:-:S04]  /*144c0*/  SEL R10, R10, RZ, P4 ;  /* 0x000000ff0a0a7207 */ /* 0x000fc80002000000 */
[----:B------:R-:W-:Y:S01]  /*144d0*/  @P3 SEL R19, R22, R10, !P0 ;  /* 0x0000000a16133207 */ /* 0x000fe20004000000 */
[C---:B------:R-:W-:Y:S01]  /*144e0*/  IMAD.SHL.U32 R10, R12.reuse, 0x4, RZ ;  /* 0x000000040c0a7824 */ /* 0x040fe200078e00ff */
[----:B------:R-:W-:-:S04]  /*144f0*/  SHF.L.U64.HI R12, R12, 0x2, R20 ;  /* 0x000000020c0c7819 */ /* 0x000fc80000010214 */
[----:B------:R-:W-:-:S04]  /*14500*/  IADD3 R20, P6, R10, UR32, RZ ;  /* 0x000000200a147c10 */ /* 0x000fc8000ffde0ff */
[----:B------:R-:W-:-:S03]  /*14510*/  IADD3.X R21, R12, UR33, RZ, P6, !PT ;  /* 0x000000210c157c10 */ /* 0x000fc6000b7fe4ff */
[----:B------:R-:W-:-:S03]  /*14520*/  IMAD.WIDE R20, R5, 0x4, R20 ;  /* 0x0000000405147825 */ /* 0x000fc600078e0214 */
[----:B------:R-:W-:-:S05]  /*14530*/  IADD3 R20, P6, R20, R4, RZ ;  /* 0x0000000414147210 */ /* 0x000fca0007fde0ff */
[----:B------:R-:W-:-:S05]  /*14540*/  IMAD.X R21, R21, 0x1, R8, P6 ;  /* 0x0000000115157824 */ /* 0x000fca00030e0608 */
[----:B------:R0:W3:Y:S02]  /*14550*/  @P5 LDG.E.EL R13, desc[UR22][R20.64] ;  /* 0x00000016140d5981 */ /* 0x0000e4000c2e1900 */
[----:B0-----:R-:W-:-:S04]  /*14560*/  IADD3 R20, P6, R10, UR38, RZ ;  /* 0x000000260a147c10 */ /* 0x001fc8000ffde0ff */
[----:B------:R-:W-:-:S03]  /*14570*/  IADD3.X R21, R12, UR40, RZ, P6, !PT ;  /* 0x000000280c157c10 */ /* 0x000fc6000b7fe4ff */
[----:B------:R-:W-:Y:S01]  /*14580*/  IMAD.WIDE R20, R2, 0x4, R20 ;  /* 0x0000000402147825 */ /* 0x000fe200078e0214 */
[----:B------:R-:W-:Y:S02]  /*14590*/  STL [R1+0x29c], R19 ;  /* 0x00029c1301007387 */ /* 0x000fe40000100800 */
[----:B------:R-:W-:Y:S02]  /*145a0*/  IADD3 R20, P6, R20, R7, RZ ;  /* 0x0000000714147210 */ /* 0x000fe40007fde0ff */
[----:B------:R0:W-:Y:S03]  /*145b0*/  STL [R1+0x2fc], R14 ;  /* 0x0002fc0e01007387 */ /* 0x0001e60000100800 */
[----:B------:R-:W-:Y:S02]  /*145c0*/  IMAD.X R21, R21, 0x1, R3, P6 ;  /* 0x0000000115157824 */ /* 0x000fe400030e0603 */
[----:B0-----:R-:W-:-:S06]  /*145d0*/  IMAD.MOV.U32 R14, RZ, RZ, RZ ;  /* 0x000000ffff0e7224 */ /* 0x001fcc00078e00ff */
[----:B------:R0:W4:Y:S02]  /*145e0*/  @P2 LDG.E.EL R14, desc[UR22][R20.64] ;  /* 0x00000016140e2981 */ /* 0x000124000c2e1900 */
[----:B0-----:R-:W-:-:S04]  /*145f0*/  IADD3 R20, P6, R10, UR34, RZ ;  /* 0x000000220a147c10 */ /* 0x001fc8000ffde0ff */
[----:B------:R-:W-:-:S03]  /*14600*/  IADD3.X R21, R12, UR35, RZ, P6, !PT ;  /* 0x000000230c157c10 */ /* 0x000fc6000b7fe4ff */
[----:B------:R-:W-:-:S03]  /*14610*/  IMAD.WIDE R20, R6, 0x4, R20 ;  /* 0x0000000406147825 */ /* 0x000fc600078e0214 */
[----:B------:R-:W-:-:S05]  /*14620*/  IADD3 R20, P6, R20, R7, RZ ;  /* 0x0000000714147210 */ /* 0x000fca0007fde0ff */
[----:B------:R-:W-:-:S05]  /*14630*/  IMAD.X R21, R21, 0x1, R3, P6 ;  /* 0x0000000115157824 */ /* 0x000fca00030e0603 */
[----:B------:R-:W4:Y:S01]  /*14640*/  @P4 LDG.E.EL R24, desc[UR22][R20.64] ;  /* 0x0000001614184981 */ /* 0x000f22000c2e1900 */
[----:B------:R-:W-:-:S03]  /*14650*/  IADD3 R19, P6, R47, UR47, RZ ;  /* 0x0000002f2f137c10 */ /* 0x000fc6000ffde0ff */
[----:B------:R-:W4:Y:S01]  /*14660*/  LDL.LU R47, [R1+0x25c] ;  /* 0x00025c00012f7983 */ /* 0x000f220000300800 */
[----:B------:R-:W-:-:S03]  /*14670*/  IADD3.X R22, R49, UR21, RZ, P6, !PT ;  /* 0x0000001531167c10 */ /* 0x000fc6000b7fe4ff */
[----:B------:R-:W4:Y:S01]  /*14680*/  LDL.LU R49, [R1+0x258] ;  /* 0x0002580001317983 */ /* 0x000f220000300800 */
[----:B---3--:R-:W-:Y:S02]  /*14690*/  SEL R13, R13, RZ, P5 ;  /* 0x000000ff0d0d7207 */ /* 0x008fe40002800000 */
[----:B----4-:R-:W-:Y:S02]  /*146a0*/  SEL R14, R14, RZ, P2 ;  /* 0x000000ff0e0e7207 */ /* 0x010fe40001000000 */
[----:B------:R-:W-:-:S04]  /*146b0*/  SEL R24, R24, RZ, P4 ;  /* 0x000000ff18187207 */ /* 0x000fc80002000000 */
[----:B------:R-:W-:Y:S01]  /*146c0*/  @P3 SEL R13, R14, R24, !P0 ;  /* 0x000000180e0d3207 */ /* 0x000fe20004000000 */
[----:B------:R-:W-:-:S04]  /*146d0*/  IMAD.SHL.U32 R14, R19, 0x4, RZ ;  /* 0x00000004130e7824 */ /* 0x000fc800078e00ff */
[----:B------:R0:W-:Y:S01]  /*146e0*/  STL [R1+0x27c], R13 ;  /* 0x00027c0d01007387 */ /* 0x0001e20000100800 */
[----:B------:R-:W-:Y:S02]  /*146f0*/  IADD3 R20, P6, R14, UR32, RZ ;  /* 0x000000200e147c10 */ /* 0x000fe4000ffde0ff */
[----:B0-----:R-:W-:-:S04]  /*14700*/  SHF.L.U64.HI R13, R19, 0x2, R22 ;  /* 0x00000002130d7819 */ /* 0x001fc80000010216 */
[----:B------:R-:W-:-:S03]  /*14710*/  IADD3.X R21, R13, UR33, RZ, P6, !PT ;  /* 0x000000210d157c10 */ /* 0x000fc6000b7fe4ff */
        /* <DEDUP_REMOVED lines=14> */
[----:B------:R-:W-:-:S05]  /*14800*/  IADD3 R20, P6, R20, R7, RZ ;  /* 0x0000000714147210 */ /* 0x000fca0007fde0ff */
[----:B------:R-:W-:Y:S01]  /*14810*/  IMAD.X R21, R21, 0x1, R3, P6 ;  /* 0x0000000115157824 */ /* 0x000fe200030e0603 */
[----:B----4-:R0:W-:Y:S02]  /*14820*/  STL [R1+0xdc], R19 ;  /* 0x0000dc1301007387 */ /* 0x0101e40000100800 */
[----:B0-----:R-:W-:-:S06]  /*14830*/  IMAD.MOV.U32 R19, RZ, RZ, RZ ;  /* 0x000000ffff137224 */ /* 0x001fcc00078e00ff */
[----:B------:R0:W4:Y:S02]  /*14840*/  @P4 LDG.E.EL R19, desc[UR22][R20.64] ;  /* 0x0000001614134981 */ /* 0x000124000c2e1900 */
[----:B0-----:R-:W-:-:S04]  /*14850*/  IADD3 R20, P6, R14, UR36, RZ ;  /* 0x000000240e147c10 */ /* 0x001fc8000ffde0ff */
[----:B------:R-:W-:-:S03]  /*14860*/  IADD3.X R21, R13, UR37, RZ, P6, !PT ;  /* 0x000000250d157c10 */ /* 0x000fc6000b7fe4ff */
[----:B------:R-:W-:Y:S01]  /*14870*/  IMAD.WIDE.U32 R20, R40, 0x4, R20 ;  /* 0x0000000428147825 */ /* 0x000fe200078e0014 */
[----:B---3--:R0:W-:Y:S02]  /*14880*/  STL [R1+0x6c], R25 ;  /* 0x00006c1901007387 */ /* 0x0081e40000100800 */
[----:B------:R-:W-:-:S05]  /*14890*/  IADD3 R24, P6, R20, R52, RZ ;  /* 0x0000003414187210 */ /* 0x000fca0007fde0ff */
[----:B0-----:R-:W-:Y:S01]  /*148a0*/  IMAD.X R25, R21, 0x1, R9, P6 ;  /* 0x0000000115197824 */ /* 0x001fe200030e0609 */
[----:B------:R-:W-:-:S04]  /*148b0*/  IADD3 R14, P6, R47, UR45, RZ ;  /* 0x0000002d2f0e7c10 */ /* 0x000fc8000ffde0ff */
[----:B------:R-:W-:-:S04]  /*148c0*/  IADD3.X R22, R49, UR14, RZ, P6, !PT ;  /* 0x0000000e31167c10 */ /* 0x000fc8000b7fe4ff */
[C---:B------:R-:W-:Y:S01]  /*148d0*/  SHF.L.U64.HI R22, R14.reuse, 0x2, R22 ;  /* 0x000000020e167819 */ /* 0x040fe20000010216 */
[----:B------:R-:W-:-:S05]  /*148e0*/  IMAD.SHL.U32 R14, R14, 0x4, RZ ;  /* 0x000000040e0e7824 */ /* 0x000fca00078e00ff */
[----:B------:R-:W-:-:S04]  /*148f0*/  IADD3 R20, P6, R14, UR32, RZ ;  /* 0x000000200e147c10 */ /* 0x000fc8000ffde0ff */
[----:B------:R-:W-:Y:S02]  /*14900*/  IADD3.X R21, R22, UR33, RZ, P6, !PT ;  /* 0x0000002116157c10 */ /* 0x000fe4000b7fe4ff */
[----:B------:R-:W-:Y:S02]  /*14910*/  SEL R23, R23, RZ, P2 ;  /* 0x000000ff17177207 */ /* 0x000fe40001000000 */
[----:B------:R-:W-:Y:S01]  /*14920*/  @P0 SEL R23, R30, RZ, P4 ;  /* 0x000000ff1e170207 */ /* 0x000fe20002000000 */
[----:B------:R-:W-:Y:S01]  /*14930*/  IMAD.WIDE R20, R5, 0x4, R20 ;  /* 0x0000000405147825 */ /* 0x000fe200078e0214 */
[----:B------:R-:W-:-:S04]  /*14940*/  SEL R32, R32, RZ, P5 ;  /* 0x000000ff20207207 */ /* 0x000fc80002800000 */
[----:B------:R-:W-:Y:S02]  /*14950*/  SEL R13, R32, R23, !P3 ;  /* 0x00000017200d7207 */ /* 0x000fe40005800000 */
[----:B------:R-:W-:Y:S01]  /*14960*/  IADD3 R20, P6, R20, R4, RZ ;  /* 0x0000000414147210 */ /* 0x000fe20007fde0ff */
[----:B------:R-:W-:Y:S04]  /*14970*/  STL.64 [R1+0x170], R24 ;  /* 0x0001701801007387 */ /* 0x000fe80000100a00 */
[----:B------:R0:W-:Y:S01]  /*14980*/  STL [R1+0x2a0], R13 ;  /* 0x0002a00d01007387 */ /* 0x0001e20000100800 */
[----:B------:R-:W-:Y:S02]  /*14990*/  IMAD.X R21, R21, 0x1, R8, P6 ;  /* 0x0000000115157824 */ /* 0x000fe400030e0608 */
[----:B0-----:R-:W-:-:S06]  /*149a0*/  IMAD.MOV.U32 R13, RZ, RZ, RZ ;  /* 0x000000ffff0d7224 */ /* 0x001fcc00078e00ff */
[----:B------:R0:W3:Y:S02]  /*149b0*/  @P5 LDG.E.EL R13, desc[UR22][R20.64] ;  /* 0x00000016140d5981 */ /* 0x0000e4000c2e1900 */
[----:B0-----:R-:W-:-:S04]  /*149c0*/  IADD3 R20, P6, R14, UR38, RZ ;  /* 0x000000260e147c10 */ /* 0x001fc8000ffde0ff */
[----:B------:R-:W-:-:S03]  /*149d0*/  IADD3.X R21, R22, UR40, RZ, P6, !PT ;  /* 0x0000002816157c10 */ /* 0x000fc6000b7fe4ff */
[----:B------:R-:W-:-:S03]  /*149e0*/  IMAD.WIDE R20, R2, 0x4, R20 ;  /* 0x0000000402147825 */ /* 0x000fc600078e0214 */
[----:B------:R-:W-:-:S05]  /*149f0*/  IADD3 R20, P6, R20, R7, RZ ;  /* 0x0000000714147210 */ /* 0x000fca0007fde0ff */
[----:B------:R-:W-:Y:S02]  /*14a00*/  IMAD.X R21, R21, 0x1, R3, P6 ;  /* 0x0000000115157824 */ /* 0x000fe400030e0603 */
[----:B------:R-:W-:Y:S01]  /*14a10*/  IMAD.MOV.U32 R23, RZ, RZ, RZ ;  /* 0x000000ffff177224 */ /* 0x000fe200078e00ff */
[----:B----4-:R0:W-:Y:S02]  /*14a20*/  STL [R1+0xd8], R19 ;  /* 0x0000d81301007387 */ /* 0x0101e40000100800 */
[----:B0-----:R-:W-:-:S06]  /*14a30*/  IMAD.MOV.U32 R19, RZ, RZ, RZ ;  /* 0x000000ffff137224 */ /* 0x001fcc00078e00ff */
[----:B------:R0:W4:Y:S02]  /*14a40*/  @P2 LDG.E.EL R19, desc[UR22][R20.64] ;  /* 0x0000001614132981 */ /* 0x000124000c2e1900 */
[----:B0-----:R-:W-:-:S04]  /*14a50*/  IADD3 R20, P6, R14, UR34, RZ ;  /* 0x000000220e147c10 */ /* 0x001fc8000ffde0ff */
[----:B------:R-:W-:-:S03]  /*14a60*/  IADD3.X R21, R22, UR35, RZ, P6, !PT ;  /* 0x0000002316157c10 */ /* 0x000fc6000b7fe4ff */
[----:B------:R-:W-:-:S03]  /*14a70*/  IMAD.WIDE R20, R6, 0x4, R20 ;  /* 0x0000000406147825 */ /* 0x000fc600078e0214 */
[----:B------:R-:W-:-:S05]  /*14a80*/  IADD3 R20, P6, R20, R7, RZ ;  /* 0x0000000714147210 */ /* 0x000fca0007fde0ff */
[----:B------:R-:W-:-:S05]  /*14a90*/  IMAD.X R21, R21, 0x1, R3, P6 ;  /* 0x0000000115157824 */ /* 0x000fca00030e0603 */
[----:B------:R0:W4:Y:S01]  /*14aa0*/  @P4 LDG.E.EL R23, desc[UR22][R20.64] ;  /* 0x0000001614174981 */ /* 0x000122000c2e1900 */
[----:B---3--:R-:W-:Y:S02]  /*14ab0*/  SEL R24, R13, RZ, P5 ;  /* 0x000000ff0d187207 */ /* 0x008fe40002800000 */
[----:B------:R-:W-:-:S04]  /*14ac0*/  IADD3 R13, P6, R47, UR15, RZ ;  /* 0x0000000f2f0d7c10 */ /* 0x000fc8000ffde0ff */
[----:B0-----:R-:W-:-:S04]  /*14ad0*/  IADD3.X R21, R49, UR13, RZ, P6, !PT ;  /* 0x0000000d31157c10 */ /* 0x001fc8000b7fe4ff */
[C---:B------:R-:W-:Y:S01]  /*14ae0*/  SHF.L.U64.HI R21, R13.reuse, 0x2, R21 ;  /* 0x000000020d157819 */ /* 0x040fe20000010215 */
[----:B------:R-:W-:Y:S02]  /*14af0*/  IMAD.SHL.U32 R13, R13, 0x4, RZ ;  /* 0x000000040d0d7824 */ /* 0x000fe400078e00ff */
[----:B------:R-:W-:Y:S01]  /*14b00*/  IMAD.MOV.U32 R20, RZ, RZ, RZ ;  /* 0x000000ffff147224 */ /* 0x000fe200078e00ff */
[----:B----4-:R-:W-:Y:S02]  /*14b10*/  SEL R19, R19, RZ, P2 ;  /* 0x000000ff13137207 */ /* 0x010fe40001000000 */
[----:B------:R-:W-:-:S04]  /*14b20*/  SEL R23, R23, RZ, P4 ;  /* 0x000000ff17177207 */ /* 0x000fc80002000000 */
[----:B------:R-:W-:-:S05]  /*14b30*/  @P3 SEL R24, R19, R23, !P0 ;  /* 0x0000001713183207 */ /* 0x000fca0004000000 */
[----:B------:R0:W-:Y:S02]  /*14b40*/  STL [R1+0x26c], R24 ;  /* 0x00026c1801007387 */ /* 0x0001e40000100800 */
[----:B0-----:R-:W-:-:S04]  /*14b50*/  IADD3 R24, P6, R13, UR32, RZ ;  /* 0x000000200d187c10 */ /* 0x001fc8000ffde0ff */
        /* <DEDUP_REMOVED lines=18> */
[----:B------:R-:W4:Y:S01]  /*14c80*/  @P4 LDG.E.EL R23, desc[UR22][R24.64] ;  /* 0x0000001618174981 */ /* 0x000f22000c2e1900 */
[----:B------:R-:W-:Y:S01]  /*14c90*/  IMAD.MOV.U32 R30, RZ, RZ, RZ ;  /* 0x000000ffff1e7224 */ /* 0x000fe200078e00ff */
[----:B---3--:R-:W-:Y:S02]  /*14ca0*/  SEL R26, R19, RZ, P5 ;  /* 0x000000ff131a7207 */ /* 0x008fe40002800000 */
[----:B------:R-:W-:Y:S02]  /*14cb0*/  IADD3 R19, P6, R47, UR12, RZ ;  /* 0x0000000c2f137c10 */ /* 0x000fe4000ffde0ff */
[----:B----4-:R-:W-:Y:S02]  /*14cc0*/  SEL R20, R20, RZ, P2 ;  /* 0x000000ff14147207 */ /* 0x010fe40001000000 */
[----:B------:R-:W-:-:S04]  /*14cd0*/  SEL R23, R23, RZ, P4 ;  /* 0x000000ff17177207 */ /* 0x000fc80002000000 */
[----:B------:R-:W-:Y:S02]  /*14ce0*/  @P3 SEL R26, R20, R23, !P0 ;  /* 0x00000017141a3207 */ /* 0x000fe40004000000 */
[----:B------:R-:W-:-:S04]  /*14cf0*/  IADD3.X R20, R49, UR11, RZ, P6, !PT ;  /* 0x0000000b31147c10 */ /* 0x000fc8000b7fe4ff */
[C---:B------:R-:W-:Y:S01]  /*14d00*/  SHF.L.U64.HI R20, R19.reuse, 0x2, R20 ;  /* 0x0000000213147819 */ /* 0x040fe20000010214 */
[----:B------:R-:W-:-:S05]  /*14d10*/  IMAD.SHL.U32 R19, R19, 0x4, RZ ;  /* 0x0000000413137824 */ /* 0x000fca00078e00ff */
        /* <DEDUP_REMOVED lines=21> */
[----:B------:R-:W-:Y:S01]  /*14e70*/  IMAD.MOV.U32 R28, RZ, RZ, RZ ;  /* 0x000000ffff1c7224 */ /* 0x000fe200078e00ff */
[----:B---3--:R-:W-:Y:S02]  /*14e80*/  SEL R23, R23, RZ, P2 ;  /* 0x000000ff17177207 */ /* 0x008fe40001000000 */
[----:B----4-:R-:W-:Y:S02]  /*14e90*/  @P0 SEL R23, R26, RZ, P4 ;  /* 0x000000ff1a170207 */ /* 0x010fe40002000000 */
[----:B------:R-:W-:-:S04]  /*14ea0*/  IADD3 R26, P6, R47, UR10, RZ ;  /* 0x0000000a2f1a7c10 */ /* 0x000fc8000ffde0ff */
[----:B------:R-:W-:Y:S02]  /*14eb0*/  IADD3.X R27, R49, UR9, RZ, P6, !PT ;  /* 0x00000009311b7c10 */ /* 0x000fe4000b7fe4ff */
[----:B------:R-:W-:-:S04]  /*14ec0*/  SEL R30, R30, RZ, P5 ;  /* 0x000000ff1e1e7207 */ /* 0x000fc80002800000 */
[----:B------:R-:W-:Y:S02]  /*14ed0*/  SEL R24, R30, R23, !P3 ;  /* 0x000000171e187207 */ /* 0x000fe40005800000 */
[C---:B------:R-:W-:Y:S01]  /*14ee0*/  SHF.L.U64.HI R23, R26.reuse, 0x2, R27 ;  /* 0x000000021a177819 */ /* 0x040fe2000001021b */
[----:B------:R-:W-:Y:S02]  /*14ef0*/  IMAD.SHL.U32 R26, R26, 0x4, RZ ;  /* 0x000000041a1a7824 */ /* 0x000fe400078e00ff */
[----:B------:R0:W-:Y:S03]  /*14f00*/  STL [R1+0x258], R24 ;  /* 0x0002581801007387 */ /* 0x0001e60000100800 */
[----:B0-----:R-:W-:-:S04]  /*14f10*/  IADD3 R24, P6, R26, UR32, RZ ;  /* 0x000000201a187c10 */ /* 0x001fc8000ffde0ff */
        /* <DEDUP_REMOVED lines=8> */
[----:B------:R-:W-:-:S05]  /*14fa0*/  IADD3 R24, P6, R24, R7, RZ ;  /* 0x0000000718187210 */ /* 0x000fca0007fde0ff */
[----:B------:R-:W-:Y:S02]  /*14fb0*/  IMAD.X R25, R25, 0x1, R3, P6 ;  /* 0x0000000119197824 */ /* 0x000fe400030e0603 */
[----:B------:R-:W-:Y:S01]  /*14fc0*/  IMAD.MOV.U32 R27, RZ, RZ, RZ ;  /* 0x000000ffff1b7224 */ /* 0x000fe200078e00ff */
[----:B---3--:R0:W-:Y:S02]  /*14fd0*/  STL [R1+0x58], R28 ;  /* 0x0000581c01007387 */ /* 0x0081e40000100800 */
[----:B0-----:R-:W-:-:S06]  /*14fe0*/  IMAD.MOV.U32 R28, RZ, RZ, RZ ;  /* 0x000000ffff1c7224 */ /* 0x001fcc00078e00ff */
        /* <DEDUP_REMOVED lines=9> */
[----:B------:R-:W-:Y:S01]  /*15080*/  IMAD.WIDE.U32 R24, R40, 0x4, R24 ;  /* 0x0000000428187825 */ /* 0x000fe200078e0018 */
[----:B---3--:R0:W-:Y:S02]  /*15090*/  STL [R1+0x69c], R28 ;  /* 0x00069c1c01007387 */ /* 0x0081e40000100800 */
[----:B0-----:R-:W-:-:S05]  /*150a0*/  IADD3 R28, P6, R24, R52, RZ ;  /* 0x00000034181c7210 */ /* 0x001fca0007fde0ff */
[----:B------:R-:W-:Y:S01]  /*150b0*/  IMAD.X R29, R25, 0x1, R9, P6 ;  /* 0x00000001191d7824 */ /* 0x000fe200030e0609 */
[----:B------:R-:W-:-:S04]  /*150c0*/  IADD3 R24, P6, R16, UR36, RZ ;  /* 0x0000002410187c10 */ /* 0x000fc8000ffde0ff */
[----:B------:R-:W-:-:S03]  /*150d0*/  IADD3.X R25, R18, UR37, RZ, P6, !PT ;  /* 0x0000002512197c10 */ /* 0x000fc6000b7fe4ff */
[----:B------:R-:W-:Y:S01]  /*150e0*/  IMAD.WIDE.U32 R24, R40, 0x4, R24 ;  /* 0x0000000428187825 */ /* 0x000fe200078e0018 */
[----:B------:R-:W-:Y:S02]  /*150f0*/  STL.64 [R1+0x150], R28 ;  /* 0x0001501c01007387 */ /* 0x000fe40000100a00 */
[----:B------:R-:W-:Y:S02]  /*15100*/  IADD3 R26, P6, R24, R52, RZ ;  /* 0x00000034181a7210 */ /* 0x000fe40007fde0ff */
[----:B----4-:R0:W-:Y:S03]  /*15110*/  STL [R1+0x5c], R27 ;  /* 0x00005c1b01007387 */ /* 0x0101e60000100800 */
[----:B0-----:R-:W-:Y:S01]  /*15120*/  IMAD.X R27, R25, 0x1, R9, P6 ;  /* 0x00000001191b7824 */ /* 0x001fe200030e0609 */
        /* <DEDUP_REMOVED lines=20> */
[----:B------:R-:W-:Y:S04]  /*15270*/  STL.64 [R1+0x108], R22 ;  /* 0x0001081601007387 */ /* 0x000fe80000100a00 */
        /* <DEDUP_REMOVED lines=23> */
[----:B------:R0:W-:Y:S02]  /*153f0*/  STL.64 [R1+0xc8], R16 ;  /* 0x0000c81001007387 */ /* 0x0001e40000100a00 */
[----:B------:R-:W-:-:S05]  /*15400*/  IADD3 R12, P6, R12, R7, RZ ;  /* 0x000000070c0c7210 */ /* 0x000fca0007fde0ff */
[----:B------:R-:W-:Y:S01]  /*15410*/  IMAD.X R13, R13, 0x1, R3, P6 ;  /* 0x000000010d0d7824 */ /* 0x000fe200030e0603 */
[----:B0-----:R-:W-:-:S06]  /*15420*/  CS2R R16, SRZ ;  /* 0x0000000000107805 */ /* 0x001fcc000001ff00 */
[----:B------:R0:W4:Y:S02]  /*15430*/  @P2 LDG.E.EL R16, desc[UR22][R12.64] ;  /* 0x000000160c102981 */ /* 0x000124000c2e1900 */
[----:B0-----:R-:W-:-:S04]  /*15440*/  IADD3 R12, P6, R14, UR34, RZ ;  /* 0x000000220e0c7c10 */ /* 0x001fc8000ffde0ff */
[----:B------:R-:W-:-:S03]  /*15450*/  IADD3.X R13, R15, UR35, RZ, P6, !PT ;  /* 0x000000230f0d7c10 */ /* 0x000fc6000b7fe4ff */
[----:B------:R-:W-:-:S03]  /*15460*/  IMAD.WIDE R12, R6, 0x4, R12 ;  /* 0x00000004060c7825 */ /* 0x000fc600078e020c */
[----:B------:R-:W-:-:S05]  /*15470*/  IADD3 R12, P6, R12, R7, RZ ;  /* 0x000000070c0c7210 */ /* 0x000fca0007fde0ff */
[----:B------:R-:W-:-:S05]  /*15480*/  IMAD.X R13, R13, 0x1, R3, P6 ;  /* 0x000000010d0d7824 */ /* 0x000fca00030e0603 */
[----:B------:R0:W4:Y:S01]  /*15490*/  @P4 LDG.E.EL R17, desc[UR22][R12.64] ;  /* 0x000000160c114981 */ /* 0x000122000c2e1900 */
[----:B------:R-:W-:-:S04]  /*154a0*/  IADD3 R23, P6, R57, UR44, RZ ;  /* 0x0000002c39177c10 */ /* 0x000fc8000ffde0ff */
[----:B------:R-:W-:-:S04]  /*154b0*/  IADD3.X R24, R50, UR19, RZ, P6, !PT ;  /* 0x0000001332187c10 */ /* 0x000fc8000b7fe4ff */
[C---:B------:R-:W-:Y:S01]  /*154c0*/  SHF.L.U64.HI R24, R23.reuse, 0x2, R24 ;  /* 0x0000000217187819 */ /* 0x040fe20000010218 */
[----:B------:R-:W-:-:S05]  /*154d0*/  IMAD.SHL.U32 R23, R23, 0x4, RZ ;  /* 0x0000000417177824 */ /* 0x000fca00078e00ff */
[----:B0-----:R-:W-:-:S04]  /*154e0*/  IADD3 R12, P6, R23, UR32, RZ ;  /* 0x00000020170c7c10 */ /* 0x001fc8000ffde0ff */
[----:B------:R-:W-:-:S03]  /*154f0*/  IADD3.X R13, R24, UR33, RZ, P6, !PT ;  /* 0x00000021180d7c10 */ /* 0x000fc6000b7fe4ff */
[----:B------:R-:W-:-:S03]  /*15500*/  IMAD.WIDE R12, R5, 0x4, R12 ;  /* 0x00000004050c7825 */ /* 0x000fc600078e020c */
[----:B------:R-:W-:-:S05]  /*15510*/  IADD3 R12, P6, R12, R4, RZ ;  /* 0x000000040c0c7210 */ /* 0x000fca0007fde0ff */
[----:B------:R-:W-:Y:S01]  /*15520*/  IMAD.X R13, R13, 0x1, R8, P6 ;  /* 0x000000010d0d7824 */ /* 0x000fe200030e0608 */
[----:B---3--:R-:W-:Y:S01]  /*15530*/  SEL R18, R10, RZ, P5 ;  /* 0x000000ff0a127207 */ /* 0x008fe20002800000 */
[----:B------:R-:W-:-:S06]  /*15540*/  IMAD.MOV.U32 R10, RZ, RZ, RZ ;  /* 0x000000ffff0a7224 */ /* 0x000fcc00078e00ff */
[----:B------:R0:W3:Y:S02]  /*15550*/  @P5 LDG.E.EL R10, desc[UR22][R12.64] ;  /* 0x000000160c0a5981 */ /* 0x0000e4000c2e1900 */
[----:B0-----:R-:W-:-:S04]  /*15560*/  IADD3 R12, P6, R23, UR38, RZ ;  /* 0x00000026170c7c10 */ /* 0x001fc8000ffde0ff */
[----:B------:R-:W-:-:S03]  /*15570*/  IADD3.X R13, R24, UR40, RZ, P6, !PT ;  /* 0x00000028180d7c10 */ /* 0x000fc6000b7fe4ff */
[----:B------:R-:W-:-:S03]  /*15580*/  IMAD.WIDE R12, R2, 0x4, R12 ;  /* 0x00000004020c7825 */ /* 0x000fc600078e020c */
[----:B------:R-:W-:Y:S02]  /*15590*/  IADD3 R12, P6, R12, R7, RZ ;  /* 0x000000070c0c7210 */ /* 0x000fe40007fde0ff */
[----:B----4-:R-:W-:-:S03]  /*155a0*/  SEL R16, R16, RZ, P2 ;  /* 0x000000ff10107207 */ /* 0x010fc60001000000 */
[----:B------:R-:W-:Y:S01]  /*155b0*/  IMAD.X R13, R13, 0x1, R3, P6 ;  /* 0x000000010d0d7824 */ /* 0x000fe200030e0603 */
[----:B------:R-:W-:-:S04]  /*155c0*/  SEL R17, R17, RZ, P4 ;  /* 0x000000ff11117207 */ /* 0x000fc80002000000 */
[----:B------:R-:W-:Y:S02]  /*155d0*/  @P3 SEL R18, R16, R17, !P0 ;  /* 0x0000001110123207 */ /* 0x000fe40004000000 */
[----:B------:R-:W-:-:S06]  /*155e0*/  CS2R R16, SRZ ;  /* 0x0000000000107805 */ /* 0x000fcc000001ff00 */
        /* <DEDUP_REMOVED lines=13> */
[----:B------:R-:W-:Y:S01]  /*156c0*/  IMAD.WIDE R12, R5, 0x4, R12 ;  /* 0x00000004050c7825 */ /* 0x000fe200078e020c */
[----:B------:R3:W-:Y:S02]  /*156d0*/  STL [R1+0x240], R18 ;  /* 0x0002401201007387 */ /* 0x0007e40000100800 */
[----:B------:R-:W-:-:S05]  /*156e0*/  IADD3 R12, P6, R12, R4, RZ ;  /* 0x000000040c0c7210 */ /* 0x000fca0007fde0ff */
[----:B------:R-:W-:Y:S02]  /*156f0*/  IMAD.X R13, R13, 0x1, R8, P6 ;  /* 0x000000010d0d7824 */ /* 0x000fe400030e0608 */
[----:B------:R-:W-:Y:S01]  /*15700*/  IMAD.MOV.U32 R21, RZ, RZ, RZ ;  /* 0x000000ffff157224 */ /* 0x000fe200078e00ff */
[----:B---3--:R-:W-:Y:S01]  /*15710*/  SEL R18, R10, RZ, P5 ;  /* 0x000000ff0a127207 */ /* 0x008fe20002800000 */
[----:B------:R-:W-:-:S06]  /*15720*/  IMAD.MOV.U32 R10, RZ, RZ, RZ ;  /* 0x000000ffff0a7224 */ /* 0x000fcc00078e00ff */
[----:B------:R0:W3:Y:S02]  /*15730*/  @P5 LDG.E.EL R10, desc[UR22][R12.64] ;  /* 0x000000160c0a5981 */ /* 0x0000e4000c2e1900 */
[----:B0-----:R-:W-:-:S04]  /*15740*/  IADD3 R12, P6, R19, UR38, RZ ;  /* 0x00000026130c7c10 */ /* 0x001fc8000ffde0ff */
[----:B------:R-:W-:-:S03]  /*15750*/  IADD3.X R13, R20, UR40, RZ, P6, !PT ;  /* 0x00000028140d7c10 */ /* 0x000fc6000b7fe4ff */
[----:B------:R-:W-:-:S03]  /*15760*/  IMAD.WIDE R12, R2, 0x4, R12 ;  /* 0x00000004020c7825 */ /* 0x000fc600078e020c */
[----:B------:R-:W-:-:S05]  /*15770*/  IADD3 R12, P6, R12, R7, RZ ;  /* 0x000000070c0c7210 */ /* 0x000fca0007fde0ff */
[----:B------:R-:W-:Y:S01]  /*15780*/  IMAD.X R13, R13, 0x1, R3, P6 ;  /* 0x000000010d0d7824 */ /* 0x000fe200030e0603 */
[----:B----4-:R-:W-:Y:S02]  /*15790*/  SEL R16, R16, RZ, P2 ;  /* 0x000000ff10107207 */ /* 0x010fe40001000000 */
[----:B------:R-:W-:-:S04]  /*157a0*/  SEL R17, R17, RZ, P4 ;  /* 0x000000ff11117207 */ /* 0x000fc80002000000 */
[----:B------:R-:W-:Y:S01]  /*157b0*/  @P3 SEL R18, R16, R17, !P0 ;  /* 0x0000001110123207 */ /* 0x000fe20004000000 */
[----:B------:R-:W-:-:S06]  /*157c0*/  IMAD.MOV.U32 R16, RZ, RZ, RZ ;  /* 0x000000ffff107224 */ /* 0x000fcc00078e00ff */
        /* <DEDUP_REMOVED lines=8> */
[----:B------:R0:W-:Y:S02]  /*15850*/  STL [R1+0x228], R18 ;  /* 0x0002281201007387 */ /* 0x0001e40000100800 */
[----:B0-----:R-:W-:Y:S01]  /*15860*/  IADD3.X R18, R50, UR21, RZ, P6, !PT ;  /* 0x0000001532127c10 */ /* 0x001fe2000b7fe4ff */
[----:B------:R-:W-:Y:S01]  /*15870*/  IMAD.MOV.U32 R22, RZ, RZ, RZ ;  /* 0x000000ffff167224 */ /* 0x000fe200078e00ff */
        /* <DEDUP_REMOVED lines=30> */
[----:B------:R-:W-:-:S03]  /*15a60*/  IMAD.WIDE.U32 R12, R40, 0x4, R12 ;  /* 0x00000004280c7825 */ /* 0x000fc600078e000c */
[----:B------:R-:W-:-:S05]  /*15a70*/  IADD3 R26, P6, R12, R52, RZ ;  /* 0x000000340c1a7210 */ /* 0x000fca0007fde0ff */
[----:B------:R-:W-:Y:S01]  /*15a80*/  IMAD.X R27, R13, 0x1, R9, P6 ;  /* 0x000000010d1b7824 */ /* 0x000fe200030e0609 */
[----:B------:R-:W-:-:S04]  /*15a90*/  IADD3 R12, P6, R46, UR45, RZ ;  /* 0x0000002d2e0c7c10 */ /* 0x000fc8000ffde0ff */
[----:B------:R-:W-:-:S04]  /*15aa0*/  IADD3.X R13, R58, UR14, RZ, P6, !PT ;  /* 0x0000000e3a0d7c10 */ /* 0x000fc8000b7fe4ff */
[C---:B------:R-:W-:Y:S01]  /*15ab0*/  SHF.L.U64.HI R13, R12.reuse, 0x2, R13 ;  /* 0x000000020c0d7819 */ /* 0x040fe2000001020d */
[----:B------:R-:W-:Y:S01]  /*15ac0*/  IMAD.SHL.U32 R12, R12, 0x4, RZ ;  /* 0x000000040c0c7824 */ /* 0x000fe200078e00ff */
[----:B------:R-:W-:Y:S04]  /*15ad0*/  STL.64 [R1+0x98], R26 ;  /* 0x0000981a01007387 */ /* 0x000fe80000100a00 */
[----:B------:R-:W-:Y:S01]  /*15ae0*/  IADD3 R16, P6, R12, UR32, RZ ;  /* 0x000000200c107c10 */ /* 0x000fe2000ffde0ff */
[----:B------:R-:W-:Y:S02]  /*15af0*/  IMAD.MOV.U32 R10, RZ, RZ, RZ ;  /* 0x000000ffff0a7224 */ /* 0x000fe400078e00ff */
[----:B------:R-:W-:Y:S02]  /*15b00*/  IMAD.MOV.U32 R18, RZ, RZ, RZ ;  /* 0x000000ffff127224 */ /* 0x000fe400078e00ff */
[----:B------:R-:W-:Y:S01]  /*15b10*/  IMAD.MOV.U32 R21, RZ, RZ, RZ ;  /* 0x000000ffff157224 */ /* 0x000fe200078e00ff */
[----:B----4-:R0:W-:Y:S02]  /*15b20*/  STL [R1+0x4c], R17 ;  /* 0x00004c1101007387 */ /* 0x0101e40000100800 */
[----:B0-----:R-:W-:-:S03]  /*15b30*/  IADD3.X R17, R13, UR33, RZ, P6, !PT ;  /* 0x000000210d117c10 */ /* 0x001fc6000b7fe4ff */
        /* <DEDUP_REMOVED lines=15> */
[----:B------:R-:W4:Y:S04]  /*15c30*/  @P4 LDG.E.EL R21, desc[UR22][R16.64] ;  /* 0x0000001610154981 */ /* 0x000f28000c2e1900 */
[----:B---3--:R4:W-:Y:S01]  /*15c40*/  STL [R1+0x48], R22 ;  /* 0x0000481601007387 */ /* 0x0089e20000100800 */
[----:B------:R-:W-:Y:S01]  /*15c50*/  IMAD.MOV.U32 R25, RZ, RZ, RZ ;  /* 0x000000ffff197224 */ /* 0x000fe200078e00ff */
[----:B----4-:R-:W-:Y:S02]  /*15c60*/  SEL R22, R10, RZ, P5 ;  /* 0x000000ff0a167207 */ /* 0x010fe40002800000 */
[----:B------:R-:W-:Y:S02]  /*15c70*/  SEL R18, R18, RZ, P2 ;  /* 0x000000ff12127207 */ /* 0x000fe40001000000 */
[----:B------:R-:W-:-:S04]  /*15c80*/  SEL R21, R21, RZ, P4 ;  /* 0x000000ff15157207 */ /* 0x000fc80002000000 */
[----:B------:R-:W-:Y:S02]  /*15c90*/  @P3 SEL R22, R18, R21, !P0 ;  /* 0x0000001512163207 */ /* 0x000fe40004000000 */
[----:B------:R-:W-:-:S03]  /*15ca0*/  IADD3 R21, P6, R46, UR15, RZ ;  /* 0x0000000f2e157c10 */ /* 0x000fc6000ffde0ff */
[----:B------:R0:W-:Y:S02]  /*15cb0*/  STL [R1+0x1d0], R22 ;  /* 0x0001d01601007387 */ /* 0x0001e40000100800 */
[----:B0-----:R-:W-:-:S04]  /*15cc0*/  IADD3.X R22, R58, UR13, RZ, P6, !PT ;  /* 0x0000000d3a167c10 */ /* 0x001fc8000b7fe4ff */
        /* <DEDUP_REMOVED lines=52> */
[----:B------:R-:W-:Y:S01]  /*16010*/  CS2R R28, SRZ ;  /* 0x00000000001c7805 */ /* 0x000fe2000001ff00 */
        /* <DEDUP_REMOVED lines=86> */
[----:B------:R0:W3:Y:S04]  /*16580*/  @P4 LDG.E.EL R23, desc[UR22][R18.64] ;  /* 0x0000001612174981 */ /* 0x0000e8000c2e1900 */
[----:B----4-:R-:W-:Y:S04]  /*16590*/  STL [R1+0x6a0], R29 ;  /* 0x0006a01d01007387 */ /* 0x010fe80000100800 */
[----:B------:R-:W-:Y:S04]  /*165a0*/  STL.64 [R1+0x640], R16 ;  /* 0x0006401001007387 */ /* 0x000fe80000100a00 */
[----:B------:R-:W-:Y:S04]  /*165b0*/  STL.64 [R1+0x648], R14 ;  /* 0x0006480e01007387 */ /* 0x000fe80000100a00 */
[----:B---3--:R1:W-:Y:S04]  /*165c0*/  STL [R1+0x30], R28 ;  /* 0x0000301c01007387 */ /* 0x0083e80000100800 */
[----:B------:R3:W-:Y:S04]  /*165d0*/  STL.64 [R1+0x650], R12 ;  /* 0x0006500c01007387 */ /* 0x0007e80000100a00 */
[----:B------:R-:W-:Y:S04]  /*165e0*/  STL.64 [R1+0x658], R48 ;  /* 0x0006583001007387 */ /* 0x000fe80000100a00 */
[----:B------:R-:W-:Y:S04]  /*165f0*/  STL.64 [R1+0x660], R50 ;  /* 0x0006603201007387 */ /* 0x000fe80000100a00 */
[----:B------:R-:W-:Y:S04]  /*16600*/  STL [R1+0x6a4], R56 ;  /* 0x0006a43801007387 */ /* 0x000fe80000100800 */
[----:B------:R-:W-:Y:S04]  /*16610*/  STL [R1+0x668], R57 ;  /* 0x0006683901007387 */ /* 0x000fe80000100800 */
[----:B------:R-:W-:Y:S04]  /*16620*/  STL.64 [R1+0x670], R60 ;  /* 0x0006703c01007387 */ /* 0x000fe80000100a00 */
[----:B------:R-:W4:Y:S01]  /*16630*/  LDL.LU R31, [R1+0x2d4] ;  /* 0x0002d400011f7983 */ /* 0x000f220000300800 */
[----:B0-----:R-:W-:-:S04]  /*16640*/  IADD3 R18, P6, R20, UR36, RZ ;  /* 0x0000002414127c10 */ /* 0x001fc8000ffde0ff */
[----:B------:R-:W-:-:S03]  /*16650*/  IADD3.X R19, R10, UR37, RZ, P6, !PT ;  /* 0x000000250a137c10 */ /* 0x000fc6000b7fe4ff */
[----:B------:R-:W-:-:S04]  /*16660*/  IMAD.WIDE.U32 R18, R40, 0x4, R18 ;  /* 0x0000000428127825 */ /* 0x000fc800078e0012 */
[----:B------:R-:W-:Y:S02]  /*16670*/  IMAD.MOV.U32 R46, RZ, RZ, RZ ;  /* 0x000000ffff2e7224 */ /* 0x000fe400078e00ff */
[----:B-1----:R-:W-:Y:S01]  /*16680*/  IMAD.MOV.U32 R28, RZ, RZ, RZ ;  /* 0x000000ffff1c7224 */ /* 0x002fe200078e00ff */
[----:B------:R-:W-:Y:S01]  /*16690*/  CS2R R54, SRZ ;  /* 0x0000000000367805 */ /* 0x000fe2000001ff00 */
[----:B------:R-:W-:Y:S01]  /*166a0*/  IMAD.MOV.U32 R45, RZ, RZ, RZ ;  /* 0x000000ffff2d7224 */ /* 0x000fe200078e00ff */
[----:B---3--:R-:W-:Y:S02]  /*166b0*/  SEL R12, R21, RZ, P5 ;  /* 0x000000ff150c7207 */ /* 0x008fe40002800000 */
[----:B------:R-:W-:Y:S02]  /*166c0*/  SEL R22, R22, RZ, P2 ;  /* 0x000000ff16167207 */ /* 0x000fe40001000000 */
[----:B------:R-:W-:-:S04]  /*166d0*/  SEL R23, R23, RZ, P4 ;  /* 0x000000ff17177207 */ /* 0x000fc80002000000 */
[----:B------:R-:W-:-:S05]  /*166e0*/  @P3 SEL R12, R22, R23, !P0 ;  /* 0x00000017160c3207 */ /* 0x000fca0004000000 */
[----:B------:R0:W-:Y:S02]  /*166f0*/  STL [R1+0x194], R12 ;  /* 0x0001940c01007387 */ /* 0x0001e40000100800 */
[----:B0-----:R-:W-:-:S05]  /*16700*/  IADD3 R12, P6, R18, R52, RZ ;  /* 0x00000034120c7210 */ /* 0x001fca0007fde0ff */
[----:B------:R-:W-:Y:S01]  /*16710*/  IMAD.X R13, R19, 0x1, R9, P6 ;  /* 0x00000001130d7824 */ /* 0x000fe200030e0609 */
[----:B----4-:R-:W-:-:S04]  /*16720*/  IADD3 R20, P6, R31, UR41, RZ ;  /* 0x000000291f147c10 */ /* 0x010fc8000ffde0ff */
[----:B------:R-:W-:-:S04]  /*16730*/  IADD3.X R10, R42, UR16, RZ, P6, !PT ;  /* 0x000000102a0a7c10 */ /* 0x000fc8000b7fe4ff */
[C---:B------:R-:W-:Y:S01]  /*16740*/  SHF.L.U64.HI R10, R20.reuse, 0x2, R10 ;  /* 0x00000002140a7819 */ /* 0x040fe2000001020a */
[----:B------:R-:W-:-:S05]  /*16750*/  IMAD.SHL.U32 R20, R20, 0x4, RZ ;  /* 0x0000000414147824 */ /* 0x000fca00078e00ff */
        /* <DEDUP_REMOVED lines=20> */
[----:B------:R0:W-:Y:S02]  /*168a0*/  STL.64 [R1], R12 ;  /* 0x0000000c01007387 */ /* 0x0001e40000100a00 */
        /* <DEDUP_REMOVED lines=28> */
[----:B------:R-:W-:-:S04]  /*16a70*/  IMAD.WIDE.U32 R18, R40, 0x4, R18 ;  /* 0x0000000428127825 */ /* 0x000fc800078e0012 */
[----:B------:R-:W-:Y:S02]  /*16a80*/  IMAD.MOV.U32 R58, RZ, RZ, RZ ;  /* 0x000000ffff3a7224 */ /* 0x000fe400078e00ff */
[----:B------:R-:W-:Y:S01]  /*16a90*/  IMAD.MOV.U32 R44, RZ, RZ, RZ ;  /* 0x000000ffff2c7224 */ /* 0x000fe200078e00ff */
[----:B----4-:R-:W-:Y:S04]  /*16aa0*/  STL [R1+0x6ac], R28 ;  /* 0x0006ac1c01007387 */ /* 0x010fe80000100800 */
[----:B------:R0:W-:Y:S02]  /*16ab0*/  STL.64 [R1+0x10], R12 ;  /* 0x0000100c01007387 */ /* 0x0001e40000100a00 */
[----:B0-----:R-:W-:-:S05]  /*16ac0*/  IADD3 R12, P6, R18, R52, RZ ;  /* 0x00000034120c7210 */ /* 0x001fca0007fde0ff */
        /* <DEDUP_REMOVED lines=10> */
[----:B---3--:R-:W-:Y:S04]  /*16b70*/  STL [R1+0x6a8], R49 ;  /* 0x0006a83101007387 */ /* 0x008fe80000100800 */
[----:B------:R0:W-:Y:S02]  /*16b80*/  STL.64 [R1+0x20], R12 ;  /* 0x0000200c01007387 */ /* 0x0001e40000100a00 */
        /* <DEDUP_REMOVED lines=13> */
[----:B------:R-:W-:-:S04]  /*16c60*/  IADD3 R11, P6, R53, UR10, RZ ;  /* 0x0000000a350b7c10 */ /* 0x000fc8000ffde0ff */
[----:B------:R-:W-:Y:S01]  /*16c70*/  IADD3.X R22, R0, UR9, RZ, P6, !PT ;  /* 0x0000000900167c10 */ /* 0x000fe2000b7fe4ff */
[C---:B------:R-:W-:Y:S01]  /*16c80*/  IMAD.SHL.U32 R17, R11.reuse, 0x4, RZ ;  /* 0x000000040b117824 */ /* 0x040fe200078e00ff */
[----:B------:R0:W3:Y:S02]  /*16c90*/  @P5 LDG.E.EL R44, desc[UR22][R18.64] ;  /* 0x00000016122c5981 */ /* 0x0000e4000c2e1900 */
[----:B------:R-:W-:Y:S02]  /*16ca0*/  SHF.L.U64.HI R22, R11, 0x2, R22 ;  /* 0x000000020b167819 */ /* 0x000fe40000010216 */
[----:B0-----:R-:W-:-:S04]  /*16cb0*/  IADD3 R18, P6, R17, UR32, RZ ;  /* 0x0000002011127c10 */ /* 0x001fc8000ffde0ff */
[----:B------:R-:W-:-:S03]  /*16cc0*/  IADD3.X R19, R22, UR33, RZ, P6, !PT ;  /* 0x0000002116137c10 */ /* 0x000fc6000b7fe4ff */
[----:B------:R-:W-:-:S03]  /*16cd0*/  IMAD.WIDE R18, R5, 0x4, R18 ;  /* 0x0000000405127825 */ /* 0x000fc600078e0212 */
[----:B------:R-:W-:Y:S01]  /*16ce0*/  IADD3 R18, P6, R18, R4, RZ ;  /* 0x0000000412127210 */ /* 0x000fe20007fde0ff */
[----:B------:R-:W-:-:S04]  /*16cf0*/  IMAD.MOV.U32 R43, RZ, RZ, RZ ;  /* 0x000000ffff2b7224 */ /* 0x000fc800078e00ff */
        /* <DEDUP_REMOVED lines=9> */
[----:B------:R-:W-:Y:S02]  /*16d90*/  IADD3 R18, P6, R18, R4, RZ ;  /* 0x0000000412127210 */ /* 0x000fe40007fde0ff */
[----:B------:R-:W-:-:S03]  /*16da0*/  CS2R R38, SRZ ;  /* 0x0000000000267805 */ /* 0x000fc6000001ff00 */
        /* <DEDUP_REMOVED lines=13> */
[----:B------:R0:W3:Y:S01]  /*16e80*/  @P5 LDG.E.EL R37, desc[UR22][R18.64] ;  /* 0x0000001612255981 */ /* 0x0000e2000c2e1900 */
[----:B------:R-:W-:Y:S01]  /*16e90*/  IMAD.SHL.U32 R14, R11, 0x4, RZ ;  /* 0x000000040b0e7824 */ /* 0x000fe200078e00ff */
[----:B0-----:R-:W-:-:S04]  /*16ea0*/  IADD3.X R19, R42, UR19, RZ, P6, !PT ;  /* 0x000000132a137c10 */ /* 0x001fc8000b7fe4ff */
[----:B------:R-:W-:Y:S02]  /*16eb0*/  IADD3 R24, P6, R14, UR32, RZ ;  /* 0x000000200e187c10 */ /* 0x000fe4000ffde0ff */
[----:B------:R-:W-:-:S04]  /*16ec0*/  SHF.L.U64.HI R19, R11, 0x2, R19 ;  /* 0x000000020b137819 */ /* 0x000fc80000010213 */
        /* <DEDUP_REMOVED lines=13> */
[----:B------:R-:W-:-:S05]  /*16fa0*/  IADD3 R26, P6, R24, R4, RZ ;  /* 0x00000004181a7210 */ /* 0x000fca0007fde0ff */
[----:B------:R-:W-:Y:S01]  /*16fb0*/  IMAD.X R27, R25, 0x1, R8, P6 ;  /* 0x00000001191b7824 */ /* 0x000fe200030e0608 */
[----:B------:R-:W-:Y:S02]  /*16fc0*/  IADD3 R59, P6, R31, UR46, RZ ;  /* 0x0000002e1f3b7c10 */ /* 0x000fe4000ffde0ff */
[----:B------:R-:W-:Y:S02]  /*16fd0*/  CS2R R24, SRZ ;  /* 0x0000000000187805 */ /* 0x000fe4000001ff00 */
[----:B------:R-:W-:-:S04]  /*16fe0*/  IADD3.X R11, R42, UR20, RZ, P6, !PT ;  /* 0x000000142a0b7c10 */ /* 0x000fc8000b7fe4ff */
[----:B------:R0:W3:Y:S01]  /*16ff0*/  @P5 LDG.E.EL R25, desc[UR22][R26.64] ;  /* 0x000000161a195981 */ /* 0x0000e2000c2e1900 */
[C---:B------:R-:W-:Y:S01]  /*17000*/  SHF.L.U64.HI R11, R59.reuse, 0x2, R11 ;  /* 0x000000023b0b7819 */ /* 0x040fe2000001020b */
[----:B------:R-:W-:-:S05]  /*17010*/  IMAD.SHL.U32 R59, R59, 0x4, RZ ;  /* 0x000000043b3b7824 */ /* 0x000fca00078e00ff */
[----:B0-----:R-:W-:-:S04]  /*17020*/  IADD3 R26, P6, R59, UR32, RZ ;  /* 0x000000203b1a7c10 */ /* 0x001fc8000ffde0ff */
[----:B------:R-:W-:-:S03]  /*17030*/  IADD3.X R27, R11, UR33, RZ, P6, !PT ;  /* 0x000000210b1b7c10 */ /* 0x000fc6000b7fe4ff */
[----:B------:R-:W-:-:S03]  /*17040*/  IMAD.WIDE R26, R5, 0x4, R26 ;  /* 0x00000004051a7825 */ /* 0x000fc600078e021a */
[----:B------:R-:W-:-:S05]  /*17050*/  IADD3 R26, P6, R26, R4, RZ ;  /* 0x000000041a1a7210 */ /* 0x000fca0007fde0ff */
[----:B------:R-:W-:Y:S01]  /*17060*/  IMAD.X R27, R27, 0x1, R8, P6 ;  /* 0x000000011b1b7824 */ /* 0x000fe200030e0608 */
[----:B------:R-:W-:-:S04]  /*17070*/  IADD3 R53, P6, R53, UR12, RZ ;  /* 0x0000000c35357c10 */ /* 0x000fc8000ffde0ff */
[----:B------:R-:W-:Y:S01]  /*17080*/  IADD3.X R18, R0, UR11, RZ, P6, !PT ;  /* 0x0000000b00127c10 */ /* 0x000fe2000b7fe4ff */
[----:B------:R0:W3:Y:S03]  /*17090*/  @P5 LDG.E.EL R24, desc[UR22][R26.64] ;  /* 0x000000161a185981 */ /* 0x0000e6000c2e1900 */
[C---:B------:R-:W-:Y:S01]  /*170a0*/  SHF.L.U64.HI R18, R53.reuse, 0x2, R18 ;  /* 0x0000000235127819 */ /* 0x040fe20000010212 */
[----:B------:R-:W-:-:S05]  /*170b0*/  IMAD.SHL.U32 R53, R53, 0x4, RZ ;  /* 0x0000000435357824 */ /* 0x000fca00078e00ff */
        /* <DEDUP_REMOVED lines=38> */
[----:B------:R-:W-:Y:S01]  /*17320*/  IMAD.X R33, R5, 0x1, R3, P6 ;  /* 0x0000000105217824 */ /* 0x000fe200030e0603 */
[----:B------:R-:W-:-:S06]  /*17330*/  CS2R R4, SRZ ;  /* 0x0000000000047805 */ /* 0x000fcc000001ff00 */
        /* <DEDUP_REMOVED lines=57> */
[----:B------:R-:W-:Y:S02]  /*176d0*/  IMAD.X R7, R33, 0x1, R3, P6 ;  /* 0x0000000121077824 */ /* 0x000fe400030e0603 */
[----:B------:R-:W-:-:S06]  /*176e0*/  IMAD.MOV.U32 R3, RZ, RZ, RZ ;  /* 0x000000ffff037224 */ /* 0x000fcc00078e00ff */
[----:B------:R-:W4:Y:S01]  /*176f0*/  @P4 LDG.E.EL R3, desc[UR22][R6.64] ;  /* 0x0000001606034981 */ /* 0x000f22000c2e1900 */
[----:B---3--:R-:W-:Y:S02]  /*17700*/  SEL R27, R27, RZ, P2 ;  /* 0x000000ff1b1b7207 */ /* 0x008fe40001000000 */
[----:B------:R-:W-:Y:S01]  /*17710*/  SEL R0, R38, RZ, P5 ;  /* 0x000000ff26007207 */ /* 0x000fe20002800000 */
[----:B------:R-:W-:Y:S01]  /*17720*/  STL [R1+0x6b0], R13 ;  /* 0x0006b00d01007387 */ /* 0x000fe20000100800 */
[----:B------:R-:W-:-:S03]  /*17730*/  SEL R26, R26, RZ, P2 ;  /* 0x000000ff1a1a7207 */ /* 0x000fc60001000000 */
[----:B------:R-:W-:Y:S01]  /*17740*/  STL [R1+0x6b4], R48 ;  /* 0x0006b43001007387 */ /* 0x000fe20000100800 */
[----:B------:R-:W-:Y:S02]  /*17750*/  SEL R8, R8, RZ, P2 ;  /* 0x000000ff08087207 */ /* 0x000fe40001000000 */
[----:B----4-:R-:W-:Y:S02]  /*17760*/  SEL R5, R5, RZ, P2 ;  /* 0x000000ff05057207 */ /* 0x010fe40001000000 */
[----:B------:R-:W-:Y:S02]  /*17770*/  SEL R30, R30, RZ, P5 ;  /* 0x000000ff1e1e7207 */ /* 0x000fe40002800000 */
[----:B------:R-:W-:Y:S02]  /*17780*/  SEL R4, R4, RZ, P2 ;  /* 0x000000ff04047207 */ /* 0x000fe40001000000 */
[----:B------:R-:W-:Y:S02]  /*17790*/  SEL R31, R31, RZ, P2 ;  /* 0x000000ff1f1f7207 */ /* 0x000fe40001000000 */
[----:B------:R-:W-:-:S04]  /*177a0*/  SEL R2, R2, RZ, P4 ;  /* 0x000000ff02027207 */ /* 0x000fc80002000000 */
[----:B------:R-:W-:-:S05]  /*177b0*/  @P3 SEL R0, R27, R2, !P0 ;  /* 0x000000021b003207 */ /* 0x000fca0004000000 */
[----:B------:R0:W-:Y:S02]  /*177c0*/  STL [R1+0x190], R0 ;  /* 0x0001900001007387 */ /* 0x0001e40000100800 */
[----:B0-----:R-:W-:Y:S02]  /*177d0*/  SEL R0, R37, RZ, P5 ;  /* 0x000000ff25007207 */ /* 0x001fe40002800000 */
[----:B------:R-:W-:-:S04]  /*177e0*/  SEL R34, R34, RZ, P4 ;  /* 0x000000ff22227207 */ /* 0x000fc80002000000 */
[----:B------:R-:W-:-:S05]  /*177f0*/  @P3 SEL R0, R26, R34, !P0 ;  /* 0x000000221a003207 */ /* 0x000fca0004000000 */
[----:B------:R0:W-:Y:S02]  /*17800*/  STL [R1+0x18c], R0 ;  /* 0x00018c0001007387 */ /* 0x0001e40000100800 */
[----:B0-----:R-:W-:Y:S02]  /*17810*/  SEL R0, R36, RZ, P5 ;  /* 0x000000ff24007207 */ /* 0x001fe40002800000 */
[----:B------:R-:W-:-:S04]  /*17820*/  SEL R35, R35, RZ, P4 ;  /* 0x000000ff23237207 */ /* 0x000fc80002000000 */
[----:B------:R-:W-:-:S05]  /*17830*/  @P3 SEL R0, R8, R35, !P0 ;  /* 0x0000002308003207 */ /* 0x000fca0004000000 */
[----:B------:R0:W-:Y:S01]  /*17840*/  STL [R1+0x184], R0 ;  /* 0x0001840001007387 */ /* 0x0001e20000100800 */
[----:B------:R-:W-:Y:S02]  /*17850*/  IADD3 R2, P6, R28, UR36, RZ ;  /* 0x000000241c027c10 */ /* 0x000fe4000ffde0ff */
        /* <DEDUP_REMOVED lines=8> */
[----:B------:R-:W-:Y:S02]  /*178e0*/  @P0 SEL R31, R3, RZ, P4 ;  /* 0x000000ff031f0207 */ /* 0x000fe40002000000 */
[----:B------:R-:W-:Y:S02]  /*178f0*/  IADD3.X R3, R10, UR37, RZ, P6, !PT ;  /* 0x000000250a037c10 */ /* 0x000fe4000b7fe4ff */
[----:B------:R-:W-:-:S04]  /*17900*/  IADD3 R4, P6, R17, UR36, RZ ;  /* 0x0000002411047c10 */ /* 0x000fc8000ffde0ff */
[----:B------:R-:W-:Y:S02]  /*17910*/  IADD3.X R5, R22, UR37, RZ, P6, !PT ;  /* 0x0000002516057c10 */ /* 0x000fe4000b7fe4ff */
[----:B------:R-:W-:Y:S02]  /*17920*/  IADD3 R6, P6, R16, UR36, RZ ;  /* 0x0000002410067c10 */ /* 0x000fe4000ffde0ff */
[----:B0-----:R-:W-:Y:S02]  /*17930*/  SEL R0, R30, R31, !P3 ;  /* 0x0000001f1e007207 */ /* 0x001fe40005800000 */
[----:B------:R-:W-:Y:S02]  /*17940*/  IADD3.X R7, R21, UR37, RZ, P6, !PT ;  /* 0x0000002515077c10 */ /* 0x000fe4000b7fe4ff */
[----:B------:R-:W-:Y:S01]  /*17950*/  IADD3 R24, P6, R15, UR36, RZ ;  /* 0x000000240f187c10 */ /* 0x000fe2000ffde0ff */
[----:B------:R0:W-:Y:S03]  /*17960*/  STL [R1+0x5ec], R0 ;  /* 0x0005ec0001007387 */ /* 0x0001e60000100800 */
[----:B------:R-:W-:-:S02]  /*17970*/  IADD3.X R25, R20, UR37, RZ, P6, !PT ;  /* 0x0000002514197c10 */ /* 0x000fc4000b7fe4ff */
[----:B------:R-:W-:Y:S01]  /*17980*/  IADD3 R20, P6, R14, UR36, RZ ;  /* 0x000000240e147c10 */ /* 0x000fe2000ffde0ff */
[----:B0-----:R-:W3:Y:S04]  /*17990*/  LDL.LU R0, [R1+0x55c] ;  /* 0x00055c0001007983 */ /* 0x001ee80000300800 */
[----:B------:R-:W4:Y:S04]  /*179a0*/  LDL.LU R42, [R1+0x548] ;  /* 0x00054800012a7983 */ /* 0x000f280000300800 */
        /* <DEDUP_REMOVED lines=12> */
[----:B------:R-:W4:Y:S01]  /*17a70*/  LDL.LU R57, [R1+0x470] ;  /* 0x0004700001397983 */ /* 0x000f220000300800 */
[----:B------:R-:W-:-:S03]  /*17a80*/  IADD3.X R21, R19, UR37, RZ, P6, !PT ;  /* 0x0000002513157c10 */ /* 0x000fc6000b7fe4ff */
[----:B------:R-:W4:Y:S01]  /*17a90*/  LDL.LU R56, [R1+0x520] ;  /* 0x0005200001387983 */ /* 0x000f220000300800 */
[----:B------:R-:W-:-:S03]  /*17aa0*/  IADD3 R22, P6, R12, UR36, RZ ;  /* 0x000000240c167c10 */ /* 0x000fc6000ffde0ff */
[----:B------:R-:W4:Y:S04]  /*17ab0*/  LDL.LU R50, [R1+0x51c] ;  /* 0x00051c0001327983 */ /* 0x000f280000300800 */
[----:B------:R-:W4:Y:S01]  /*17ac0*/  LDL.LU R51, [R1+0x500] ;  /* 0x0005000001337983 */ /* 0x000f220000300800 */
[----:B------:R-:W-:Y:S02]  /*17ad0*/  IADD3.X R23, R23, UR37, RZ, P6, !PT ;  /* 0x0000002517177c10 */ /* 0x000fe4000b7fe4ff */
[----:B------:R-:W-:Y:S01]  /*17ae0*/  IADD3 R10, P6, R59, UR36, RZ ;  /* 0x000000243b0a7c10 */ /* 0x000fe2000ffde0ff */
[----:B------:R-:W-:Y:S01]  /*17af0*/  IMAD.WIDE.U32 R2, R40, 0x4, R2 ;  /* 0x0000000428027825 */ /* 0x000fe200078e0002 */
[----:B------:R-:W4:Y:S02]  /*17b00*/  LDL.LU R12, [R1+0x4ec] ;  /* 0x0004ec00010c7983 */ /* 0x000f240000300800 */
[----:B------:R-:W-:-:S02]  /*17b10*/  IADD3.X R11, R11, UR37, RZ, P6, !PT ;  /* 0x000000250b0b7c10 */ /* 0x000fc4000b7fe4ff */
[----:B------:R-:W-:-:S04]  /*17b20*/  IADD3 R26, P6, R53, UR36, RZ ;  /* 0x00000024351a7c10 */ /* 0x000fc8000ffde0ff */
[----:B------:R-:W-:Y:S02]  /*17b30*/  IADD3.X R27, R18, UR37, RZ, P6, !PT ;  /* 0x00000025121b7c10 */ /* 0x000fe4000b7fe4ff */
[----:B------:R-:W-:Y:S01]  /*17b40*/  IADD3 R36, P6, R2, R52, RZ ;  /* 0x0000003402247210 */ /* 0x000fe20007fde0ff */
[----:B------:R-:W-:-:S04]  /*17b50*/  IMAD.WIDE.U32 R4, R40, 0x4, R4 ;  /* 0x0000000428047825 */ /* 0x000fc800078e0004 */
[----:B------:R-:W-:Y:S01]  /*17b60*/  IMAD.X R37, R3, 0x1, R9, P6 ;  /* 0x0000000103257824 */ /* 0x000fe200030e0609 */
[----:B------:R-:W-:-:S04]  /*17b70*/  IADD3 R34, P6, R4, R52, RZ ;  /* 0x0000003404227210 */ /* 0x000fc80007fde0ff */
[----:B------:R-:W-:Y:S01]  /*17b80*/  STL.64 [R1+0x678], R36 ;  /* 0x0006782401007387 */ /* 0x000fe20000100a00 */
[----:B---3--:R-:W-:Y:S02]  /*17b90*/  SEL R4, R0, RZ, P5 ;  /* 0x000000ff00047207 */ /* 0x008fe40002800000 */
[----:B----4-:R-:W-:Y:S02]  /*17ba0*/  SEL R2, R42, RZ, P2 ;  /* 0x000000ff2a027207 */ /* 0x010fe40001000000 */
[----:B------:R-:W-:Y:S02]  /*17bb0*/  SEL R3, R14, RZ, P4 ;  /* 0x000000ff0e037207 */ /* 0x000fe40002000000 */
[----:B------:R-:W3:Y:S02]  /*17bc0*/  LDL.LU R14, [R1+0x4e4] ;  /* 0x0004e400010e7983 */ /* 0x000ee40000300800 */
[----:B------:R-:W-:Y:S02]  /*17bd0*/  @P3 SEL R4, R2, R3, !P0 ;  /* 0x0000000302043207 */ /* 0x000fe40004000000 */
[----:B------:R-:W-:-:S02]  /*17be0*/  SEL R2, R8, RZ, P2 ;  /* 0x000000ff08027207 */ /* 0x000fc40001000000 */
[----:B------:R-:W-:Y:S02]  /*17bf0*/  SEL R3, R48, RZ, P4 ;  /* 0x000000ff30037207 */ /* 0x000fe40002000000 */
[----:B------:R-:W-:Y:S02]  /*17c00*/  SEL R0, R15, RZ, P5 ;  /* 0x000000ff0f007207 */ /* 0x000fe40002800000 */
[----:B------:R-:W-:Y:S01]  /*17c10*/  @P3 SEL R0, R2, R3, !P0 ;  /* 0x0000000302003207 */ /* 0x000fe20004000000 */
[----:B------:R-:W-:Y:S01]  /*17c20*/  STL [R1+0x638], R4 ;  /* 0x0006380401007387 */ /* 0x000fe20000100800 */
[----:B------:R-:W-:-:S03]  /*17c30*/  SEL R2, R49, RZ, P2 ;  /* 0x000000ff31027207 */ /* 0x000fc60001000000 */
[----:B------:R-:W4:Y:S01]  /*17c40*/  LDL.LU R15, [R1+0x4d0] ;  /* 0x0004d000010f7983 */ /* 0x000f220000300800 */
[----:B------:R-:W-:-:S03]  /*17c50*/  SEL R3, R16, RZ, P4 ;  /* 0x000000ff10037207 */ /* 0x000fc60002000000 */
[----:B------:R0:W-:Y:S04]  /*17c60*/  STL [R1+0x54], R0 ;  /* 0x0000540001007387 */ /* 0x0001e80000100800 */
[----:B------:R-:W4:Y:S01]  /*17c70*/  LDL.LU R16, [R1+0x404] ;  /* 0x0004040001107983 */ /* 0x000f220000300800 */
[----:B0-----:R-:W-:Y:S02]  /*17c80*/  SEL R0, R13, RZ, P5 ;  /* 0x000000ff0d007207 */ /* 0x001fe40002800000 */
[----:B------:R-:W-:Y:S02]  /*17c90*/  @P3 SEL R0, R2, R3, !P0 ;  /* 0x0000000302003207 */ /* 0x000fe40004000000 */
[----:B------:R-:W-:-:S03]  /*17ca0*/  SEL R3, R17, RZ, P4 ;  /* 0x000000ff11037207 */ /* 0x000fc60002000000 */
[----:B------:R0:W-:Y:S04]  /*17cb0*/  STL [R1+0x18], R0 ;  /* 0x0000180001007387 */ /* 0x0001e80000100800 */
[----:B------:R-:W4:Y:S01]  /*17cc0*/  LDL.LU R17, [R1+0x3fc] ;  /* 0x0003fc0001117983 */ /* 0x000f220000300800 */
[----:B0-----:R-:W-:-:S03]  /*17cd0*/  SEL R0, R29, RZ, P5 ;  /* 0x000000ff1d007207 */ /* 0x001fc60002800000 */
[----:B------:R-:W4:Y:S01]  /*17ce0*/  LDL.LU R29, [R1+0x3f8] ;  /* 0x0003f800011d7983 */ /* 0x000f220000300800 */
[----:B------:R-:W-:-:S04]  /*17cf0*/  IMAD.WIDE.U32 R6, R40, 0x4, R6 ;  /* 0x0000000428067825 */ /* 0x000fc800078e0006 */
[----:B------:R-:W-:Y:S01]  /*17d00*/  IMAD.X R35, R5, 0x1, R9, P6 ;  /* 0x0000000105237824 */ /* 0x000fe200030e0609 */
[----:B------:R-:W-:Y:S01]  /*17d10*/  IADD3 R32, P6, R6, R52, RZ ;  /* 0x0000003406207210 */ /* 0x000fe20007fde0ff */
        /* <DEDUP_REMOVED lines=10> */
[----:B------:R-:W-:-:S04]  /*17dc0*/  IMAD.WIDE.U32 R18, R40, 0x4, R26 ;  /* 0x0000000428127825 */ /* 0x000fc800078e001a */
[----:B------:R-:W-:Y:S01]  /*17dd0*/  IMAD.X R25, R23, 0x1, R9, P6 ;  /* 0x0000000117197824 */ /* 0x000fe200030e0609 */
[----:B------:R-:W-:-:S05]  /*17de0*/  IADD3 R26, P6, R10, R52, RZ ;  /* 0x000000340a1a7210 */ /* 0x000fca0007fde0ff */
[----:B------:R-:W-:Y:S01]  /*17df0*/  IMAD.X R27, R11, 0x1, R9, P6 ;  /* 0x000000010b1b7824 */ /* 0x000fe200030e0609 */
[----:B------:R-:W-:Y:S02]  /*17e00*/  IADD3 R52, P6, R18, R52, RZ ;  /* 0x0000003412347210 */ /* 0x000fe40007fde0ff */
[----:B------:R-:W-:-:S03]  /*17e10*/  SEL R2, R60, RZ, P2 ;  /* 0x000000ff3c027207 */ /* 0x000fc60001000000 */
[----:B------:R-:W-:Y:S01]  /*17e20*/  IMAD.X R53, R19, 0x1, R9, P6 ;  /* 0x0000000113357824 */ /* 0x000fe200030e0609 */
[----:B------:R-:W-:Y:S02]  /*17e30*/  SEL R9, R28, RZ, P5 ;  /* 0x000000ff1c097207 */ /* 0x000fe40002800000 */
[----:B------:R-:W-:Y:S02]  /*17e40*/  @P3 SEL R9, R2, R3, !P0 ;  /* 0x0000000302093207 */ /* 0x000fe40004000000 */
[----:B------:R-:W-:Y:S02]  /*17e50*/  SEL R2, R61, RZ, P2 ;  /* 0x000000ff3d027207 */ /* 0x000fe40001000000 */
[----:B------:R-:W-:-:S04]  /*17e60*/  SEL R3, R57, RZ, P4 ;  /* 0x000000ff39037207 */ /* 0x000fc80002000000 */
[----:B------:R-:W-:Y:S02]  /*17e70*/  @P3 SEL R0, R2, R3, !P0 ;  /* 0x0000000302003207 */ /* 0x000fe40004000000 */
[----:B------:R-:W-:Y:S02]  /*17e80*/  SEL R2, R50, RZ, P2 ;  /* 0x000000ff32027207 */ /* 0x000fe40001000000 */
[----:B------:R-:W-:Y:S01]  /*17e90*/  SEL R3, R51, RZ, P4 ;  /* 0x000000ff33037207 */ /* 0x000fe20002000000 */
[----:B------:R0:W-:Y:S04]  /*17ea0*/  STL [R1+0x78], R0 ;  /* 0x0000780001007387 */ /* 0x0001e80000100800 */
[----:B------:R-:W4:Y:S04]  /*17eb0*/  LDL.LU R5, [R1+0x518] ;  /* 0x0005180001057983 */ /* 0x000f280000300800 */
[----:B------:R-:W4:Y:S01]  /*17ec0*/  LDL.LU R36, [R1+0x50c] ;  /* 0x00050c0001247983 */ /* 0x000f220000300800 */
[----:B0-----:R-:W-:-:S02]  /*17ed0*/  SEL R0, R56, RZ, P5 ;  /* 0x000000ff38007207 */ /* 0x001fc40002800000 */
[----:B------:R-:W-:-:S05]  /*17ee0*/  @P3 SEL R0, R2, R3, !P0 ;  /* 0x0000000302003207 */ /* 0x000fca0004000000 */
[----:B------:R0:W-:Y:S04]  /*17ef0*/  STL [R1+0x8], R0 ;  /* 0x0000080001007387 */ /* 0x0001e80000100800 */
[----:B------:R-:W4:Y:S04]  /*17f00*/  LDL.LU R37, [R1+0x508] ;  /* 0x0005080001257983 */ /* 0x000f280000300800 */
[----:B0-----:R-:W4:Y:S04]  /*17f10*/  LDL.LU R0, [R1+0x4b4] ;  /* 0x0004b40001007983 */ /* 0x001f280000300800 */
        /* <DEDUP_REMOVED lines=12> */
[----:B------:R-:W-:-:S03]  /*17fe0*/  SEL R20, R12, RZ, P5 ;  /* 0x000000ff0c147207 */ /* 0x000fc60002800000 */
[----:B------:R-:W4:Y:S04]  /*17ff0*/  LDL.LU R50, [R1+0x4f0] ;  /* 0x0004f00001327983 */ /* 0x000f280000300800 */
[----:B------:R-:W4:Y:S04]  /*18000*/  LDL.LU R51, [R1+0x4dc] ;  /* 0x0004dc0001337983 */ /* 0x000f280000300800 */
[----:B------:R-:W4:Y:S01]  /*18010*/  LDL.LU R12, [R1+0x4d4] ;  /* 0x0004d400010c7983 */ /* 0x000f220000300800 */
[----:B---3--:R-:W-:-:S03]  /*18020*/  SEL R2, R14, RZ, P2 ;  /* 0x000000ff0e027207 */ /* 0x008fc60001000000 */
[----:B------:R-:W3:Y:S01]  /*18030*/  LDL.LU R14, [R1+0x4cc] ;  /* 0x0004cc00010e7983 */ /* 0x000ee20000300800 */
[----:B----4-:R-:W-:-:S03]  /*18040*/  SEL R3, R15, RZ, P4 ;  /* 0x000000ff0f037207 */ /* 0x010fc60002000000 */
[----:B------:R-:W4:Y:S01]  /*18050*/  LDL.LU R15, [R1+0x4c8] ;  /* 0x0004c800010f7983 */ /* 0x000f220000300800 */
[----:B------:R-:W-:Y:S02]  /*18060*/  @P3 SEL R20, R2, R3, !P0 ;  /* 0x0000000302143207 */ /* 0x000fe40004000000 */
[----:B------:R-:W-:Y:S02]  /*18070*/  SEL R4, R16, RZ, P5 ;  /* 0x000000ff10047207 */ /* 0x000fe40002800000 */
[----:B------:R-:W4:Y:S01]  /*18080*/  LDL.LU R16, [R1+0x3f4] ;  /* 0x0003f40001107983 */ /* 0x000f220000300800 */
[----:B------:R-:W-:-:S03]  /*18090*/  SEL R2, R17, RZ, P2 ;  /* 0x000000ff11027207 */ /* 0x000fc60001000000 */
[----:B------:R-:W4:Y:S01]  /*180a0*/  LDL.LU R17, [R1+0x3f0] ;  /* 0x0003f00001117983 */ /* 0x000f220000300800 */
[----:B------:R-:W-:-:S03]  /*180b0*/  SEL R3, R29, RZ, P4 ;  /* 0x000000ff1d037207 */ /* 0x000fc60002000000 */
[----:B------:R-:W4:Y:S01]  /*180c0*/  LDL.LU R29, [R1+0x3e4] ;  /* 0x0003e400011d7983 */ /* 0x000f220000300800 */
[----:B------:R-:W-:-:S05]  /*180d0*/  @P3 SEL R4, R2, R3, !P0 ;  /* 0x0000000302043207 */ /* 0x000fca0004000000 */
[----:B------:R-:W-:Y:S01]  /*180e0*/  STL [R1+0x80], R4 ;  /* 0x0000800401007387 */ /* 0x000fe20000100800 */
[----:B------:R-:W-:Y:S02]  /*180f0*/  SEL R2, R5, RZ, P5 ;  /* 0x000000ff05027207 */ /* 0x000fe40002800000 */
[----:B------:R-:W-:Y:S02]  /*18100*/  SEL R3, R36, RZ, P2 ;  /* 0x000000ff24037207 */ /* 0x000fe40001000000 */
[----:B------:R-:W-:-:S04]  /*18110*/  SEL R5, R37, RZ, P4 ;  /* 0x000000ff25057207 */ /* 0x000fc80002000000 */
[----:B------:R-:W-:Y:S02]  /*18120*/  @P3 SEL R2, R3, R5, !P0 ;  /* 0x0000000503023207 */ /* 0x000fe40004000000 */
[----:B------:R-:W-:Y:S02]  /*18130*/  SEL R0, R0, RZ, P5 ;  /* 0x000000ff00007207 */ /* 0x000fe40002800000 */
[----:B------:R-:W-:Y:S02]  /*18140*/  SEL R3, R40, RZ, P2 ;  /* 0x000000ff28037207 */ /* 0x000fe40001000000 */
[----:B------:R-:W-:-:S04]  /*18150*/  SEL R5, R59, RZ, P4 ;  /* 0x000000ff3b057207 */ /* 0x000fc80002000000 */
[----:B------:R-:W-:Y:S02]  /*18160*/  @P3 SEL R0, R3, R5, !P0 ;  /* 0x0000000503003207 */ /* 0x000fe40004000000 */
[----:B------:R-:W-:-:S03]  /*18170*/  SEL R3, R8, RZ, P2 ;  /* 0x000000ff08037207 */ /* 0x000fc60001000000 */
[----:B------:R0:W-:Y:S01]  /*18180*/  STL [R1+0x64], R0 ;  /* 0x0000640001007387 */ /* 0x0001e20000100800 */
[----:B------:R-:W-:Y:S02]  /*18190*/  SEL R5, R48, RZ, P4 ;  /* 0x000000ff30057207 */ /* 0x000fe40002000000 */
[----:B0-----:R-:W-:Y:S02]  /*181a0*/  SEL R0, R42, RZ, P5 ;  /* 0x000000ff2a007207 */ /* 0x001fe40002800000 */
[----:B------:R-:W-:Y:S02]  /*181b0*/  @P3 SEL R0, R3, R5, !P0 ;  /* 0x0000000503003207 */ /* 0x000fe40004000000 */
[----:B------:R-:W-:Y:S02]  /*181c0*/  SEL R5, R49, RZ, P2 ;  /* 0x000000ff31057207 */ /* 0x000fe40001000000 */
[----:B------:R-:W-:Y:S02]  /*181d0*/  SEL R6, R28, RZ, P4 ;  /* 0x000000ff1c067207 */ /* 0x000fe40002000000 */
[----:B------:R-:W-:-:S02]  /*181e0*/  SEL R3, R13, RZ, P5 ;  /* 0x000000ff0d037207 */ /* 0x000fc40002800000 */
[----:B------:R-:W-:Y:S01]  /*181f0*/  @P3 SEL R3, R5, R6, !P0 ;  /* 0x0000000605033207 */ /* 0x000fe20004000000 */
[----:B------:R0:W-:Y:S01]  /*18200*/  STL [R1+0x60], R0 ;  /* 0x0000600001007387 */ /* 0x0001e20000100800 */
[----:B------:R-:W-:Y:S02]  /*18210*/  SEL R5, R61, RZ, P2 ;  /* 0x000000ff3d057207 */ /* 0x000fe40001000000 */
[----:B------:R-:W-:Y:S02]  /*18220*/  SEL R6, R57, RZ, P4 ;  /* 0x000000ff39067207 */ /* 0x000fe40002000000 */
[----:B0-----:R-:W-:Y:S02]  /*18230*/  SEL R0, R60, RZ, P5 ;  /* 0x000000ff3c007207 */ /* 0x001fe40002800000 */
[----:B------:R-:W-:Y:S02]  /*18240*/  @P3 SEL R0, R5, R6, !P0 ;  /* 0x0000000605003207 */ /* 0x000fe40004000000 */
[----:B------:R-:W-:-:S02]  /*18250*/  SEL R5, R50, RZ, P2 ;  /* 0x000000ff32057207 */ /* 0x000fc40001000000 */
[----:B------:R-:W-:Y:S02]  /*18260*/  SEL R6, R51, RZ, P4 ;  /* 0x000000ff33067207 */ /* 0x000fe40002000000 */
[----:B------:R-:W-:Y:S02]  /*18270*/  SEL R22, R56, RZ, P5 ;  /* 0x000000ff38167207 */ /* 0x000fe40002800000 */
[----:B------:R-:W-:Y:S02]  /*18280*/  @P3 SEL R22, R5, R6, !P0 ;  /* 0x0000000605163207 */ /* 0x000fe40004000000 */
[----:B------:R-:W-:Y:S01]  /*18290*/  SEL R21, R12, RZ, P5 ;  /* 0x000000ff0c157207 */ /* 0x000fe20002800000 */
[----:B------:R0:W-:Y:S01]  /*182a0*/  STL [R1+0x70], R0 ;  /* 0x0000700001007387 */ /* 0x0001e20000100800 */
[----:B---3--:R-:W-:Y:S02]  /*182b0*/  SEL R5, R14, RZ, P2 ;  /* 0x000000ff0e057207 */ /* 0x008fe40001000000 */
[----:B----4-:R-:W-:-:S04]  /*182c0*/  SEL R6, R15, RZ, P4 ;  /* 0x000000ff0f067207 */ /* 0x010fc80002000000 */
[----:B------:R-:W-:Y:S02]  /*182d0*/  @P3 SEL R21, R5, R6, !P0 ;  /* 0x0000000605153207 */ /* 0x000fe40004000000 */
[----:B0-----:R-:W-:Y:S02]  /*182e0*/  SEL R0, R16, RZ, P5 ;  /* 0x000000ff10007207 */ /* 0x001fe40002800000 */
[----:B------:R-:W-:Y:S02]  /*182f0*/  SEL R5, R17, RZ, P2 ;  /* 0x000000ff11057207 */ /* 0x000fe40001000000 */
[----:B------:R-:W3:Y:S04]  /*18300*/  LDL R17, [R1+0x3d4] ;  /* 0x0003d40001117983 */ /* 0x000ee80000100800 */
[----:B------:R-:W4:Y:S01]  /*18310*/  LDL.LU R13, [R1+0x3a4] ;  /* 0x0003a400010d7983 */ /* 0x000f220000300800 */
[----:B------:R-:W-:-:S03]  /*18320*/  SEL R6, R29, RZ, P4 ;  /* 0x000000ff1d067207 */ /* 0x000fc60002000000 */
[----:B------:R-:W4:Y:S01]  /*18330*/  LDL.LU R60, [R1+0xb8] ;  /* 0x0000b800013c7983 */ /* 0x000f220000300800 */
[----:B------:R-:W-:-:S05]  /*18340*/  @P3 SEL R0, R5, R6, !P0 ;  /* 0x0000000605003207 */ /* 0x000fca0004000000 */
[----:B------:R0:W-:Y:S04]  /*18350*/  STL [R1+0x74], R0 ;  /* 0x0000740001007387 */ /* 0x0001e80000100800 */
        /* <DEDUP_REMOVED lines=10> */
[----:B------:R-:W-:-:S03]  /*18400*/  ULOP3.LUT UR7, UR6, 0xc, URZ, 0xc0, !UPT ;  /* 0x0000000c06077892 */ /* 0x000fc6000f8ec03f */
[----:B------:R-:W4:Y:S03]  /*18410*/  LDL.LU R23, [R1+0x368] ;  /* 0x0003680001177983 */ /* 0x000f260000300800 */
[----:B------:R-:W-:Y:S01]  /*18420*/  I2FP.F32.U32 R5, UR7 ;  /* 0x0000000700057c45 */ /* 0x000fe20008201000 */
[----:B------:R-:W-:Y:S01]  /*18430*/  ULOP3.LUT UR8, UR7, 0x1, URZ, 0xfc, !UPT ;  /* 0x0000000107087892 */ /* 0x000fe2000f8efc3f */
[----:B------:R-:W4:Y:S03]  /*18440*/  LDL.LU R7, [R1+0x350] ;  /* 0x0003500001077983 */ /* 0x000f260000300800 */
[C---:B------:R-:W-:Y:S01]  /*18450*/  FMUL R6, R5.reuse, 0.46666666865348815918 ;  /* 0x3eeeeeef05067820 */ /* 0x040fe20000400000 */
[----:B------:R-:W4:Y:S04]  /*18460*/  LDL.LU R8, [R1+0x334] ;  /* 0x0003340001087983 */ /* 0x000f280000300800 */
[----:B------:R-:W4:Y:S01]  /*18470*/  LDL.LU R40, [R1+0x124] ;  /* 0x0001240001287983 */ /* 0x000f220000300800 */
[----:B------:R-:W1:Y:S03]  /*18480*/  FRND.FTZ.FLOOR R6, R6 ;  /* 0x0000000600067307 */ /* 0x000e660000215000 */
[----:B------:R-:W4:Y:S04]  /*18490*/  LDL.LU R15, [R1+0x120] ;  /* 0x00012000010f7983 */ /* 0x000f280000300800 */
[----:B------:R-:W4:Y:S04]  /*184a0*/  LDL.LU R42, [R1+0x110] ;  /* 0x00011000012a7983 */ /* 0x000f280000300800 */
[----:B------:R-:W4:Y:S01]  /*184b0*/  LDL.LU R61, [R1+0x5c] ;  /* 0x00005c00013d7983 */ /* 0x000f220000300800 */
[----:B-1----:R-:W-:Y:S01]  /*184c0*/  FFMA R6, R5, 0.46666666865348815918, -R6 ;  /* 0x3eeeeeef05067823 */ /* 0x002fe20000000806 */
[----:B------:R-:W-:-:S04]  /*184d0*/  I2FP.F32.U32 R5, UR8 ;  /* 0x0000000800057c45 */ /* 0x000fc80008201000 */
[----:B------:R-:W-:-:S04]  /*184e0*/  FSETP.GTU.AND P6, PT, R6, RZ, PT ;  /* 0x000000ff0600720b */ /* 0x000fc80003fcc000 */
[----:B------:R-:W-:Y:S01]  /*184f0*/  FSEL R19, R6, RZ, P6 ;  /* 0x000000ff06137208 */ /* 0x000fe20003000000 */
[----:B------:R-:W-:-:S06]  /*18500*/  FMUL R6, R5, 0.46666666865348815918 ;  /* 0x3eeeeeef05067820 */ /* 0x000fcc0000400000 */
[----:B------:R-:W1:Y:S01]  /*18510*/  FRND.FTZ.FLOOR R6, R6 ;  /* 0x0000000600067307 */ /* 0x000e620000215000 */
[C---:B------:R-:W-:Y:S01]  /*18520*/  FSETP.GEU.AND P6, PT, R19.reuse, 1, PT ;  /* 0x3f8000001300780b */ /* 0x040fe20003fce000 */
[----:B------:R-:W-:Y:S01]  /*18530*/  ULOP3.LUT UR8, UR7, 0x2, URZ, 0xfc, !UPT ;  /* 0x0000000207087892 */ /* 0x000fe2000f8efc3f */
[----:B------:R-:W-:Y:S01]  /*18540*/  FSETP.NAN.AND P1, PT, R19, R19, PT ;  /* 0x000000131300720b */ /* 0x000fe20003f28000 */
[----:B-1----:R-:W-:-:S10]  /*18550*/  FFMA R6, R5, 0.46666666865348815918, -R6 ;  /* 0x3eeeeeef05067823 */ /* 0x002fd40000000806 */
[----:B------:R-:W-:Y:S02]  /*18560*/  @P6 FSEL R19, R19, 1, P1 ;  /* 0x3f80000013136808 */ /* 0x000fe40000800000 */
[----:B------:R-:W-:Y:S01]  /*18570*/  I2FP.F32.U32 R5, UR8 ;  /* 0x0000000800057c45 */ /* 0x000fe20008201000 */
[----:B------:R-:W-:Y:S01]  /*18580*/  ULOP3.LUT UR7, UR7, 0x3, URZ, 0xfc, !UPT ;  /* 0x0000000307077892 */ /* 0x000fe2000f8efc3f */
[----:B------:R-:W-:Y:S01]  /*18590*/  FSETP.GTU.AND P6, PT, R6, RZ, PT ;  /* 0x000000ff0600720b */ /* 0x000fe20003fcc000 */
[----:B------:R-:W-:-:S03]  /*185a0*/  ULDC.64 UR8, c[0x0][0x290] ;  /* 0x0000a40000087ab9 */ /* 0x000fc60000000a00 */
[----:B------:R-:W-:Y:S01]  /*185b0*/  FSEL R18, R6, RZ, P6 ;  /* 0x000000ff06127208 */ /* 0x000fe20003000000 */
[----:B------:R-:W-:-:S06]  /*185c0*/  FMUL R6, R5, 0.46666666865348815918 ;  /* 0x3eeeeeef05067820 */ /* 0x000fcc0000400000 */
[----:B------:R-:W1:Y:S01]  /*185d0*/  FRND.FTZ.FLOOR R6, R6 ;  /* 0x0000000600067307 */ /* 0x000e620000215000 */
[C---:B------:R-:W-:Y:S02]  /*185e0*/  FSETP.GEU.AND P6, PT, R18.reuse, 1, PT ;  /* 0x3f8000001200780b */ /* 0x040fe40003fce000 */
[----:B------:R-:W-:Y:S01]  /*185f0*/  FSETP.NAN.AND P1, PT, R18, R18, PT ;  /* 0x000000121200720b */ /* 0x000fe20003f28000 */
[----:B-1----:R-:W-:-:S10]  /*18600*/  FFMA R6, R5, 0.46666666865348815918, -R6 ;  /* 0x3eeeeeef05067823 */ /* 0x002fd40000000806 */
[----:B------:R-:W-:Y:S02]  /*18610*/  @P6 FSEL R18, R18, 1, P1 ;  /* 0x3f80000012126808 */ /* 0x000fe40000800000 */
[----:B------:R-:W-:Y:S02]  /*18620*/  I2FP.F32.U32 R5, UR7 ;  /* 0x0000000700057c45 */ /* 0x000fe40008201000 */
[----:B------:R-:W-:-:S04]  /*18630*/  FSETP.GTU.AND P6, PT, R6, RZ, PT ;  /* 0x000000ff0600720b */ /* 0x000fc80003fcc000 */
[----:B------:R-:W-:Y:S01]  /*18640*/  FSEL R11, R6, RZ, P6 ;  /* 0x000000ff060b7208 */ /* 0x000fe20003000000 */
[----:B------:R-:W-:-:S06]  /*18650*/  FMUL R6, R5, 0.46666666865348815918 ;  /* 0x3eeeeeef05067820 */ /* 0x000fcc0000400000 */
[----:B------:R-:W1:Y:S01]  /*18660*/  FRND.FTZ.FLOOR R6, R6 ;  /* 0x0000000600067307 */ /* 0x000e620000215000 */
[C---:B------:R-:W-:Y:S02]  /*18670*/  FSETP.GEU.AND P6, PT, R11.reuse, 1, PT ;  /* 0x3f8000000b00780b */ /* 0x040fe40003fce000 */
[----:B------:R-:W-:Y:S01]  /*18680*/  FSETP.NAN.AND P1, PT, R11, R11, PT ;  /* 0x0000000b0b00720b */ /* 0x000fe20003f28000 */
[----:B-1----:R-:W-:-:S10]  /*18690*/  FFMA R6, R5, 0.46666666865348815918, -R6 ;  /* 0x3eeeeeef05067823 */ /* 0x002fd40000000806 */
[----:B------:R-:W-:Y:S01]  /*186a0*/  @P6 FSEL R11, R11, 1, P1 ;  /* 0x3f8000000b0b6808 */ /* 0x000fe20000800000 */
[----:B------:R-:W4:Y:S01]  /*186b0*/  LDL.LU R5, [R1+0x3b0] ;  /* 0x0003b00001057983 */ /* 0x000f220000300800 */
[----:B------:R-:W-:-:S04]  /*186c0*/  FSETP.GTU.AND P6, PT, R6, RZ, PT ;  /* 0x000000ff0600720b */ /* 0x000fc80003fcc000 */
[----:B------:R-:W-:-:S04]  /*186d0*/  FSEL R10, R6, RZ, P6 ;  /* 0x000000ff060a7208 */ /* 0x000fc80003000000 */
[C---:B------:R-:W-:Y:S02]  /*186e0*/  FSETP.GEU.AND P6, PT, R10.reuse, 1, PT ;  /* 0x3f8000000a00780b */ /* 0x040fe40003fce000 */
[----:B------:R-:W-:Y:S02]  /*186f0*/  FSETP.NAN.AND P1, PT, R10, R10, PT ;  /* 0x0000000a0a00720b */ /* 0x000fe40003f28000 */
[----:B------:R-:W-:-:S09]  /*18700*/  SEL R4, R45, RZ, P5 ;  /* 0x000000ff2d047207 */ /* 0x000fd20002800000 */
[----:B------:R-:W-:Y:S02]  /*18710*/  @P6 FSEL R10, R10, 1, P1 ;  /* 0x3f8000000a0a6808 */ /* 0x000fe40000800000 */
[----:B---3--:R-:W-:Y:S02]  /*18720*/  LOP3.LUT P1, RZ, R17, 0x80, RZ, 0xc0, !PT ;  /* 0x0000008011ff7812 */ /* 0x008fe4000782c0ff */
[----:B------:R-:W3:Y:S01]  /*18730*/  LDL.LU R17, [R1+0x4c] ;  /* 0x00004c0001117983 */ /* 0x000ee20000300800 */
[----:B----4-:R-:W-:-:S03]  /*18740*/  SEL R48, R13, RZ, P5 ;  /* 0x000000ff0d307207 */ /* 0x010fc60002800000 */
[----:B------:R-:W4:Y:S01]  /*18750*/  LDL.LU R59, [R1+0x3d0] ;  /* 0x0003d000013b7983 */ /* 0x000f220000300800 */
[----:B------:R-:W-:Y:S02]  /*18760*/  SEL R13, R57, RZ, P5 ;  /* 0x000000ff390d7207 */ /* 0x000fe40002800000 */
[----:B------:R-:W-:Y:S02]  /*18770*/  SEL R57, R51, RZ, P5 ;  /* 0x000000ff33397207 */ /* 0x000fe40002800000 */
[----:B------:R-:W3:Y:S01]  /*18780*/  LDL.LU R51, [R1+0x114] ;  /* 0x0001140001337983 */ /* 0x000ee20000300800 */
[----:B------:R-:W-:Y:S02]  /*18790*/  SEL R37, R14, RZ, P5 ;  /* 0x000000ff0e257207 */ /* 0x000fe40002800000 */
[----:B------:R-:W-:Y:S02]  /*187a0*/  SEL R14, R46, RZ, P5 ;  /* 0x000000ff2e0e7207 */ /* 0x000fe40002800000 */
[----:B------:R-:W3:Y:S04]  /*187b0*/  LDL.LU R46, [R1+0xd8] ;  /* 0x0000d800012e7983 */ /* 0x000ee80000300800 */
[----:B------:R-:W3:Y:S01]  /*187c0*/  LDL.LU R45, [R1+0xe8] ;  /* 0x0000e800012d7983 */ /* 0x000ee20000300800 */
[----:B------:R-:W-:-:S02]  /*187d0*/  SEL R36, R28, RZ, P5 ;  /* 0x000000ff1c247207 */ /* 0x000fc40002800000 */
[----:B------:R-:W-:Y:S02]  /*187e0*/  SEL R28, R56, RZ, P5 ;  /* 0x000000ff381c7207 */ /* 0x000fe40002800000 */
[----:B------:R-:W-:Y:S02]  /*187f0*/  SEL R6, R23, RZ, P4 ;  /* 0x000000ff17067207 */ /* 0x000fe40002000000 */
[----:B------:R-:W-:Y:S02]  /*18800*/  SEL R56, R12, RZ, P5 ;  /* 0x000000ff0c387207 */ /* 0x000fe40002800000 */
[----:B0-----:R-:W-:Y:S02]  /*18810*/  SEL R0, R43, RZ, P5 ;  /* 0x000000ff2b007207 */ /* 0x001fe40002800000 */
[----:B------:R-:W-:Y:S02]  /*18820*/  SEL R23, R40, RZ, P4 ;  /* 0x000000ff28177207 */ /* 0x000fe40002000000 */
[----:B------:R-:W-:-:S02]  /*18830*/  SEL R12, R44, RZ, P5 ;  /* 0x000000ff2c0c7207 */ /* 0x000fc40002800000 */
[----:B------:R-:W-:Y:S02]  /*18840*/  SEL R40, R15, RZ, P4 ;  /* 0x000000ff0f287207 */ /* 0x000fe40002000000 */
[----:B------:R-:W-:Y:S01]  /*18850*/  SEL R42, R42, RZ, P4 ;  /* 0x000000ff2a2a7207 */ /* 0x000fe20002000000 */
[----:B------:R-:W3:Y:S01]  /*18860*/  LDL.LU R15, [R1+0x3b8] ;  /* 0x0003b800010f7983 */ /* 0x000ee20000300800 */
[----:B------:R-:W-:Y:S02]  /*18870*/  SEL R5, R5, RZ, P4 ;  /* 0x000000ff05057207 */ /* 0x000fe40002000000 */
[----:B----4-:R-:W-:-:S04]  /*18880*/  SEL R59, R59, RZ, P2 ;  /* 0x000000ff3b3b7207 */ /* 0x010fc80001000000 */
[----:B------:R-:W-:Y:S02]  /*18890*/  @P3 SEL R48, R59, R5, !P0 ;  /* 0x000000053b303207 */ /* 0x000fe40004000000 */
[----:B---3--:R-:W-:-:S04]  /*188a0*/  SEL R5, R51, RZ, P2 ;  /* 0x000000ff33057207 */ /* 0x008fc80001000000 */
[----:B------:R-:W-:Y:S02]  /*188b0*/  @P3 SEL R13, R5, R42, !P0 ;  /* 0x0000002a050d3207 */ /* 0x000fe40004000000 */
[----:B------:R-:W-:Y:S02]  /*188c0*/  SEL R44, R46, RZ, P4 ;  /* 0x000000ff2e2c7207 */ /* 0x000fe40002000000 */
[----:B------:R-:W-:Y:S02]  /*188d0*/  SEL R46, R17, RZ, P4 ;  /* 0x000000ff112e7207 */ /* 0x000fe40002000000 */
[----:B------:R-:W-:Y:S02]  /*188e0*/  SEL R43, R45, RZ, P4 ;  /* 0x000000ff2d2b7207 */ /* 0x000fe40002000000 */
[----:B------:R-:W-:Y:S02]  /*188f0*/  SEL R45, R61, RZ, P4 ;  /* 0x000000ff3d2d7207 */ /* 0x000fe40002000000 */
[----:B------:R-:W3:Y:S04]  /*18900*/  LDL.LU R61, [R1+0xec] ;  /* 0x0000ec00013d7983 */ /* 0x000ee80000300800 */
[----:B------:R-:W4:Y:S04]  /*18910*/  LDL.LU R17, [R1+0x340] ;  /* 0x0003400001117983 */ /* 0x000f280000300800 */
[----:B------:R0:W-:Y:S04]  /*18920*/  STL [R1+0x84], R48 ;  /* 0x0000843001007387 */ /* 0x0001e80000100800 */
[----:B0-----:R-:W3:Y:S04]  /*18930*/  LDL.LU R48, [R1+0x6b4] ;  /* 0x0006b40001307983 */ /* 0x001ee80000300800 */
[----:B------:R-:W3:Y:S04]  /*18940*/  LDL.LU R59, [R1+0x17c] ;  /* 0x00017c00013b7983 */ /* 0x000ee80000300800 */
[----:B------:R-:W3:Y:S04]  /*18950*/  LDL.LU R51, [R1+0x140] ;  /* 0x0001400001337983 */ /* 0x000ee80000300800 */
[----:B------:R0:W-:Y:S04]  /*18960*/  STL [R1+0xa0], R13 ;  /* 0x0000a00d01007387 */ /* 0x0001e80000100800 */
[----:B0-----:R-:W3:Y:S04]  /*18970*/  LDL.LU R13, [R1+0x6b0] ;  /* 0x0006b000010d7983 */ /* 0x001ee80000300800 */
[----:B------:R-:W3:Y:S04]  /*18980*/  LDL.LU R5, [R1+0xdc] ;  /* 0x0000dc0001057983 */ /* 0x000ee80000300800 */
[----:B------:R-:W4:Y:S01]  /*18990*/  LDL.LU R42, [R1+0x50] ;  /* 0x00005000012a7983 */ /* 0x000f220000300800 */
[----:B---3--:R-:W-:-:S04]  /*189a0*/  SEL R5, R5, RZ, P2 ;  /* 0x000000ff05057207 */ /* 0x008fc80001000000 */
[----:B------:R-:W-:-:S05]  /*189b0*/  @P3 SEL R28, R5, R44, !P0 ;  /* 0x0000002c051c3207 */ /* 0x000fca0004000000 */
[----:B------:R0:W-:Y:S04]  /*189c0*/  STL [R1+0xa4], R28 ;  /* 0x0000a41c01007387 */ /* 0x0001e80000100800 */
[----:B0-----:R-:W3:Y:S04]  /*189d0*/  LDL.LU R28, [R1+0x6ac] ;  /* 0x0006ac00011c7983 */ /* 0x001ee80000300800 */
[----:B------:R-:W3:Y:S01]  /*189e0*/  LDL.LU R44, [R1+0x35c] ;  /* 0x00035c00012c7983 */ /* 0x000ee20000300800 */
[----:B------:R-:W-:Y:S02]  /*189f0*/  SEL R7, R7, RZ, P4 ;  /* 0x000000ff07077207 */ /* 0x000fe40002000000 */
[----:B------:R-:W-:-:S02]  /*18a00*/  SEL R49, R49, RZ, P5 ;  /* 0x000000ff31317207 */ /* 0x000fc40002800000 */
[----:B------:R-:W-:Y:S02]  /*18a10*/  SEL R29, R29, RZ, P5 ;  /* 0x000000ff1d1d7207 */ /* 0x000fe40002800000 */
[----:B---3--:R-:W-:-:S04]  /*18a20*/  SEL R5, R44, RZ, P2 ;  /* 0x000000ff2c057207 */ /* 0x008fc80001000000 */
[----:B------:R-:W-:Y:S02]  /*18a30*/  @P3 SEL R49, R5, R7, !P0 ;  /* 0x0000000705313207 */ /* 0x000fe40004000000 */
[----:B----4-:R-:W-:-:S04]  /*18a40*/  SEL R5, R42, RZ, P2 ;  /* 0x000000ff2a057207 */ /* 0x010fc80001000000 */
[----:B------:R-:W-:Y:S02]  /*18a50*/  @P3 SEL R56, R5, R46, !P0 ;  /* 0x0000002e05383207 */ /* 0x000fe40004000000 */
[----:B------:R-:W-:Y:S01]  /*18a60*/  SEL R5, R59, RZ, P2 ;  /* 0x000000ff3b057207 */ /* 0x000fe20001000000 */
[----:B------:R0:W-:Y:S03]  /*18a70*/  STL [R1+0x7c], R49 ;  /* 0x00007c3101007387 */ /* 0x0001e60000100800 */
[----:B------:R-:W-:Y:S02]  /*18a80*/  @P3 SEL R29, R5, R23, !P0 ;  /* 0x00000017051d3207 */ /* 0x000fe40004000000 */
[----:B------:R-:W-:Y:S01]  /*18a90*/  SEL R5, R28, RZ, P2 ;  /* 0x000000ff1c057207 */ /* 0x000fe20001000000 */
[----:B0-----:R-:W3:Y:S04]  /*18aa0*/  LDL.LU R49, [R1+0x6a8] ;  /* 0x0006a80001317983 */ /* 0x001ee80000300800 */
[----:B------:R0:W-:Y:S04]  /*18ab0*/  STL [R1+0xc4], R56 ;  /* 0x0000c43801007387 */ /* 0x0001e80000100800 */
[----:B0-----:R-:W4:Y:S04]  /*18ac0*/  LDL.LU R56, [R1+0x6a4] ;  /* 0x0006a40001387983 */ /* 0x001f280000300800 */
[----:B------:R0:W-:Y:S04]  /*18ad0*/  STL [R1+0x90], R29 ;  /* 0x0000901d01007387 */ /* 0x0001e80000100800 */
[----:B0-----:R-:W3:Y:S04]  /*18ae0*/  LDL.LU R29, [R1+0x6a0] ;  /* 0x0006a000011d7983 */ /* 0x001ee80000300800 */
[----:B------:R-:W3:Y:S01]  /*18af0*/  LDL.LU R28, [R1+0x69c] ;  /* 0x00069c00011c7983 */ /* 0x000ee20000300800 */
[----:B------:R-:W-:-:S02]  /*18b00*/  SEL R54, R54, RZ, P4 ;  /* 0x000000ff36367207 */ /* 0x000fc40002000000 */
[----:B------:R-:W-:Y:S02]  /*18b10*/  SEL R58, R58, RZ, P4 ;  /* 0x000000ff3a3a7207 */ /* 0x000fe40002000000 */
[----:B------:R-:W-:Y:S02]  /*18b20*/  @P3 SEL R14, R5, R54, !P0 ;  /* 0x00000036050e3207 */ /* 0x000fe40004000000 */
[----:B------:R-:W-:-:S04]  /*18b30*/  SEL R5, R13, RZ, P2 ;  /* 0x000000ff0d057207 */ /* 0x000fc80001000000 */
[----:B------:R-:W-:Y:S02]  /*18b40*/  @P3 SEL R12, R5, R58, !P0 ;  /* 0x0000003a050c3207 */ /* 0x000fe40004000000 */
[----:B------:R-:W-:Y:S02]  /*18b50*/  SEL R5, R15, RZ, P2 ;  /* 0x000000ff0f057207 */ /* 0x000fe40001000000 */
[----:B------:R-:W-:Y:S02]  /*18b60*/  SEL R60, R60, RZ, P5 ;  /* 0x000000ff3c3c7207 */ /* 0x000fe40002800000 */
[----:B------:R-:W-:Y:S02]  /*18b70*/  @P3 SEL R60, R5, R6, !P0 ;  /* 0x00000006053c3207 */ /* 0x000fe40004000000 */
[----:B------:R-:W-:Y:S01]  /*18b80*/  SEL R5, R61, RZ, P2 ;  /* 0x000000ff3d057207 */ /* 0x000fe20001000000 */
[----:B------:R0:W-:Y:S03]  /*18b90*/  STL [R1+0xb4], R12 ;  /* 0x0000b40c01007387 */ /* 0x0001e60000100800 */
[----:B------:R-:W-:Y:S01]  /*18ba0*/  @P3 SEL R57, R5, R43, !P0 ;  /* 0x0000002b05393207 */ /* 0x000fe20004000000 */
[----:B------:R1:W-:Y:S01]  /*18bb0*/  STL [R1+0xbc], R14 ;  /* 0x0000bc0e01007387 */ /* 0x0003e20000100800 */
[----:B------:R-:W-:-:S03]  /*18bc0*/  SEL R50, R50, RZ, P5 ;  /* 0x000000ff32327207 */ /* 0x000fc60002800000 */
[----:B0-----:R-:W4:Y:S01]  /*18bd0*/  LDL.LU R12, [R1+0x5d4] ;  /* 0x0005d400010c7983 */ /* 0x001f220000300800 */
[----:B------:R-:W-:-:S03]  /*18be0*/  SEL R8, R8, RZ, P4 ;  /* 0x000000ff08087207 */ /* 0x000fc60002000000 */
[----:B------:R-:W4:Y:S04]  /*18bf0*/  LDL.LU R13, [R1+0x5cc] ;  /* 0x0005cc00010d7983 */ /* 0x000f280000300800 */
[----:B-1----:R-:W4:Y:S01]  /*18c00*/  LDL.LU R14, [R1+0x5d0] ;  /* 0x0005d000010e7983 */ /* 0x002f220000300800 */
[----:B------:R-:W-:-:S03]  /*18c10*/  SEL R16, R16, RZ, P5 ;  /* 0x000000ff10107207 */ /* 0x000fc60002800000 */
[----:B------:R-:W4:Y:S01]  /*18c20*/  LDL.LU R15, [R1+0x5c8] ;  /* 0x0005c800010f7983 */ /* 0x000f220000300800 */
[----:B------:R-:W-:-:S03]  /*18c30*/  SEL R47, R47, RZ, P4 ;  /* 0x000000ff2f2f7207 */ /* 0x000fc60002000000 */
[----:B------:R-:W-:Y:S01]  /*18c40*/  STL [R1+0x8c], R60 ;  /* 0x00008c3c01007387 */ /* 0x000fe20000100800 */
[----:B---3--:R-:W-:-:S03]  /*18c50*/  SEL R5, R28, RZ, P2 ;  /* 0x000000ff1c057207 */ /* 0x008fc60001000000 */
[----:B------:R-:W3:Y:S01]  /*18c60*/  LDL.LU R28, [R1+0x698] ;  /* 0x00069800011c7983 */ /* 0x000ee20000300800 */
[----:B------:R-:W-:Y:S02]  /*18c70*/  @P3 SEL R50, R5, R45, !P0 ;  /* 0x0000002d05323207 */ /* 0x000fe40004000000 */
[----:B------:R-:W-:-:S04]  /*18c80*/  SEL R5, R17, RZ, P2 ;  /* 0x000000ff11057207 */ /* 0x000fc80001000000 */
[----:B------:R-:W-:Y:S02]  /*18c90*/  @P3 SEL R16, R5, R8, !P0 ;  /* 0x0000000805103207 */ /* 0x000fe40004000000 */
[----:B------:R-:W-:Y:S01]  /*18ca0*/  SEL R5, R29, RZ, P2 ;  /* 0x000000ff1d057207 */ /* 0x000fe20001000000 */
[----:B------:R0:W-:Y:S03]  /*18cb0*/  STL [R1+0xa8], R57 ;  /* 0x0000a83901007387 */ /* 0x0001e60000100800 */
[----:B------:R-:W-:Y:S02]  /*18cc0*/  @P3 SEL R37, R5, R47, !P0 ;  /* 0x0000002f05253207 */ /* 0x000fe40004000000 */
[----:B------:R-:W-:Y:S01]  /*18cd0*/  SEL R5, R51, RZ, P2 ;  /* 0x000000ff33057207 */ /* 0x000fe20001000000 */
[----:B0-----:R-:W3:Y:S04]  /*18ce0*/  LDL.LU R57, [R1+0x3e0] ;  /* 0x0003e00001397983 */ /* 0x001ee80000300800 */
[----:B------:R0:W-:Y:S01]  /*18cf0*/  STL [R1+0xac], R50 ;  /* 0x0000ac3201007387 */ /* 0x0001e20000100800 */
[----:B------:R-:W-:-:S03]  /*18d00*/  @P3 SEL R36, R5, R40, !P0 ;  /* 0x0000002805243207 */ /* 0x000fc60004000000 */
[----:B0-----:R-:W3:Y:S04]  /*18d10*/  LDL.LU R50, [R1+0x118] ;  /* 0x0001180001327983 */ /* 0x001ee80000300800 */
[----:B------:R0:W-:Y:S04]  /*18d20*/  STL [R1+0x88], R16 ;  /* 0x0000881001007387 */ /* 0x0001e80000100800 */
[----:B------:R-:W3:Y:S04]  /*18d30*/  LDL.LU R29, [R1+0x694] ;  /* 0x00069400011d7983 */ /* 0x000ee80000300800 */
[----:B0-----:R-:W3:Y:S04]  /*18d40*/  LDL.LU.64 R16, [R1+0x2f0] ;  /* 0x0002f00001107983 */ /* 0x001ee80000300a00 */
[----:B------:R-:W3:Y:S04]  /*18d50*/  LDL.LU.64 R58, [R1+0x2e8] ;  /* 0x0002e800013a7983 */ /* 0x000ee80000300a00 */
[----:B------:R-:W-:Y:S04]  /*18d60*/  STL [R1+0xc0], R37 ;  /* 0x0000c02501007387 */ /* 0x000fe80000100800 */
[----:B------:R0:W-:Y:S04]  /*18d70*/  STL [R1+0x94], R36 ;  /* 0x0000942401007387 */ /* 0x0001e80000100800 */
[----:B0-----:R-:W3:Y:S04]  /*18d80*/  LDL.LU.64 R36, [R1+0x2e0] ;  /* 0x0002e00001247983 */ /* 0x001ee80000300a00 */
[----:B------:R-:W3:Y:S01]  /*18d90*/  LDL.LU.64 R60, [R1+0x2d8] ;  /* 0x0002d800013c7983 */ /* 0x000ee20000300a00 */
[----:B------:R-:W-:-:S02]  /*18da0*/  SEL R55, R55, RZ, P4 ;  /* 0x000000ff37377207 */ /* 0x000fc40002000000 */
[----:B------:R-:W-:Y:S01]  /*18db0*/  SEL R5, R49, RZ, P2 ;  /* 0x000000ff31057207 */ /* 0x000fe20001000000 */
[----:B------:R-:W3:Y:S01]  /*18dc0*/  LDL.LU R51, [R1+0x3ec] ;  /* 0x0003ec0001337983 */ /* 0x000ee20000300800 */
[----:B------:R-:W-:Y:S02]  /*18dd0*/  SEL R41, R41, RZ, P4 ;  /* 0x000000ff29297207 */ /* 0x000fe40002000000 */
[----:B------:R-:W-:Y:S02]  /*18de0*/  @P3 SEL R4, R5, R55, !P0 ;  /* 0x0000003705043207 */ /* 0x000fe40004000000 */
[----:B------:R-:W-:-:S04]  /*18df0*/  SEL R5, R48, RZ, P2 ;  /* 0x000000ff30057207 */ /* 0x000fc80001000000 */
[----:B------:R-:W-:Y:S02]  /*18e00*/  @P3 SEL R0, R5, R41, !P0 ;  /* 0x0000002905003207 */ /* 0x000fe40004000000 */
[----:B----4-:R-:W-:-:S04]  /*18e10*/  IADD3 R6, P3, R12, UR8, RZ ;  /* 0x000000080c067c10 */ /* 0x010fc8000ff7e0ff */
[----:B------:R-:W-:Y:S02]  /*18e20*/  IADD3.X R5, R13, UR9, RZ, P3, !PT ;  /* 0x000000090d057c10 */ /* 0x000fe40009ffe4ff */
[----:B------:R-:W-:Y:S01]  /*18e30*/  IADD3 R8, P3, R14, UR8, RZ ;  /* 0x000000080e087c10 */ /* 0x000fe2000ff7e0ff */
[----:B------:R-:W-:Y:S03]  /*18e40*/  STL [R1+0xb8], R4 ;  /* 0x0000b80401007387 */ /* 0x000fe60000100800 */
[----:B------:R-:W-:Y:S01]  /*18e50*/  IADD3.X R7, R15, UR9, RZ, P3, !PT ;  /* 0x000000090f077c10 */ /* 0x000fe20009ffe4ff */
[----:B------:R-:W4:Y:S01]  /*18e60*/  LDL.LU R48, [R1+0x3bc] ;  /* 0x0003bc0001307983 */ /* 0x000f220000300800 */
[----:B------:R-:W-:Y:S01]  /*18e70*/  IADD3 R14, P3, R8, UR4, RZ ;  /* 0x00000004080e7c10 */ /* 0x000fe2000ff7e0ff */
[----:B------:R-:W-:Y:S02]  /*18e80*/  IMAD.MOV.U32 R8, RZ, RZ, RZ ;  /* 0x000000ffff087224 */ /* 0x000fe400078e00ff */
[----:B------:R-:W4:Y:S01]  /*18e90*/  LDL.LU R49, [R1+0x3e8] ;  /* 0x0003e80001317983 */ /* 0x000f220000300800 */
[----:B------:R-:W-:-:S02]  /*18ea0*/  IADD3.X R15, R7, UR5, RZ, P3, !PT ;  /* 0x00000005070f7c10 */ /* 0x000fc40009ffe4ff */
[----:B------:R-:W-:Y:S01]  /*18eb0*/  IADD3 R40, P3, R6, UR4, RZ ;  /* 0x0000000406287c10 */ /* 0x000fe2000ff7e0ff */
[----:B------:R-:W-:Y:S01]  /*18ec0*/  STL [R1+0x5f0], R0 ;  /* 0x0005f00001007387 */ /* 0x000fe20000100800 */
[----:B------:R-:W-:Y:S02]  /*18ed0*/  IMAD.MOV.U32 R7, RZ, RZ, RZ ;  /* 0x000000ffff077224 */ /* 0x000fe400078e00ff */
[----:B------:R-:W-:Y:S01]  /*18ee0*/  IADD3.X R41, R5, UR5, RZ, P3, !PT ;  /* 0x0000000505297c10 */ /* 0x000fe20009ffe4ff */
[----:B------:R-:W4:Y:S01]  /*18ef0*/  LDL.LU R12, [R1+0x3b4] ;  /* 0x0003b400010c7983 */ /* 0x000f220000300800 */
[----:B------:R-:W-:-:S03]  /*18f00*/  IMAD.MOV.U32 R6, RZ, RZ, RZ ;  /* 0x000000ffff067224 */ /* 0x000fc600078e00ff */
[----:B------:R-:W4:Y:S04]  /*18f10*/  LDL.LU R13, [R1+0x374] ;  /* 0x00037400010d7983 */ /* 0x000f280000300800 */
[----:B------:R0:W-:Y:S04]  /*18f20*/  STL.64 [R1+0x68], R14 ;  /* 0x0000680e01007387 */ /* 0x0001e80000100a00 */
[----:B0-----:R-:W4:Y:S04]  /*18f30*/  LDL.LU R14, [R1+0x370] ;  /* 0x00037000010e7983 */ /* 0x001f280000300800 */
[----:B------:R-:W4:Y:S04]  /*18f40*/  LDL.LU R15, [R1+0x36c] ;  /* 0x00036c00010f7983 */ /* 0x000f280000300800 */
[----:B------:R-:W-:Y:S01]  /*18f50*/  STL.64 [R1+0x58], R40 ;  /* 0x0000582801007387 */ /* 0x000fe20000100a00 */
[----:B---3--:R-:W-:-:S05]  /*18f60*/  SEL R5, R57, RZ, !P1 ;  /* 0x000000ff39057207 */ /* 0x008fca0004800000 */
[----:B------:R-:W-:Y:S01]  /*18f70*/  FADD R0, R50, R5 ;  /* 0x0000000532007221 */ /* 0x000fe20000000000 */
[----:B------:R-:W-:Y:S01]  /*18f80*/  IMAD.MOV.U32 R5, RZ, RZ, RZ ;  /* 0x000000ffff057224 */ /* 0x000fe200078e00ff */
[----:B------:R-:W3:Y:S04]  /*18f90*/  @!P1 LDG.E.EL R8, desc[UR22][R16.64] ;  /* 0x0000001610089981 */ /* 0x000ee8000c2e1900 */
[----:B------:R-:W3:Y:S04]  /*18fa0*/  @!P1 LDG.E.EL R7, desc[UR22][R58.64] ;  /* 0x000000163a079981 */ /* 0x000ee8000c2e1900 */
[----:B------:R4:W-:Y:S04]  /*18fb0*/  STL [R1+0x17c], R0 ;  /* 0x00017c0001007387 */ /* 0x0009e80000100800 */
[----:B------:R-:W3:Y:S04]  /*18fc0*/  LDL.LU.64 R16, [R1+0x2c8] ;  /* 0x0002c80001107983 */ /* 0x000ee80000300a00 */
[----:B------:R-:W3:Y:S04]  /*18fd0*/  LDL.LU.64 R46, [R1+0x2c0] ;  /* 0x0002c000012e7983 */ /* 0x000ee80000300a00 */
[----:B------:R-:W3:Y:S04]  /*18fe0*/  LDL.LU.64 R44, [R1+0x2b8] ;  /* 0x0002b800012c7983 */ /* 0x000ee80000300a00 */
[----:B------:R-:W3:Y:S04]  /*18ff0*/  @!P1 LDG.E.EL R6, desc[UR22][R36.64] ;  /* 0x0000001624069981 */ /* 0x000ee8000c2e1900 */
[----:B------:R-:W3:Y:S04]  /*19000*/  @!P1 LDG.E.EL R5, desc[UR22][R60.64] ;  /* 0x000000163c059981 */ /* 0x000ee8000c2e1900 */
[----:B------:R-:W3:Y:S04]  /*19010*/  LDL.LU.64 R42, [R1+0x2a8] ;  /* 0x0002a800012a7983 */ /* 0x000ee80000300a00 */
[----:B------:R-:W3:Y:S04]  /*19020*/  LDL.LU.64 R58, [R1+0x250] ;  /* 0x00025000013a7983 */ /* 0x000ee80000300a00 */
[----:B------:R-:W3:Y:S01]  /*19030*/  LDL.LU.64 R36, [R1+0x248] ;  /* 0x0002480001247983 */ /* 0x000ee20000300a00 */
[----:B------:R-:W-:-:S05]  /*19040*/  SEL R23, R51, RZ, !P1 ;  /* 0x000000ff33177207 */ /* 0x000fca0004800000 */
[----:B----4-:R-:W-:Y:S01]  /*19050*/  FADD R0, R48, R23 ;  /* 0x0000001730007221 */ /* 0x010fe20000000000 */
[----:B------:R-:W-:-:S04]  /*19060*/  SEL R23, R49, RZ, !P1 ;  /* 0x000000ff31177207 */ /* 0x000fc80004800000 */
[----:B------:R0:W-:Y:S04]  /*19070*/  STL [R1+0x124], R0 ;  /* 0x0001240001007387 */ /* 0x0001e80000100800 */
[----:B------:R-:W4:Y:S04]  /*19080*/  LDL.LU R60, [R1+0x364] ;  /* 0x00036400013c7983 */ /* 0x000f280000300800 */
[----:B------:R-:W4:Y:S01]  /*19090*/  LDL.LU R61, [R1+0x360] ;  /* 0x00036000013d7983 */ /* 0x000f220000300800 */
[----:B0-----:R-:W-:-:S03]  /*190a0*/  FADD R0, R12, R23 ;  /* 0x000000170c007221 */ /* 0x001fc60000000000 */
[----:B------:R-:W4:Y:S01]  /*190b0*/  LDL.LU R57, [R1+0x358] ;  /* 0x0003580001397983 */ /* 0x000f220000300800 */
[----:B------:R-:W-:-:S03]  /*190c0*/  IMAD.MOV.U32 R40, RZ, RZ, RZ ;  /* 0x000000ffff287224 */ /* 0x000fc600078e00ff */
[----:B------:R0:W-:Y:S01]  /*190d0*/  STL [R1+0x120], R0 ;  /* 0x0001200001007387 */ /* 0x0001e20000100800 */
[----:B------:R-:W-:-:S03]  /*190e0*/  IMAD.MOV.U32 R23, RZ, RZ, RZ ;  /* 0x000000ffff177224 */ /* 0x000fc600078e00ff */
[----:B------:R-:W4:Y:S04]  /*190f0*/  LDL.LU R50, [R1+0x354] ;  /* 0x0003540001327983 */ /* 0x000f280000300800 */
[----:B------:R-:W4:Y:S01]  /*19100*/  LDL.LU R51, [R1+0x34c] ;  /* 0x00034c0001337983 */ /* 0x000f220000300800 */
[----:B---3--:R-:W-:Y:S02]  /*19110*/  SEL R8, R8, RZ, !P1 ;  /* 0x000000ff08087207 */ /* 0x008fe40004800000 */
[----:B------:R-:W-:-:S03]  /*19120*/  SEL R7, R7, RZ, !P1 ;  /* 0x000000ff07077207 */ /* 0x000fc60004800000 */
[----:B0-----:R-:W-:Y:S02]  /*19130*/  FADD R0, R13, R8 ;  /* 0x000000080d007221 */ /* 0x001fe40000000000 */
[----:B------:R-:W-:-:S03]  /*19140*/  FADD R4, R14, R7 ;  /* 0x000000070e047221 */ /* 0x000fc60000000000 */
[----:B------:R0:W-:Y:S04]  /*19150*/  STL [R1+0x140], R0 ;  /* 0x0001400001007387 */ /* 0x0001e80000100800 */
[----:B------:R-:W3:Y:S01]  /*19160*/  @!P1 LDG.E.EL R40, desc[UR22][R16.64] ;  /* 0x0000001610289981 */ /* 0x000ee2000c2e1900 */
[----:B------:R-:W-:-:S03]  /*19170*/  SEL R6, R6, RZ, !P1 ;  /* 0x000000ff06067207 */ /* 0x000fc60004800000 */
[----:B------:R-:W-:Y:S01]  /*19180*/  STL [R1+0x134], R4 ;  /* 0x0001340401007387 */ /* 0x000fe20000100800 */
[----:B------:R-:W-:Y:S01]  /*19190*/  SEL R5, R5, RZ, !P1 ;  /* 0x000000ff05057207 */ /* 0x000fe20004800000 */
[----:B0-----:R-:W-:Y:S01]  /*191a0*/  FADD R0, R15, R6 ;  /* 0x000000060f007221 */ /* 0x001fe20000000000 */
[----:B------:R-:W-:Y:S01]  /*191b0*/  CS2R R6, SRZ ;  /* 0x0000000000067805 */ /* 0x000fe2000001ff00 */
[----:B------:R-:W4:Y:S04]  /*191c0*/  LDL.LU.64 R48, [R1+0x290] ;  /* 0x0002900001307983 */ /* 0x000f280000300a00 */
[----:B------:R0:W-:Y:S04]  /*191d0*/  STL [R1+0x12c], R0 ;  /* 0x00012c0001007387 */ /* 0x0001e80000100800 */
[----:B------:R-:W4:Y:S04]  /*191e0*/  @!P1 LDG.E.EL R23, desc[UR22][R46.64] ;  /* 0x000000162e179981 */ /* 0x000f28000c2e1900 */
[----:B------:R-:W4:Y:S01]  /*191f0*/  @!P1 LDG.E.EL R6, desc[UR22][R44.64] ;  /* 0x000000162c069981 */ /* 0x000f22000c2e1900 */
[----:B0-----:R-:W-:Y:S01]  /*19200*/  FADD R0, R29, R5 ;  /* 0x000000051d007221 */ /* 0x001fe20000000000 */
[----:B------:R-:W-:-:S02]  /*19210*/  IMAD.MOV.U32 R5, RZ, RZ, RZ ;  /* 0x000000ffff057224 */ /* 0x000fc400078e00ff */
[----:B------:R-:W4:Y:S01]  /*19220*/  @!P1 LDG.E.EL R7, desc[UR22][R42.64] ;  /* 0x000000162a079981 */ /* 0x000f22000c2e1900 */
[----:B------:R-:W-:-:S03]  /*19230*/  IMAD.MOV.U32 R8, RZ, RZ, RZ ;  /* 0x000000ffff087224 */ /* 0x000fc600078e00ff */
[----:B------:R-:W4:Y:S04]  /*19240*/  LDL.LU R29, [R1+0x690] ;  /* 0x00069000011d7983 */ /* 0x000f280000300800 */
[----:B------:R-:W4:Y:S04]  /*19250*/  @!P1 LDG.E.EL R5, desc[UR22][R58.64] ;  /* 0x000000163a059981 */ /* 0x000f28000c2e1900 */
[----:B------:R-:W4:Y:S04]  /*19260*/  @!P1 LDG.E.EL R8, desc[UR22][R36.64] ;  /* 0x0000001624089981 */ /* 0x000f28000c2e1900 */
[----:B------:R-:W4:Y:S04]  /*19270*/  LDL.LU.64 R12, [R1+0x288] ;  /* 0x00028800010c7983 */ /* 0x000f280000300a00 */
[----:B------:R0:W-:Y:S04]  /*19280*/  STL [R1+0x16c], R0 ;  /* 0x00016c0001007387 */ /* 0x0001e80000100800 */
[----:B------:R-:W4:Y:S04]  /*19290*/  LDL.LU.64 R14, [R1+0x280] ;  /* 0x00028000010e7983 */ /* 0x000f280000300a00 */
[----:B------:R-:W4:Y:S01]  /*192a0*/  LDL.LU.64 R16, [R1+0x270] ;  /* 0x0002700001107983 */ /* 0x000f220000300a00 */
[----:B---3--:R-:W-:-:S05]  /*192b0*/  SEL R40, R40, RZ, !P1 ;  /* 0x000000ff28287207 */ /* 0x008fca0004800000 */
[----:B----4-:R-:W-:-:S05]  /*192c0*/  FADD R4, R60, R40 ;  /* 0x000000283c047221 */ /* 0x010fca0000000000 */
[----:B------:R1:W-:Y:S01]  /*192d0*/  STL [R1+0x114], R4 ;  /* 0x0001140401007387 */ /* 0x0003e20000100800 */
[----:B------:R-:W-:Y:S02]  /*192e0*/  SEL R23, R23, RZ, !P1 ;  /* 0x000000ff17177207 */ /* 0x000fe40004800000 */
[----:B------:R-:W-:-:S03]  /*192f0*/  SEL R6, R6, RZ, !P1 ;  /* 0x000000ff06067207 */ /* 0x000fc60004800000 */
[----:B0-----:R-:W-:Y:S01]  /*19300*/  FADD R0, R61, R23 ;  /* 0x000000173d007221 */ /* 0x001fe20000000000 */
[----:B------:R-:W-:Y:S01]  /*19310*/  SEL R7, R7, RZ, !P1 ;  /* 0x000000ff07077207 */ /* 0x000fe20004800000 */
[----:B-1----:R-:W-:-:S03]  /*19320*/  FADD R4, R57, R6 ;  /* 0x0000000639047221 */ /* 0x002fc60000000000 */
[----:B------:R0:W-:Y:S01]  /*19330*/  STL [R1+0x130], R0 ;  /* 0x0001300001007387 */ /* 0x0001e20000100800 */
[----:B------:R-:W-:-:S03]  /*19340*/  SEL R5, R5, RZ, !P1 ;  /* 0x000000ff05057207 */ /* 0x000fc60004800000 */
[----:B------:R1:W-:Y:S01]  /*19350*/  STL [R1+0x128], R4 ;  /* 0x0001280401007387 */ /* 0x0003e20000100800 */
[----:B0-----:R-:W-:Y:S01]  /*19360*/  FADD R0, R50, R7 ;  /* 0x0000000732007221 */ /* 0x001fe20000000000 */
[----:B------:R-:W-:Y:S01]  /*19370*/  SEL R8, R8, RZ, !P1 ;  /* 0x000000ff08087207 */ /* 0x000fe20004800000 */
[----:B-1----:R-:W-:Y:S01]  /*19380*/  FADD R4, R51, R5 ;  /* 0x0000000533047221 */ /* 0x002fe20000000000 */
[----:B------:R-:W-:Y:S02]  /*19390*/  IMAD.MOV.U32 R5, RZ, RZ, RZ ;  /* 0x000000ffff057224 */ /* 0x000fe400078e00ff */
[----:B------:R0:W-:Y:S04]  /*193a0*/  STL [R1+0x11c], R0 ;  /* 0x00011c0001007387 */ /* 0x0001e80000100800 */
[----:B------:R-:W3:Y:S01]  /*193b0*/  @!P1 LDG.E.EL R5, desc[UR22][R48.64] ;  /* 0x0000001630059981 */ /* 0x000ee2000c2e1900 */
[----:B0-----:R-:W-:-:S03]  /*193c0*/  FADD R0, R28, R8 ;  /* 0x000000081c007221 */ /* 0x001fc60000000000 */
[----:B------:R-:W-:Y:S04]  /*193d0*/  STL [R1+0x110], R4 ;  /* 0x0001100401007387 */ /* 0x000fe80000100800 */
[----:B------:R-:W4:Y:S04]  /*193e0*/  LDL.LU R28, [R1+0x68c] ;  /* 0x00068c00011c7983 */ /* 0x000f280000300800 */
[----:B------:R0:W-:Y:S02]  /*193f0*/  STL [R1+0x168], R0 ;  /* 0x0001680001007387 */ /* 0x0001e40000100800 */
[----:B0-----:R-:W-:-:S06]  /*19400*/  IMAD.MOV.U32 R0, RZ, RZ, RZ ;  /* 0x000000ffff007224 */ /* 0x001fcc00078e00ff */
[----:B------:R-:W4:Y:S01]  /*19410*/  @!P1 LDG.E.EL R0, desc[UR22][R12.64] ;  /* 0x000000160c009981 */ /* 0x000f22000c2e1900 */
[----:B---3--:R-:W-:-:S05]  /*19420*/  SEL R5, R5, RZ, !P1 ;  /* 0x000000ff05057207 */ /* 0x008fca0004800000 */
[----:B------:R-:W-:Y:S02]  /*19430*/  FADD R4, R29, R5 ;  /* 0x000000051d047221 */ /* 0x000fe40000000000 */
[----:B------:R-:W3:Y:S04]  /*19440*/  LDL.LU R29, [R1+0x688] ;  /* 0x00068800011d7983 */ /* 0x000ee80000300800 */
[----:B------:R-:W-:Y:S04]  /*19450*/  STL [R1+0x118], R4 ;  /* 0x0001180401007387 */ /* 0x000fe80000100800 */
[----:B----4-:R0:W-:Y:S02]  /*19460*/  STL [R1+0x3c], R0 ;  /* 0x00003c0001007387 */ /* 0x0101e40000100800 */
[----:B0-----:R-:W-:-:S06]  /*19470*/  IMAD.MOV.U32 R0, RZ, RZ, RZ ;  /* 0x000000ffff007224 */ /* 0x001fcc00078e00ff */
[----:B------:R-:W4:Y:S04]  /*19480*/  @!P1 LDG.E.EL R0, desc[UR22][R14.64] ;  /* 0x000000160e009981 */ /* 0x000f28000c2e1900 */
[----:B----4-:R0:W-:Y:S02]  /*19490*/  STL [R1+0x50], R0 ;  /* 0x0000500001007387 */ /* 0x0101e40000100800 */
[----:B0-----:R-:W-:-:S06]  /*194a0*/  IMAD.MOV.U32 R0, RZ, RZ, RZ ;  /* 0x000000ffff007224 */ /* 0x001fcc00078e00ff */
[----:B------:R-:W4:Y:S04]  /*194b0*/  @!P1 LDG.E.EL R0, desc[UR22][R16.64] ;  /* 0x0000001610009981 */ /* 0x000f28000c2e1900 */
[----:B----4-:R0:W-:Y:S02]  /*194c0*/  STL [R1+0x34], R0 ;  /* 0x0000340001007387 */ /* 0x0101e40000100800 */
[----:B0-----:R-:W-:-:S06]  /*194d0*/  IMAD.MOV.U32 R0, RZ, RZ, RZ ;  /* 0x000000ffff007224 */ /* 0x001fcc00078e00ff */
[----:B---3--:R-:W3:Y:S04]  /*194e0*/  @!P1 LDG.E.EL R0, desc[UR22][R28.64] ;  /* 0x000000161c009981 */ /* 0x008ee8000c2e1900 */
[----:B------:R-:W4:Y:S04]  /*194f0*/  LDL.LU.64 R28, [R1+0x680] ;  /* 0x00068000011c7983 */ /* 0x000f280000300a00 */
[----:B------:R-:W4:Y:S04]  /*19500*/  LDL.LU.64 R36, [R1+0x238] ;  /* 0x0002380001247983 */ /* 0x000f280000300a00 */
[----:B------:R-:W4:Y:S04]  /*19510*/  LDL.LU.64 R50, [R1+0x230] ;  /* 0x0002300001327983 */ /* 0x000f280000300a00 */
[----:B------:R-:W4:Y:S04]  /*19520*/  LDL.LU.64 R48, [R1+0x220] ;  /* 0x0002200001307983 */ /* 0x000f280000300a00 */
[----:B------:R-:W4:Y:S04]  /*19530*/  LDL.LU.64 R12, [R1+0x218] ;  /* 0x00021800010c7983 */ /* 0x000f280000300a00 */
[----:B------:R-:W4:Y:S04]  /*19540*/  LDL.LU.64 R58, [R1+0x210] ;  /* 0x00021000013a7983 */ /* 0x000f280000300a00 */
[----:B------:R-:W4:Y:S04]  /*19550*/  LDL.LU.64 R14, [R1+0x208] ;  /* 0x00020800010e7983 */ /* 0x000f280000300a00 */
[----:B------:R-:W4:Y:S04]  /*19560*/  LDL.LU.64 R16, [R1+0xf0] ;  /* 0x0000f00001107983 */ /* 0x000f280000300a00 */
[----:B------:R-:W4:Y:S04]  /*19570*/  LDL.LU R60, [R1+0x348] ;  /* 0x00034800013c7983 */ /* 0x000f280000300800 */
[----:B------:R-:W4:Y:S04]  /*19580*/  LDL.LU R4, [R1+0x344] ;  /* 0x0003440001047983 */ /* 0x000f280000300800 */
[----:B------:R-:W4:Y:S04]  /*19590*/  LDL.LU R61, [R1+0x33c] ;  /* 0x00033c00013d7983 */ /* 0x000f280000300800 */
[----:B------:R-:W4:Y:S01]  /*195a0*/  LDL.LU R57, [R1+0x338] ;  /* 0x0003380001397983 */ /* 0x000f220000300800 */
[----:B------:R-:W-:-:S02]  /*195b0*/  IMAD.MOV.U32 R42, RZ, RZ, 0x3f400000 ;  /* 0x3f400000ff2a7424 */ /* 0x000fc400078e00ff */
[----:B------:R-:W-:Y:S01]  /*195c0*/  IMAD.MOV.U32 R41, RZ, RZ, 0x3fa00000 ;  /* 0x3fa00000ff297424 */ /* 0x000fe200078e00ff */
[----:B---3--:R0:W-:Y:S02]  /*195d0*/  STL [R1+0x40], R0 ;  /* 0x0000400001007387 */ /* 0x0081e40000100800 */
[----:B0-----:R-:W-:-:S06]  /*195e0*/  IMAD.MOV.U32 R0, RZ, RZ, RZ ;  /* 0x000000ffff007224 */ /* 0x001fcc00078e00ff */
[----:B----4-:R-:W3:Y:S01]  /*195f0*/  @!P1 LDG.E.EL R0, desc[UR22][R36.64] ;  /* 0x0000001624009981 */ /* 0x010ee2000c2e1900 */
[----:B------:R-:W-:-:S04]  /*19600*/  FADD R7, R29, 1 ;  /* 0x3f8000001d077421 */ /* 0x000fc80000000000 */
[----:B------:R-:W-:Y:S01]  /*19610*/  FFMA R5, R7, -R42, 3.75 ;  /* 0x4070000007057423 */ /* 0x000fe2000000082a */
[----:B------:R-:W-:-:S03]  /*19620*/  FADD R6, -R29, 1 ;  /* 0x3f8000001d067421 */ /* 0x000fc60000000100 */
[----:B------:R-:W-:Y:S01]  /*19630*/  FFMA R5, R7, R5, -6 ;  /* 0xc0c0000007057423 */ /* 0x000fe20000000005 */
[----:B------:R-:W-:Y:S01]  /*19640*/  FADD R23, -R29, 2 ;  /* 0x400000001d177421 */ /* 0x000fe20000000100 */
[----:B------:R-:W-:Y:S01]  /*19650*/  IMAD.MOV.U32 R45, RZ, RZ, RZ ;  /* 0x000000ffff2d7224 */ /* 0x000fe200078e00ff */
[----:B------:R-:W4:Y:S01]  /*19660*/  LDL.LU R36, [R1+0x300] ;  /* 0x0003000001247983 */ /* 0x000f220000300800 */
[----:B------:R-:W-:Y:S01]  /*19670*/  FFMA R7, R7, R5, 3 ;  /* 0x4040000007077423 */ /* 0x000fe20000000005 */
[C---:B------:R-:W-:Y:S01]  /*19680*/  FFMA R5, R6.reuse, R41, -2.25 ;  /* 0xc010000006057423 */ /* 0x040fe20000000029 */
[----:B------:R-:W-:Y:S02]  /*19690*/  IMAD.MOV.U32 R44, RZ, RZ, RZ ;  /* 0x000000ffff2c7224 */ /* 0x000fe400078e00ff */
[----:B------:R-:W4:Y:S01]  /*196a0*/  @!P1 LDG.E.EL R45, desc[UR22][R48.64] ;  /* 0x00000016302d9981 */ /* 0x000f22000c2e1900 */
[----:B------:R-:W-:Y:S01]  /*196b0*/  FMUL R5, R6, R5 ;  /* 0x0000000506057220 */ /* 0x000fe20000400000 */
[----:B------:R-:W-:-:S02]  /*196c0*/  IMAD.MOV.U32 R43, RZ, RZ, RZ ;  /* 0x000000ffff2b7224 */ /* 0x000fc400078e00ff */
[----:B------:R-:W4:Y:S01]  /*196d0*/  @!P1 LDG.E.EL R44, desc[UR22][R12.64] ;  /* 0x000000160c2c9981 */ /* 0x000f22000c2e1900 */
[----:B------:R-:W-:Y:S01]  /*196e0*/  FFMA R6, R6, R5, 1 ;  /* 0x3f80000006067423 */ /* 0x000fe20000000005 */
[----:B------:R-:W-:Y:S02]  /*196f0*/  FADD R5, -R28, 1 ;  /* 0x3f8000001c057421 */ /* 0x000fe40000000100 */
[----:B------:R-:W4:Y:S02]  /*19700*/  @!P1 LDG.E.EL R43, desc[UR22][R58.64] ;  /* 0x000000163a2b9981 */ /* 0x000f24000c2e1900 */
[----:B------:R-:W-:-:S04]  /*19710*/  FFMA R8, R5, R41, -2.25 ;  /* 0xc010000005087423 */ /* 0x000fc80000000029 */
[----:B------:R-:W-:-:S04]  /*19720*/  FMUL R8, R5, R8 ;  /* 0x0000000805087220 */ /* 0x000fc80000400000 */
[----:B------:R-:W-:Y:S01]  /*19730*/  FFMA R5, R5, R8, 1 ;  /* 0x3f80000005057423 */ /* 0x000fe20000000008 */
[----:B------:R-:W-:-:S04]  /*19740*/  FFMA R8, R29, R41, -2.25 ;  /* 0xc01000001d087423 */ /* 0x000fc80000000029 */
[----:B------:R-:W-:-:S04]  /*19750*/  FMUL R8, R29, R8 ;  /* 0x000000081d087220 */ /* 0x000fc80000400000 */
[----:B------:R-:W-:Y:S01]  /*19760*/  FFMA R8, R29, R8, 1 ;  /* 0x3f8000001d087423 */ /* 0x000fe20000000008 */
[----:B------:R-:W-:-:S04]  /*19770*/  FFMA R29, R23, -R42, 3.75 ;  /* 0x40700000171d7423 */ /* 0x000fc8000000082a */
[----:B------:R-:W-:-:S04]  /*19780*/  FFMA R29, R23, R29, -6 ;  /* 0xc0c00000171d7423 */ /* 0x000fc8000000001d */
[----:B------:R-:W-:Y:S01]  /*19790*/  FFMA R23, R23, R29, 3 ;  /* 0x4040000017177423 */ /* 0x000fe2000000001d */
[----:B------:R-:W-:-:S04]  /*197a0*/  FADD R29, R28, 1 ;  /* 0x3f8000001c1d7421 */ /* 0x000fc80000000000 */
[----:B------:R-:W-:-:S04]  /*197b0*/  FFMA R40, R29, -R42, 3.75 ;  /* 0x407000001d287423 */ /* 0x000fc8000000082a */
[----:B------:R-:W-:-:S04]  /*197c0*/  FFMA R40, R29, R40, -6 ;  /* 0xc0c000001d287423 */ /* 0x000fc80000000028 */
[----:B------:R-:W-:Y:S01]  /*197d0*/  FFMA R29, R29, R40, 3 ;  /* 0x404000001d1d7423 */ /* 0x000fe20000000028 */
[----:B------:R-:W-:-:S04]  /*197e0*/  FFMA R40, R28, R41, -2.25 ;  /* 0xc01000001c287423 */ /* 0x000fc80000000029 */
[----:B------:R-:W-:-:S04]  /*197f0*/  FMUL R40, R28, R40 ;  /* 0x000000281c287220 */ /* 0x000fc80000400000 */
[C---:B------:R-:W-:Y:S01]  /*19800*/  FFMA R40, R28.reuse, R40, 1 ;  /* 0x3f8000001c287423 */ /* 0x040fe20000000028 */
[----:B------:R-:W-:-:S04]  /*19810*/  FADD R28, -R28, 2 ;  /* 0x400000001c1c7421 */ /* 0x000fc80000000100 */
[----:B------:R-:W-:-:S04]  /*19820*/  FFMA R41, R28, -R42, 3.75 ;  /* 0x407000001c297423 */ /* 0x000fc8000000082a */
[----:B------:R-:W-:-:S04]  /*19830*/  FFMA R41, R28, R41, -6 ;  /* 0xc0c000001c297423 */ /* 0x000fc80000000029 */
[----:B------:R-:W-:Y:S01]  /*19840*/  FFMA R42, R28, R41, 3 ;  /* 0x404000001c2a7423 */ /* 0x000fe20000000029 */
[----:B------:R-:W-:Y:S02]  /*19850*/  IMAD.MOV.U32 R41, RZ, RZ, RZ ;  /* 0x000000ffff297224 */ /* 0x000fe400078e00ff */
[----:B------:R-:W-:-:S04]  /*19860*/  IMAD.MOV.U32 R28, RZ, RZ, RZ ;  /* 0x000000ffff1c7224 */ /* 0x000fc800078e00ff */
[----:B------:R-:W4:Y:S04]  /*19870*/  @!P1 LDG.E.EL R41, desc[UR22][R14.64] ;  /* 0x000000160e299981 */ /* 0x000f28000c2e1900 */
[----:B------:R-:W4:Y:S04]  /*19880*/  @!P1 LDG.E.EL R28, desc[UR22][R16.64] ;  /* 0x00000016101c9981 */ /* 0x000f28000c2e1900 */
[----:B---3--:R0:W-:Y:S02]  /*19890*/  STL [R1+0x48], R0 ;  /* 0x0000480001007387 */ /* 0x0081e40000100800 */
[----:B0-----:R-:W-:-:S06]  /*198a0*/  IMAD.MOV.U32 R0, RZ, RZ, RZ ;  /* 0x000000ffff007224 */ /* 0x001fcc00078e00ff */
[----:B------:R-:W3:Y:S04]  /*198b0*/  @!P1 LDG.E.EL R0, desc[UR22][R50.64] ;  /* 0x0000001632009981 */ /* 0x000ee8000c2e1900 */
[----:B------:R-:W3:Y:S04]  /*198c0*/  LDL.LU.64 R50, [R1+0x1f8] ;  /* 0x0001f80001327983 */ /* 0x000ee80000300a00 */
[----:B------:R-:W3:Y:S04]  /*198d0*/  LDL.LU.64 R48, [R1+0x1f0] ;  /* 0x0001f00001307983 */ /* 0x000ee80000300a00 */
[----:B------:R-:W3:Y:S04]  /*198e0*/  LDL.LU.64 R12, [R1+0x1e8] ;  /* 0x0001e800010c7983 */ /* 0x000ee80000300a00 */
[----:B------:R-:W3:Y:S04]  /*198f0*/  LDL.LU.64 R58, [R1+0x1e0] ;  /* 0x0001e000013a7983 */ /* 0x000ee80000300a00 */
[----:B------:R-:W3:Y:S04]  /*19900*/  LDL.LU.64 R14, [R1+0x1d8] ;  /* 0x0001d800010e7983 */ /* 0x000ee80000300a00 */
[----:B------:R-:W3:Y:S01]  /*19910*/  LDL.LU.64 R16, [R1+0xe0] ;  /* 0x0000e00001107983 */ /* 0x000ee20000300a00 */
[----:B----4-:R-:W-:Y:S01]  /*19920*/  SEL R45, R45, RZ, !P1 ;  /* 0x000000ff2d2d7207 */ /* 0x010fe20004800000 */
[----:B------:R-:W-:Y:S01]  /*19930*/  IMAD.MOV.U32 R46, RZ, RZ, RZ ;  /* 0x000000ffff2e7224 */ /* 0x000fe200078e00ff */
[----:B------:R-:W-:-:S02]  /*19940*/  SEL R44, R44, RZ, !P1 ;  /* 0x000000ff2c2c7207 */ /* 0x000fc40004800000 */
[----:B------:R-:W-:-:S03]  /*19950*/  SEL R43, R43, RZ, !P1 ;  /* 0x000000ff2b2b7207 */ /* 0x000fc60004800000 */
[----:B------:R-:W-:Y:S01]  /*19960*/  FADD R4, R4, R44 ;  /* 0x0000002c04047221 */ /* 0x000fe20000000000 */
[----:B------:R-:W-:Y:S01]  /*19970*/  IMAD.MOV.U32 R44, RZ, RZ, RZ ;  /* 0x000000ffff2c7224 */ /* 0x000fe200078e00ff */
[----:B------:R-:W-:Y:S02]  /*19980*/  SEL R41, R41, RZ, !P1 ;  /* 0x000000ff29297207 */ /* 0x000fe40004800000 */
[----:B------:R-:W-:Y:S01]  /*19990*/  SEL R28, R28, RZ, !P1 ;  /* 0x000000ff1c1c7207 */ /* 0x000fe20004800000 */
[----:B---3--:R0:W-:Y:S04]  /*199a0*/  STL [R1+0x4c], R0 ;  /* 0x00004c0001007387 */ /* 0x0081e80000100800 */
[----:B------:R-:W3:Y:S01]  /*199b0*/  LDL.LU R37, [R1+0x330] ;  /* 0x0003300001257983 */ /* 0x000ee20000300800 */
[----:B0-----:R-:W-:Y:S01]  /*199c0*/  FADD R0, R60, R45 ;  /* 0x0000002d3c007221 */ /* 0x001fe20000000000 */
[----:B------:R-:W-:-:S02]  /*199d0*/  IMAD.MOV.U32 R45, RZ, RZ, RZ ;  /* 0x000000ffff2d7224 */ /* 0x000fc400078e00ff */
[----:B------:R-:W4:Y:S04]  /*199e0*/  LDL.LU R60, [R1+0x31c] ;  /* 0x00031c00013c7983 */ /* 0x000f280000300800 */
[----:B------:R-:W3:Y:S04]  /*199f0*/  @!P1 LDG.E.EL R46, desc[UR22][R50.64] ;  /* 0x00000016322e9981 */ /* 0x000ee8000c2e1900 */
[----:B------:R0:W-:Y:S04]  /*19a00*/  STL [R1+0xfc], R0 ;  /* 0x0000fc0001007387 */ /* 0x0001e80000100800 */
[----:B------:R-:W4:Y:S04]  /*19a10*/  @!P1 LDG.E.EL R45, desc[UR22][R48.64] ;  /* 0x00000016302d9981 */ /* 0x000f28000c2e1900 */
[----:B------:R-:W4:Y:S01]  /*19a20*/  @!P1 LDG.E.EL R44, desc[UR22][R12.64] ;  /* 0x000000160c2c9981 */ /* 0x000f22000c2e1900 */
[----:B0-----:R-:W-:-:S03]  /*19a30*/  FADD R0, R61, R43 ;  /* 0x0000002b3d007221 */ /* 0x001fc60000000000 */
[----:B------:R-:W-:Y:S01]  /*19a40*/  STL [R1+0xf8], R4 ;  /* 0x0000f80401007387 */ /* 0x000fe20000100800 */
[----:B------:R-:W-:-:S03]  /*19a50*/  IMAD.MOV.U32 R43, RZ, RZ, RZ ;  /* 0x000000ffff2b7224 */ /* 0x000fc600078e00ff */
[----:B------:R-:W4:Y:S04]  /*19a60*/  LDL.LU R61, [R1+0x2f8] ;  /* 0x0002f800013d7983 */ /* 0x000f280000300800 */
[----:B------:R0:W-:Y:S04]  /*19a70*/  STL [R1+0xf4], R0 ;  /* 0x0000f40001007387 */ /* 0x0001e80000100800 */
[----:B------:R-:W4:Y:S01]  /*19a80*/  @!P1 LDG.E.EL R43, desc[UR22][R58.64] ;  /* 0x000000163a2b9981 */ /* 0x000f22000c2e1900 */
[----:B0-----:R-:W-:-:S03]  /*19a90*/  FADD R0, R57, R41 ;  /* 0x0000002939007221 */ /* 0x001fc60000000000 */
[----:B------:R-:W4:Y:S04]  /*19aa0*/  LDL.LU R57, [R1+0x188] ;  /* 0x0001880001397983 */ /* 0x000f280000300800 */
[----:B------:R0:W-:Y:S01]  /*19ab0*/  STL [R1+0xf0], R0 ;  /* 0x0000f00001007387 */ /* 0x0001e20000100800 */
[----:B------:R-:W-:-:S06]  /*19ac0*/  IMAD.MOV.U32 R41, RZ, RZ, RZ ;  /* 0x000000ffff297224 */ /* 0x000fcc00078e00ff */
[----:B------:R-:W4:Y:S01]  /*19ad0*/  @!P1 LDG.E.EL R41, desc[UR22][R16.64] ;  /* 0x0000001610299981 */ /* 0x000f22000c2e1900 */
[----:B0-----:R-:W-:Y:S01]  /*19ae0*/  FADD R0, R36, R28 ;  /* 0x0000001c24007221 */ /* 0x001fe20000000000 */
[----:B------:R-:W-:-:S06]  /*19af0*/  IMAD.MOV.U32 R28, RZ, RZ, RZ ;  /* 0x000000ffff1c7224 */ /* 0x000fcc00078e00ff */
[----:B------:R-:W4:Y:S04]  /*19b00*/  @!P1 LDG.E.EL R28, desc[UR22][R14.64] ;  /* 0x000000160e1c9981 */ /* 0x000f28000c2e1900 */
[----:B------:R0:W-:Y:S04]  /*19b10*/  STL [R1+0xec], R0 ;  /* 0x0000ec0001007387 */ /* 0x0001e80000100800 */
[----:B------:R-:W4:Y:S04]  /*19b20*/  LDL.LU R50, [R1+0x2b4] ;  /* 0x0002b40001327983 */ /* 0x000f280000300800 */
[----:B------:R-:W4:Y:S04]  /*19b30*/  LDL.LU R51, [R1+0x2fc] ;  /* 0x0002fc0001337983 */ /* 0x000f280000300800 */
[----:B------:R-:W4:Y:S04]  /*19b40*/  LDL.LU.64 R48, [R1+0x1c8] ;  /* 0x0001c80001307983 */ /* 0x000f280000300a00 */
[----:B------:R-:W4:Y:S04]  /*19b50*/  LDL.LU.64 R12, [R1+0x1c0] ;  /* 0x0001c000010c7983 */ /* 0x000f280000300a00 */
[----:B------:R-:W4:Y:S04]  /*19b60*/  LDL.LU.64 R14, [R1+0x1b8] ;  /* 0x0001b800010e7983 */ /* 0x000f280000300a00 */
[----:B------:R-:W4:Y:S01]  /*19b70*/  LDL.LU.64 R16, [R1+0x1b0] ;  /* 0x0001b00001107983 */ /* 0x000f220000300a00 */
[----:B---3--:R-:W-:-:S05]  /*19b80*/  SEL R46, R46, RZ, !P1 ;  /* 0x000000ff2e2e7207 */ /* 0x008fca0004800000 */
[----:B------:R-:W-:Y:S01]  /*19b90*/  FADD R4, R37, R46 ;  /* 0x0000002e25047221 */ /* 0x000fe20000000000 */
[----:B----4-:R-:W-:-:S04]  /*19ba0*/  SEL R45, R45, RZ, !P1 ;  /* 0x000000ff2d2d7207 */ /* 0x010fc80004800000 */
[----:B------:R-:W-:Y:S01]  /*19bb0*/  STL [R1+0xe8], R4 ;  /* 0x0000e80401007387 */ /* 0x000fe20000100800 */
[----:B------:R-:W-:Y:S01]  /*19bc0*/  SEL R44, R44, RZ, !P1 ;  /* 0x000000ff2c2c7207 */ /* 0x000fe20004800000 */
[----:B0-----:R-:W-:Y:S02]  /*19bd0*/  FADD R0, R60, R45 ;  /* 0x0000002d3c007221 */ /* 0x001fe40000000000 */
[----:B------:R-:W3:Y:S04]  /*19be0*/  LDL.LU.64 R36, [R1+0x1a0] ;  /* 0x0001a00001247983 */ /* 0x000ee80000300a00 */
[----:B------:R-:W4:Y:S04]  /*19bf0*/  LDL.LU.64 R54, [R1+0x198] ;  /* 0x0001980001367983 */ /* 0x000f280000300a00 */
[----:B------:R0:W-:Y:S04]  /*19c00*/  STL [R1+0xe4], R0 ;  /* 0x0000e40001007387 */ /* 0x0001e80000100800 */
[----:B------:R-:W4:Y:S01]  /*19c10*/  LDL.LU.64 R58, [R1+0x160] ;  /* 0x00016000013a7983 */ /* 0x000f220000300a00 */
[----:B------:R-:W-:Y:S01]  /*19c20*/  SEL R43, R43, RZ, !P1 ;  /* 0x000000ff2b2b7207 */ /* 0x000fe20004800000 */
[----:B0-----:R-:W-:-:S05]  /*19c30*/  FADD R0, R61, R44 ;  /* 0x0000002c3d007221 */ /* 0x001fca0000000000 */
[----:B------:R0:W-:Y:S04]  /*19c40*/  STL [R1+0xe0], R0 ;  /* 0x0000e00001007387 */ /* 0x0001e80000100800 */
[----:B------:R-:W4:Y:S04]  /*19c50*/  LDL.LU.64 R60, [R1+0x158] ;  /* 0x00015800013c7983 */ /* 0x000f280000300a00 */
[----:B------:R-:W4:Y:S01]  /*19c60*/  LDL.LU R47, [R1+0x144] ;  /* 0x00014400012f7983 */ /* 0x000f220000300800 */
[----:B0-----:R-:W-:Y:S01]  /*19c70*/  FADD R0, R57, R43 ;  /* 0x0000002b39007221 */ /* 0x001fe20000000000 */
[----:B------:R-:W-:-:S04]  /*19c80*/  SEL R41, R41, RZ, !P1 ;  /* 0x000000ff29297207 */ /* 0x000fc80004800000 */
[----:B------:R0:W-:Y:S04]  /*19c90*/  STL [R1+0x5f4], R0 ;  /* 0x0005f40001007387 */ /* 0x0001e80000100800 */
[----:B------:R-:W4:Y:S01]  /*19ca0*/  LDL.LU R57, [R1+0x278] ;  /* 0x0002780001397983 */ /* 0x000f220000300800 */
[----:B------:R-:W-:-:S05]  /*19cb0*/  SEL R28, R28, RZ, !P1 ;  /* 0x000000ff1c1c7207 */ /* 0x000fca0004800000 */
[----:B0-----:R-:W-:Y:S01]  /*19cc0*/  FADD R0, R50, R28 ;  /* 0x0000001c32007221 */ /* 0x001fe20000000000 */
[----:B------:R-:W-:-:S04]  /*19cd0*/  FADD R4, R51, R41 ;  /* 0x0000002933047221 */ /* 0x000fc80000000000 */
[----:B------:R0:W-:Y:S01]  /*19ce0*/  STL [R1+0xd8], R0 ;  /* 0x0000d80001007387 */ /* 0x0001e20000100800 */
[----:B------:R-:W-:-:S03]  /*19cf0*/  IMAD.MOV.U32 R46, RZ, RZ, RZ ;  /* 0x000000ffff2e7224 */ /* 0x000fc600078e00ff */
[----:B------:R1:W-:Y:S01]  /*19d00*/  STL [R1+0xdc], R4 ;  /* 0x0000dc0401007387 */ /* 0x0003e20000100800 */
[----:B0-----:R-:W-:-:S03]  /*19d10*/  IMAD.MOV.U32 R0, RZ, RZ, RZ ;  /* 0x000000ffff007224 */ /* 0x001fc600078e00ff */
[----:B------:R-:W4:Y:S01]  /*19d20*/  @!P1 LDG.E.EL R46, desc[UR22][R14.64] ;  /* 0x000000160e2e9981 */ /* 0x000f22000c2e1900 */
[----:B-1----:R-:W-:-:S03]  /*19d30*/  IMAD.MOV.U32 R4, RZ, RZ, RZ ;  /* 0x000000ffff047224 */ /* 0x002fc600078e00ff */
[----:B------:R-:W4:Y:S01]  /*19d40*/  @!P1 LDG.E.EL R0, desc[UR22][R48.64] ;  /* 0x0000001630009981 */ /* 0x000f22000c2e1900 */
[----:B------:R-:W-:-:S03]  /*19d50*/  IMAD.MOV.U32 R45, RZ, RZ, RZ ;  /* 0x000000ffff2d7224 */ /* 0x000fc600078e00ff */
[----:B------:R-:W4:Y:S04]  /*19d60*/  @!P1 LDG.E.EL R4, desc[UR22][R12.64] ;  /* 0x000000160c049981 */ /* 0x000f28000c2e1900 */
[----:B------:R-:W4:Y:S01]  /*19d70*/  @!P1 LDG.E.EL R45, desc[UR22][R16.64] ;  /* 0x00000016102d9981 */ /* 0x000f22000c2e1900 */
[----:B------:R-:W-:Y:S02]  /*19d80*/  IMAD.MOV.U32 R44, RZ, RZ, RZ ;  /* 0x000000ffff2c7224 */ /* 0x000fe400078e00ff */
[----:B------:R-:W-:Y:S02]  /*19d90*/  IMAD.MOV.U32 R43, RZ, RZ, RZ ;  /* 0x000000ffff2b7224 */ /* 0x000fe400078e00ff */
[----:B------:R-:W-:Y:S02]  /*19da0*/  IMAD.MOV.U32 R28, RZ, RZ, RZ ;  /* 0x000000ffff1c7224 */ /* 0x000fe400078e00ff */
[----:B------:R-:W-:Y:S01]  /*19db0*/  IMAD.MOV.U32 R41, RZ, RZ, RZ ;  /* 0x000000ffff297224 */ /* 0x000fe200078e00ff */
[----:B---3--:R-:W3:Y:S04]  /*19dc0*/  @!P1 LDG.E.EL R44, desc[UR22][R36.64] ;  /* 0x00000016242c9981 */ /* 0x008ee8000c2e1900 */
[----:B----4-:R-:W4:Y:S04]  /*19dd0*/  @!P1 LDG.E.EL R43, desc[UR22][R54.64] ;  /* 0x00000016362b9981 */ /* 0x010f28000c2e1900 */
[----:B------:R-:W4:Y:S04]  /*19de0*/  @!P1 LDG.E.EL R28, desc[UR22][R58.64] ;  /* 0x000000163a1c9981 */ /* 0x000f28000c2e1900 */
[----:B------:R-:W4:Y:S01]  /*19df0*/  @!P1 LDG.E.EL R41, desc[UR22][R60.64] ;  /* 0x000000163c299981 */ /* 0x000f22000c2e1900 */
[----:B------:R-:W-:-:S03]  /*19e00*/  SEL R46, R46, RZ, !P1 ;  /* 0x000000ff2e2e7207 */ /* 0x000fc60004800000 */
[----:B------:R0:W-:Y:S02]  /*19e10*/  STL [R1+0x44], R0 ;  /* 0x0000440001007387 */ /* 0x0001e40000100800 */
[----:B------:R-:W-:Y:S02]  /*19e20*/  FADD R47, R47, R46 ;  /* 0x0000002e2f2f7221 */ /* 0x000fe40000000000 */
[----:B0-----:R-:W4:Y:S04]  /*19e30*/  LDL.LU R0, [R1+0x244] ;  /* 0x0002440001007983 */ /* 0x001f280000300800 */
[----:B------:R0:W-:Y:S01]  /*19e40*/  STL [R1+0x38], R4 ;  /* 0x0000380401007387 */ /* 0x0001e20000100800 */
[----:B------:R-:W-:-:S03]  /*19e50*/  SEL R45, R45, RZ, !P1 ;  /* 0x000000ff2d2d7207 */ /* 0x000fc60004800000 */
[----:B0-----:R-:W4:Y:S04]  /*19e60*/  LDL.LU R4, [R1+0x298] ;  /* 0x0002980001047983 */ /* 0x001f280000300800 */
[----:B------:R-:W4:Y:S04]  /*19e70*/  LDL.LU.64 R50, [R1+0x170] ;  /* 0x0001700001327983 */ /* 0x000f280000300a00 */
[----:B------:R-:W4:Y:S04]  /*19e80*/  LDL.LU.64 R48, [R1+0x150] ;  /* 0x0001500001307983 */ /* 0x000f280000300a00 */
[----:B------:R-:W4:Y:S04]  /*19e90*/  LDL.LU.64 R12, [R1+0x148] ;  /* 0x00014800010c7983 */ /* 0x000f280000300a00 */
[----:B------:R-:W4:Y:S01]  /*19ea0*/  LDL.LU.64 R14, [R1+0x138] ;  /* 0x00013800010e7983 */ /* 0x000f220000300a00 */
[----:B------:R-:W-:-:S03]  /*19eb0*/  FADD R45, R57, R45 ;  /* 0x0000002d392d7221 */ /* 0x000fc60000000000 */
[----:B------:R-:W4:Y:S04]  /*19ec0*/  LDL.LU.64 R16, [R1+0x108] ;  /* 0x0001080001107983 */ /* 0x000f280000300a00 */
[----:B------:R-:W4:Y:S04]  /*19ed0*/  LDL.LU.64 R36, [R1+0x678] ;  /* 0x0006780001247983 */ /* 0x000f280000300a00 */
[----:B------:R-:W4:Y:S04]  /*19ee0*/  LDL.LU.64 R54, [R1+0xc8] ;  /* 0x0000c80001367983 */ /* 0x000f280000300a00 */
[----:B------:R-:W4:Y:S04]  /*19ef0*/  LDL.LU.64 R58, [R1+0x98] ;  /* 0x00009800013a7983 */ /* 0x000f280000300a00 */
[----:B------:R-:W4:Y:S04]  /*19f00*/  LDL.LU.64 R60, [R1+0x670] ;  /* 0x00067000013c7983 */ /* 0x000f280000300a00 */
[----:B------:R0:W-:Y:S04]  /*19f10*/  STL [R1+0x144], R47 ;  /* 0x0001442f01007387 */ /* 0x0001e80000100800 */
[----:B0-----:R-:W4:Y:S04]  /*19f20*/  LDL.LU.64 R46, [R1+0xd0] ;  /* 0x0000d000012e7983 */ /* 0x001f280000300a00 */
[----:B------:R-:W4:Y:S04]  /*19f30*/  LDL.LU R57, [R1+0x668] ;  /* 0x0006680001397983 */ /* 0x000f280000300800 */
[----:B------:R0:W-:Y:S04]  /*19f40*/  STL [R1+0x158], R45 ;  /* 0x0001582d01007387 */ /* 0x0001e80000100800 */
[----:B0-----:R-:W4:Y:S01]  /*19f50*/  LDL.LU R45, [R1+0x2b0] ;  /* 0x0002b000012d7983 */ /* 0x001f220000300800 */
[----:B---3--:R-:W-:-:S02]  /*19f60*/  SEL R44, R44, RZ, !P1 ;  /* 0x000000ff2c2c7207 */ /* 0x008fc40004800000 */
[----:B----4-:R-:W-:-:S05]  /*19f70*/  SEL R43, R43, RZ, !P1 ;  /* 0x000000ff2b2b7207 */ /* 0x010fca0004800000 */
[----:B------:R-:W-:Y:S01]  /*19f80*/  FADD R0, R0, R43 ;  /* 0x0000002b00007221 */ /* 0x000fe20000000000 */
[----:B------:R-:W-:-:S05]  /*19f90*/  FADD R45, R45, R44 ;  /* 0x0000002c2d2d7221 */ /* 0x000fca0000000000 */
[----:B------:R0:W-:Y:S04]  /*19fa0*/  STL [R1+0x15c], R45 ;  /* 0x00015c2d01007387 */ /* 0x0001e80000100800 */
[----:B0-----:R-:W3:Y:S04]  /*19fb0*/  LDL.LU.64 R44, [R1+0x100] ;  /* 0x00010000012c7983 */ /* 0x001ee80000300a00 */
[----:B------:R0:W-:Y:S02]  /*19fc0*/  STL [R1+0x164], R0 ;  /* 0x0001640001007387 */ /* 0x0001e40000100800 */
[----:B0-----:R-:W-:-:S06]  /*19fd0*/  IMAD.MOV.U32 R0, RZ, RZ, RZ ;  /* 0x000000ffff007224 */ /* 0x001fcc00078e00ff */
[----:B------:R-:W4:Y:S01]  /*19fe0*/  @!P1 LDG.E.EL R0, desc[UR22][R50.64] ;  /* 0x0000001632009981 */ /* 0x000f22000c2e1900 */
[----:B------:R-:W-:-:S05]  /*19ff0*/  SEL R28, R28, RZ, !P1 ;  /* 0x000000ff1c1c7207 */ /* 0x000fca0004800000 */
[----:B------:R-:W-:-:S05]  /*1a000*/  FADD R4, R4, R28 ;  /* 0x0000001c04047221 */ /* 0x000fca0000000000 */
[----:B------:R-:W-:Y:S04]  /*1a010*/  STL [R1+0x160], R4 ;  /* 0x0001600401007387 */ /* 0x000fe80000100800 */
[----:B------:R-:W3:Y:S04]  /*1a020*/  LDL.LU.64 R50, [R1+0x660] ;  /* 0x0006600001327983 */ /* 0x000ee80000300a00 */
[----:B----4-:R0:W-:Y:S02]  /*1a030*/  STL [R1+0x30], R0 ;  /* 0x0000300001007387 */ /* 0x0101e40000100800 */
[----:B0-----:R-:W-:-:S06]  /*1a040*/  IMAD.MOV.U32 R0, RZ, RZ, RZ ;  /* 0x000000ffff007224 */ /* 0x001fcc00078e00ff */
[----:B------:R-:W4:Y:S01]  /*1a050*/  @!P1 LDG.E.EL R0, desc[UR22][R48.64] ;  /* 0x0000001630009981 */ /* 0x000f22000c2e1900 */
[----:B------:R-:W-:-:S06]  /*1a060*/  IMAD.MOV.U32 R43, RZ, RZ, RZ ;  /* 0x000000ffff2b7224 */ /* 0x000fcc00078e00ff */
[----:B------:R-:W3:Y:S04]  /*1a070*/  @!P1 LDG.E.EL R43, desc[UR22][R12.64] ;  /* 0x000000160c2b9981 */ /* 0x000ee8000c2e1900 */
[----:B------:R-:W3:Y:S04]  /*1a080*/  LDL.LU.64 R48, [R1+0x658] ;  /* 0x0006580001307983 */ /* 0x000ee80000300a00 */
[----:B------:R-:W3:Y:S04]  /*1a090*/  LDL.LU.64 R12, [R1+0x650] ;  /* 0x00065000010c7983 */ /* 0x000ee80000300a00 */
[----:B----4-:R0:W-:Y:S02]  /*1a0a0*/  STL [R1+0x2c], R0 ;  /* 0x00002c0001007387 */ /* 0x0101e40000100800 */
[----:B0-----:R-:W-:-:S06]  /*1a0b0*/  IMAD.MOV.U32 R0, RZ, RZ, RZ ;  /* 0x000000ffff007224 */ /* 0x001fcc00078e00ff */
[----:B------:R-:W4:Y:S04]  /*1a0c0*/  @!P1 LDG.E.EL R0, desc[UR22][R14.64] ;  /* 0x000000160e009981 */ /* 0x000f28000c2e1900 */
[----:B------:R-:W3:Y:S04]  /*1a0d0*/  LDL.LU.64 R14, [R1+0x648] ;  /* 0x00064800010e7983 */ /* 0x000ee80000300a00 */
[----:B----4-:R0:W-:Y:S02]  /*1a0e0*/  STL [R1+0x28], R0 ;  /* 0x0000280001007387 */ /* 0x0101e40000100800 */
[----:B0-----:R-:W-:-:S06]  /*1a0f0*/  IMAD.MOV.U32 R0, RZ, RZ, RZ ;  /* 0x000000ffff007224 */ /* 0x001fcc00078e00ff */
[----:B------:R-:W4:Y:S04]  /*1a100*/  @!P1 LDG.E.EL R0, desc[UR22][R16.64] ;  /* 0x0000001610009981 */ /* 0x000f28000c2e1900 */
[----:B------:R-:W3:Y:S01]  /*1a110*/  LDL.LU.64 R16, [R1+0x640] ;  /* 0x0006400001107983 */ /* 0x000ee20000300a00 */
[----:B------:R-:W-:-:S06]  /*1a120*/  IMAD.MOV.U32 R28, RZ, RZ, RZ ;  /* 0x000000ffff1c7224 */ /* 0x000fcc00078e00ff */
[----:B------:R-:W3:Y:S04]  /*1a130*/  @!P1 LDG.E.EL R28, desc[UR22][R54.64] ;  /* 0x00000016361c9981 */ /* 0x000ee8000c2e1900 */
[----:B----4-:R0:W-:Y:S02]  /*1a140*/  STL [R1+0x1c], R0 ;  /* 0x00001c0001007387 */ /* 0x0101e40000100800 */
[----:B0-----:R-:W-:-:S06]  /*1a150*/  IMAD.MOV.U32 R0, RZ, RZ, RZ ;  /* 0x000000ffff007224 */ /* 0x001fcc00078e00ff */
[----:B---3--:R0:W3:Y:S02]  /*1a160*/  @!P1 LDG.E.EL R0, desc[UR22][R44.64] ;  /* 0x000000162c009981 */ /* 0x0080e4000c2e1900 */
[----:B0-----:R-:W-:Y:S02]  /*1a170*/  IMAD.MOV.U32 R45, RZ, RZ, RZ ;  /* 0x000000ffff2d7224 */ /* 0x001fe400078e00ff */
[----:B------:R-:W-:-:S04]  /*1a180*/  IMAD.MOV.U32 R44, RZ, RZ, RZ ;  /* 0x000000ffff2c7224 */ /* 0x000fc800078e00ff */
[----:B------:R0:W4:Y:S04]  /*1a190*/  @!P1 LDG.E.EL R45, desc[UR22][R46.64] ;  /* 0x000000162e2d9981 */ /* 0x000128000c2e1900 */
[----:B------:R-:W3:Y:S01]  /*1a1a0*/  @!P1 LDG.E.EL R44, desc[UR22][R58.64] ;  /* 0x000000163a2c9981 */ /* 0x000ee2000c2e1900 */
[----:B0-----:R-:W-:-:S06]  /*1a1b0*/  IMAD.MOV.U32 R46, RZ, RZ, RZ ;  /* 0x000000ffff2e7224 */ /* 0x001fcc00078e00ff */
[----:B------:R0:W3:Y:S02]  /*1a1c0*/  @!P1 LDG.E.EL R46, desc[UR22][R16.64] ;  /* 0x00000016102e9981 */ /* 0x0000e4000c2e1900 */
[----:B0-----:R-:W-:-:S06]  /*1a1d0*/  IMAD.MOV.U32 R16, RZ, RZ, RZ ;  /* 0x000000ffff107224 */ /* 0x001fcc00078e00ff */
[----:B------:R0:W3:Y:S01]  /*1a1e0*/  @!P1 LDG.E.EL R16, desc[UR22][R14.64] ;  /* 0x000000160e109981 */ /* 0x0000e2000c2e1900 */
[----:B------:R-:W-:-:S06]  /*1a1f0*/  IMAD.MOV.U32 R54, RZ, RZ, RZ ;  /* 0x000000ffff367224 */ /* 0x000fcc00078e00ff */
[----:B------:R-:W3:Y:S01]  /*1a200*/  @!P1 LDG.E.EL R54, desc[UR22][R48.64] ;  /* 0x0000001630369981 */ /* 0x000ee2000c2e1900 */
[----:B0-----:R-:W-:-:S06]  /*1a210*/  CS2R R14, SRZ ;  /* 0x00000000000e7805 */ /* 0x001fcc000001ff00 */
[----:B------:R0:W3:Y:S04]  /*1a220*/  @!P1 LDG.E.EL R15, desc[UR22][R50.64] ;  /* 0x00000016320f9981 */ /* 0x0000e8000c2e1900 */
[----:B------:R1:W3:Y:S04]  /*1a230*/  @!P1 LDG.E.EL R14, desc[UR22][R12.64] ;  /* 0x000000160c0e9981 */ /* 0x0002e8000c2e1900 */
[----:B----4-:R-:W-:Y:S04]  /*1a240*/  STL [R1+0x604], R45 ;  /* 0x0006042d01007387 */ /* 0x010fe80000100800 */
[----:B------:R4:W-:Y:S04]  /*1a250*/  STL [R1+0x608], R28 ;  /* 0x0006081c01007387 */ /* 0x0009e80000100800 */
[----:B------:R-:W3:Y:S04]  /*1a260*/  LDL R58, [R1+0x468] ;  /* 0x00046800013a7983 */ /* 0x000ee80000100800 */
[----:B----4-:R-:W4:Y:S04]  /*1a270*/  LDL R28, [R1+0x5d8] ;  /* 0x0005d800011c7983 */ /* 0x010f280000100800 */
[----:B---3--:R3:W-:Y:S04]  /*1a280*/  STL [R1+0xc], R0 ;  /* 0x00000c0001007387 */ /* 0x0087e80000100800 */
[----:B---3--:R-:W3:Y:S04]  /*1a290*/  LDL R0, [R1+0x5c0] ;  /* 0x0005c00001007983 */ /* 0x008ee80000100800 */
[----:B------:R0:W-:Y:S04]  /*1a2a0*/  STL [R1+0x5f8], R44 ;  /* 0x0005f82c01007387 */ /* 0x0001e80000100800 */
[----:B0-----:R-:W3:Y:S04]  /*1a2b0*/  LDL.LU.64 R44, [R1+0x20] ;  /* 0x00002000012c7983 */ /* 0x001ee80000300a00 */
[----:B------:R0:W-:Y:S04]  /*1a2c0*/  STL [R1+0x5fc], R46 ;  /* 0x0005fc2e01007387 */ /* 0x0001e80000100800 */
[----:B0-----:R-:W4:Y:S04]  /*1a2d0*/  LDL.LU.64 R46, [R1+0x10] ;  /* 0x00001000012e7983 */ /* 0x001f280000300a00 */
[----:B------:R0:W-:Y:S04]  /*1a2e0*/  STL [R1+0x600], R16 ;  /* 0x0006001001007387 */ /* 0x0001e80000100800 */
[----:B0-----:R-:W4:Y:S01]  /*1a2f0*/  LDL.LU.64 R16, [R1] ;  /* 0x0000000001107983 */ /* 0x001f220000300a00 */
[----:B------:R-:W-:-:S02]  /*1a300*/  IMAD.MOV.U32 R50, RZ, RZ, RZ ;  /* 0x000000ffff327224 */ /* 0x000fc400078e00ff */
[----:B-1----:R-:W-:-:S04]  /*1a310*/  IMAD.MOV.U32 R13, RZ, RZ, RZ ;  /* 0x000000ffff0d7224 */ /* 0x002fc800078e00ff */
[----:B------:R-:W4:Y:S04]  /*1a320*/  @!P1 LDG.E.EL R50, desc[UR22][R56.64] ;  /* 0x0000001638329981 */ /* 0x000f28000c2e1900 */
[----:B------:R-:W4:Y:S01]  /*1a330*/  @!P1 LDG.E.EL R13, desc[UR22][R60.64] ;  /* 0x000000163c0d9981 */ /* 0x000f22000c2e1900 */
[----:B------:R-:W-:Y:S02]  /*1a340*/  IMAD.MOV.U32 R51, RZ, RZ, RZ ;  /* 0x000000ffff337224 */ /* 0x000fe400078e00ff */
[----:B------:R-:W-:Y:S02]  /*1a350*/  IMAD.MOV.U32 R49, RZ, RZ, RZ ;  /* 0x000000ffff317224 */ /* 0x000fe400078e00ff */
[----:B------:R-:W-:-:S06]  /*1a360*/  IMAD.MOV.U32 R48, RZ, RZ, RZ ;  /* 0x000000ffff307224 */ /* 0x000fcc00078e00ff */
[----:B---3--:R-:W3:Y:S04]  /*1a370*/  @!P1 LDG.E.EL R48, desc[UR22][R44.64] ;  /* 0x000000162c309981 */ /* 0x008ee8000c2e1900 */
[----:B----4-:R-:W4:Y:S04]  /*1a380*/  @!P1 LDG.E.EL R49, desc[UR22][R46.64] ;  /* 0x000000162e319981 */ /* 0x010f28000c2e1900 */
[----:B------:R0:W3:Y:S04]  /*1a390*/  @!P1 LDG.E.EL R51, desc[UR22][R16.64] ;  /* 0x0000001610339981 */ /* 0x0000e8000c2e1900 */
[----:B------:R-:W-:Y:S04]  /*1a3a0*/  STL [R1+0x60c], R14 ;  /* 0x00060c0e01007387 */ /* 0x000fe80000100800 */
[----:B------:R-:W-:Y:S04]  /*1a3b0*/  STL [R1+0x610], R54 ;  /* 0x0006103601007387 */ /* 0x000fe80000100800 */
[----:B------:R-:W-:Y:S04]  /*1a3c0*/  STL [R1+0x614], R15 ;  /* 0x0006140f01007387 */ /* 0x000fe80000100800 */
[----:B------:R-:W-:Y:S04]  /*1a3d0*/  STL [R1+0x618], R50 ;  /* 0x0006183201007387 */ /* 0x000fe80000100800 */
[----:B------:R1:W-:Y:S02]  /*1a3e0*/  STL [R1+0x61c], R13 ;  /* 0x00061c0d01007387 */ /* 0x0003e40000100800 */
[----:B-1----:R-:W1:Y:S01]  /*1a3f0*/  S2R R13, SR_TID.X ;  /* 0x00000000000d7919 */ /* 0x002e620000002100 */
[----:B------:R-:W0:Y:S01]  /*1a400*/  S2UR UR7, SR_CgaCtaId ;  /* 0x00000000000779c3 */ /* 0x000e220000008800 */
[----:B------:R-:W-:Y:S01]  /*1a410*/  SHF.R.U32.HI R4, RZ, 0x8, R58 ;  /* 0x00000008ff047819 */ /* 0x000fe2000001163a */
[----:B------:R-:W-:-:S03]  /*1a420*/  UMOV UR8, 0x400 ;  /* 0x0000040000087882 */ /* 0x000fc60000000000 */
[----:B------:R-:W-:Y:S01]  /*1a430*/  LOP3.LUT R15, R4, 0xffffff80, RZ, 0xfc, !PT ;  /* 0xffffff80040f7812 */ /* 0x000fe200078efcff */
[C---:B-1----:R-:W-:Y:S01]  /*1a440*/  IMAD.SHL.U32 R12, R13.reuse, 0x4, RZ ;  /* 0x000000040d0c7824 */ /* 0x042fe200078e00ff */
[----:B0-----:R-:W-:Y:S01]  /*1a450*/  SHF.R.U32.HI R17, RZ, 0x6, R13 ;  /* 0x00000006ff117819 */ /* 0x001fe2000001160d */
[----:B------:R-:W-:-:S03]  /*1a460*/  IMAD.SHL.U32 R47, R13, 0x40, RZ ;  /* 0x000000400d2f7824 */ /* 0x000fc600078e00ff */
[----:B------:R-:W-:Y:S01]  /*1a470*/  LOP3.LUT R12, R12, 0x3c, RZ, 0xc0, !PT ;  /* 0x0000003c0c0c7812 */ /* 0x000fe200078ec0ff */
[----:B------:R-:W-:Y:S01]  /*1a480*/  UPRMT UR7, UR7, 0x654, UR8 ;  /* 0x0000065407077896 */ /* 0x000fe20008000008 */
[----:B------:R-:W-:-:S03]  /*1a490*/  SGXT.U32 R17, R17, 0x3 ;  /* 0x000000031111781a */ /* 0x000fc60000000000 */
[----:B------:R-:W-:Y:S01]  /*1a4a0*/  IMAD.IADD R12, R12, 0x1, R58 ;  /* 0x000000010c0c7824 */ /* 0x000fe200078e023a */
[----:B------:R-:W-:-:S04]  /*1a4b0*/  LOP3.LUT R47, R47, 0xfc0, RZ, 0xc0, !PT ;  /* 0x00000fc02f2f7812 */ /* 0x000fc800078ec0ff */
[----:B------:R-:W-:Y:S02]  /*1a4c0*/  LOP3.LUT R14, R12, 0xfc, RZ, 0xc0, !PT ;  /* 0x000000fc0c0e7812 */ /* 0x000fe400078ec0ff */
[C---:B------:R-:W-:Y:S02]  /*1a4d0*/  LOP3.LUT R12, R47.reuse, R17, RZ, 0xfc, !PT ;  /* 0x000000112f0c7212 */ /* 0x040fe400078efcff */
[----:B------:R-:W-:Y:S02]  /*1a4e0*/  LEA.HI R47, R47, UR7, RZ, 0x1e ;  /* 0x000000072f2f7c11 */ /* 0x000fe4000f8ff0ff */
[----:B------:R-:W-:Y:S01]  /*1a4f0*/  LOP3.LUT R13, R4, 0xffffff40, RZ, 0xfc, !PT ;  /* 0xffffff40040d7812 */ /* 0x000fe200078efcff */
[----:B------:R-:W-:Y:S02]  /*1a500*/  IMAD.IADD R17, R0, 0x1, R15 ;  /* 0x0000000100117824 */ /* 0x000fe400078e020f */
[----:B------:R-:W-:Y:S02]  /*1a510*/  IMAD R12, R12, 0x4, R47 ;  /* 0x000000040c0c7824 */ /* 0x000fe400078e022f */
[----:B------:R-:W-:-:S02]  /*1a520*/  IMAD R55, R28, 0x4000, R14 ;  /* 0x000040001c377824 */ /* 0x000fc400078e020e */
[----:B------:R-:W-:-:S06]  /*1a530*/  IMAD.MOV.U32 R47, RZ, RZ, RZ ;  /* 0x000000ffff2f7224 */ /* 0x000fcc00078e00ff */
[----:B------:R-:W4:Y:S04]  /*1a540*/  @!P1 LDG.E.EL R47, desc[UR22][R36.64] ;  /* 0x00000016242f9981 */ /* 0x000f28000c2e1900 */
[----:B---3--:R-:W-:Y:S04]  /*1a550*/  STL [R1+0x620], R51 ;  /* 0x0006203301007387 */ /* 0x008fe80000100800 */
[----:B----4-:R-:W-:Y:S04]  /*1a560*/  STL [R1+0x624], R49 ;  /* 0x0006243101007387 */ /* 0x010fe80000100800 */
[----:B------:R-:W-:Y:S04]  /*1a570*/  STL [R1+0x628], R48 ;  /* 0x0006283001007387 */ /* 0x000fe80000100800 */
[----:B------:R0:W-:Y:S04]  /*1a580*/  STL [R1+0x10], R4 ;  /* 0x0000100401007387 */ /* 0x0001e80000100800 */
[----:B------:R-:W3:Y:S04]  /*1a590*/  LDL.LU R59, [R1+0x2a0] ;  /* 0x0002a000013b7983 */ /* 0x000ee80000300800 */
[----:B0-----:R-:W4:Y:S04]  /*1a5a0*/  LDL.LU R4, [R1+0x22c] ;  /* 0x00022c0001047983 */ /* 0x001f280000300800 */
[----:B------:R-:W-:Y:S04]  /*1a5b0*/  STL [R1+0xcc], R15 ;  /* 0x0000cc0f01007387 */ /* 0x000fe80000100800 */
[----:B------:R-:W-:Y:S04]  /*1a5c0*/  STL [R1+0xc8], R13 ;  /* 0x0000c80d01007387 */ /* 0x000fe80000100800 */
[----:B------:R-:W-:Y:S04]  /*1a5d0*/  STL [R1+0x14], R14 ;  /* 0x0000140e01007387 */ /* 0x000fe80000100800 */
[----:B------:R0:W-:Y:S02]  /*1a5e0*/  STL [R1+0x62c], R12 ;  /* 0x00062c0c01007387 */ /* 0x0001e40000100800 */
[----:B0-----:R-:W-:-:S02]  /*1a5f0*/  IMAD R12, R17, 0x100, R55 ;  /* 0x00000100110c7824 */ /* 0x001fc400078e0237 */
[----:B------:R-:W-:-:S06]  /*1a600*/  IMAD.MOV.U32 R17, RZ, RZ, RZ ;  /* 0x000000ffff117224 */ /* 0x000fcc00078e00ff */
[----:B------:R0:W4:Y:S02]  /*1a610*/  @!P1 LDG.E.EL R17, desc[UR22][R34.64] ;  /* 0x0000001622119981 */ /* 0x000124000c2e1900 */
[----:B0-----:R-:W-:-:S06]  /*1a620*/  IMAD.MOV.U32 R34, RZ, RZ, RZ ;  /* 0x000000ffff227224 */ /* 0x001fcc00078e00ff */
[----:B------:R0:W4:Y:S01]  /*1a630*/  @!P1 LDG.E.EL R34, desc[UR22][R30.64] ;  /* 0x000000161e229981 */ /* 0x000122000c2e1900 */
[----:B------:R-:W-:Y:S02]  /*1a640*/  IMAD.IADD R56, R0, 0x1, R13 ;  /* 0x0000000100387824 */ /* 0x000fe400078e020d */
[----:B------:R-:W-:Y:S02]  /*1a650*/  IMAD.MOV.U32 R36, RZ, RZ, RZ ;  /* 0x000000ffff247224 */ /* 0x000fe400078e00ff */
[----:B0-----:R-:W-:-:S04]  /*1a660*/  IMAD.MOV.U32 R30, RZ, RZ, RZ ;  /* 0x000000ffff1e7224 */ /* 0x001fc800078e00ff */
[----:B------:R0:W4:Y:S01]  /*1a670*/  @!P1 LDG.E.EL R36, desc[UR22][R32.64] ;  /* 0x0000001620249981 */ /* 0x000122000c2e1900 */
[----:B------:R-:W-:-:S03]  /*1a680*/  IMAD R0, R56, 0x100, R55 ;  /* 0x0000010038007824 */ /* 0x000fc600078e0237 */
[----:B------:R1:W4:Y:S01]  /*1a690*/  @!P1 LDG.E.EL R30, desc[UR22][R24.64] ;  /* 0x00000016181e9981 */ /* 0x000322000c2e1900 */
[----:B------:R-:W-:Y:S01]  /*1a6a0*/  IMAD.MOV.U32 R55, RZ, RZ, 0x3fa00000 ;  /* 0x3fa00000ff377424 */ /* 0x000fe200078e00ff */
[----:B------:R-:W-:Y:S01]  /*1a6b0*/  SEL R41, R41, RZ, !P1 ;  /* 0x000000ff29297207 */ /* 0x000fe20004800000 */
[----:B0-----:R-:W-:Y:S01]  /*1a6c0*/  IMAD.MOV.U32 R32, RZ, RZ, RZ ;  /* 0x000000ffff207224 */ /* 0x001fe200078e00ff */
[----:B-1----:R-:W-:Y:S01]  /*1a6d0*/  CS2R R24, SRZ ;  /* 0x0000000000187805 */ /* 0x002fe2000001ff00 */
[----:B------:R-:W-:Y:S01]  /*1a6e0*/  STL [R1+0x9c], R12 ;  /* 0x00009c0c01007387 */ /* 0x000fe20000100800 */
[----:B------:R-:W-:Y:S02]  /*1a6f0*/  IMAD.MOV.U32 R58, RZ, RZ, 0x3fa00000 ;  /* 0x3fa00000ff3a7424 */ /* 0x000fe400078e00ff */
[C---:B------:R-:W-:Y:S01]  /*1a700*/  FADD R35, -R19.reuse, 1 ;  /* 0x3f80000013237421 */ /* 0x040fe20000000100 */
[----:B------:R-:W4:Y:S04]  /*1a710*/  @!P1 LDG.E.EL R32, desc[UR22][R38.64] ;  /* 0x0000001626209981 */ /* 0x000f28000c2e1900 */
[----:B------:R0:W4:Y:S01]  /*1a720*/  @!P1 LDG.E.EL R25, desc[UR22][R26.64] ;  /* 0x000000161a199981 */ /* 0x000122000c2e1900 */
[----:B------:R-:W-:-:S03]  /*1a730*/  FADD R33, -R19, 2 ;  /* 0x4000000013217421 */ /* 0x000fc60000000100 */
[----:B------:R3:W-:Y:S01]  /*1a740*/  STL [R1+0x98], R0 ;  /* 0x0000980001007387 */ /* 0x0007e20000100800 */
[----:B------:R-:W-:Y:S01]  /*1a750*/  FADD R31, R18, 1 ;  /* 0x3f800000121f7421 */ /* 0x000fe20000000000 */
[----:B------:R-:W-:Y:S02]  /*1a760*/  SEL R43, R43, RZ, !P1 ;  /* 0x000000ff2b2b7207 */ /* 0x000fe40004800000 */
[----:B------:R1:W4:Y:S01]  /*1a770*/  @!P1 LDG.E.EL R24, desc[UR22][R52.64] ;  /* 0x0000001634189981 */ /* 0x000322000c2e1900 */
[----:B0-----:R-:W-:Y:S01]  /*1a780*/  FFMA R26, R19, R55, -2.25 ;  /* 0xc0100000131a7423 */ /* 0x001fe20000000037 */
[----:B------:R-:W-:-:S03]  /*1a790*/  IMAD.MOV.U32 R39, RZ, RZ, 0x3f400000 ;  /* 0x3f400000ff277424 */ /* 0x000fc600078e00ff */
[----:B------:R-:W-:-:S04]  /*1a7a0*/  FMUL R26, R19, R26 ;  /* 0x0000001a131a7220 */ /* 0x000fc80000400000 */
[----:B------:R-:W-:Y:S01]  /*1a7b0*/  FFMA R26, R19, R26, 1 ;  /* 0x3f800000131a7423 */ /* 0x000fe2000000001a */
[----:B------:R-:W-:Y:S01]  /*1a7c0*/  FADD R38, -R18, 1 ;  /* 0x3f80000012267421 */ /* 0x000fe20000000100 */
[----:B------:R-:W-:Y:S01]  /*1a7d0*/  STL [R1+0x630], R47 ;  /* 0x0006302f01007387 */ /* 0x000fe20000100800 */
[----:B-1----:R-:W-:Y:S01]  /*1a7e0*/  FADD R53, -R10, 1 ;  /* 0x3f8000000a357421 */ /* 0x002fe20000000100 */
[----:B---3--:R-:W-:Y:S01]  /*1a7f0*/  FADD R0, R59, R41 ;  /* 0x000000293b007221 */ /* 0x008fe20000000000 */
[----:B------:R-:W-:Y:S01]  /*1a800*/  FADD R41, R19, 1 ;  /* 0x3f80000013297421 */ /* 0x000fe20000000000 */
[----:B------:R-:W-:Y:S02]  /*1a810*/  IMAD.MOV.U32 R59, RZ, RZ, 0x3f400000 ;  /* 0x3f400000ff3b7424 */ /* 0x000fe400078e00ff */
[----:B------:R-:W-:Y:S01]  /*1a820*/  FFMA R19, R35, R58, -2.25 ;  /* 0xc010000023137423 */ /* 0x000fe2000000003a */
[----:B------:R-:W-:Y:S01]  /*1a830*/  FFMA R37, R41, -R39, 3.75 ;  /* 0x4070000029257423 */ /* 0x000fe20000000827 */
[----:B------:R-:W-:-:S02]  /*1a840*/  FFMA R27, R33, -R59, 3.75 ;  /* 0x40700000211b7423 */ /* 0x000fc4000000083b */
[----:B------:R-:W-:Y:S01]  /*1a850*/  FMUL R19, R35, R19 ;  /* 0x0000001323137220 */ /* 0x000fe20000400000 */
[----:B------:R-:W-:Y:S01]  /*1a860*/  FFMA R37, R41, R37, -6 ;  /* 0xc0c0000029257423 */ /* 0x000fe20000000025 */
[----:B------:R-:W-:Y:S02]  /*1a870*/  FFMA R27, R33, R27, -6 ;  /* 0xc0c00000211b7423 */ /* 0x000fe4000000001b */
[----:B------:R-:W-:Y:S01]  /*1a880*/  FFMA R35, R35, R19, 1 ;  /* 0x3f80000023237423 */ /* 0x000fe20000000013 */
[----:B------:R-:W-:Y:S01]  /*1a890*/  FADD R19, R11, 1 ;  /* 0x3f8000000b137421 */ /* 0x000fe20000000000 */
[----:B------:R-:W-:Y:S01]  /*1a8a0*/  FFMA R41, R41, R37, 3 ;  /* 0x4040000029297423 */ /* 0x000fe20000000025 */
[----:B------:R-:W-:Y:S01]  /*1a8b0*/  FFMA R37, R31, -R39, 3.75 ;  /* 0x407000001f257423 */ /* 0x000fe20000000827 */
[----:B------:R-:W-:Y:S01]  /*1a8c0*/  FFMA R33, R33, R27, 3 ;  /* 0x4040000021217423 */ /* 0x000fe2000000001b */
[----:B------:R-:W-:Y:S01]  /*1a8d0*/  FADD R27, R10, 1 ;  /* 0x3f8000000a1b7421 */ /* 0x000fe20000000000 */
[----:B------:R-:W-:Y:S01]  /*1a8e0*/  FFMA R52, R19, -R39, 3.75 ;  /* 0x4070000013347423 */ /* 0x000fe20000000827 */
[----:B------:R-:W-:Y:S01]  /*1a8f0*/  FFMA R37, R31, R37, -6 ;  /* 0xc0c000001f257423 */ /* 0x000fe20000000025 */
[----:B----4-:R-:W-:Y:S01]  /*1a900*/  FADD R28, R4, R43 ;  /* 0x0000002b041c7221 */ /* 0x010fe20000000000 */
[----:B------:R-:W-:Y:S01]  /*1a910*/  FFMA R39, R27, -R39, 3.75 ;  /* 0x407000001b277423 */ /* 0x000fe20000000827 */
[C---:B------:R-:W-:Y:S01]  /*1a920*/  FFMA R43, R38.reuse, R58, -2.25 ;  /* 0xc0100000262b7423 */ /* 0x040fe2000000003a */
[----:B------:R-:W-:Y:S01]  /*1a930*/  FFMA R31, R31, R37, 3 ;  /* 0x404000001f1f7423 */ /* 0x000fe20000000025 */
[----:B------:R-:W-:Y:S01]  /*1a940*/  FFMA R52, R19, R52, -6 ;  /* 0xc0c0000013347423 */ /* 0x000fe20000000034 */
[----:B------:R-:W-:Y:S01]  /*1a950*/  FADD R37, -R11, 1 ;  /* 0x3f8000000b257421 */ /* 0x000fe20000000100 */
[----:B------:R-:W-:Y:S01]  /*1a960*/  FFMA R39, R27, R39, -6 ;  /* 0xc0c000001b277423 */ /* 0x000fe20000000027 */
[----:B------:R-:W-:Y:S01]  /*1a970*/  FMUL R43, R38, R43 ;  /* 0x0000002b262b7220 */ /* 0x000fe20000400000 */
[----:B------:R-:W-:Y:S01]  /*1a980*/  FFMA R19, R19, R52, 3 ;  /* 0x4040000013137423 */ /* 0x000fe20000000034 */
[----:B------:R-:W-:Y:S01]  /*1a990*/  FFMA R52, R37, R58, -2.25 ;  /* 0xc010000025347423 */ /* 0x000fe2000000003a */
[----:B------:R-:W-:Y:S01]  /*1a9a0*/  FFMA R27, R27, R39, 3 ;  /* 0x404000001b1b7423 */ /* 0x000fe20000000027 */
[----:B------:R-:W-:Y:S01]  /*1a9b0*/  FFMA R39, R18, R55, -2.25 ;  /* 0xc010000012277423 */ /* 0x000fe20000000037 */
[----:B------:R-:W-:Y:S01]  /*1a9c0*/  FFMA R38, R38, R43, 1 ;  /* 0x3f80000026267423 */ /* 0x000fe2000000002b */
[-C--:B------:R-:W-:Y:S01]  /*1a9d0*/  FFMA R43, R11, R55.reuse, -2.25 ;  /* 0xc01000000b2b7423 */ /* 0x080fe20000000037 */
[----:B------:R-:W-:Y:S01]  /*1a9e0*/  FMUL R52, R37, R52 ;  /* 0x0000003425347220 */ /* 0x000fe20000400000 */
[----:B------:R-:W-:Y:S01]  /*1a9f0*/  FFMA R55, R10, R55, -2.25 ;  /* 0xc01000000a377423 */ /* 0x000fe20000000037 */
[----:B------:R0:W-:Y:S04]  /*1aa00*/  STL [R1+0x634], R17 ;  /* 0x0006341101007387 */ /* 0x0001e80000100800 */
[----:B------:R-:W3:Y:S04]  /*1aa10*/  LDL.LU R45, [R1+0x438] ;  /* 0x00043800012d7983 */ /* 0x000ee80000300800 */
[----:B------:R-:W4:Y:S01]  /*1aa20*/  LDL.LU R51, [R1+0x514] ;  /* 0x0005140001337983 */ /* 0x000f220000300800 */
[----:B------:R-:W-:-:S03]  /*1aa30*/  FMUL R39, R18, R39 ;  /* 0x0000002712277220 */ /* 0x000fc60000400000 */
[----:B------:R-:W4:Y:S01]  /*1aa40*/  LDL.LU R61, [R1+0x464] ;  /* 0x00046400013d7983 */ /* 0x000f220000300800 */
[----:B------:R-:W-:-:S03]  /*1aa50*/  FMUL R43, R11, R43 ;  /* 0x0000002b0b2b7220 */ /* 0x000fc60000400000 */
[----:B------:R-:W4:Y:S04]  /*1aa60*/  LDL.LU R50, [R1+0x434] ;  /* 0x0004340001327983 */ /* 0x000f280000300800 */
[----:B------:R-:W4:Y:S01]  /*1aa70*/  LDL.LU R16, [R1+0x430] ;  /* 0x0004300001107983 */ /* 0x000f220000300800 */
[----:B------:R-:W-:-:S03]  /*1aa80*/  FFMA R37, R37, R52, 1 ;  /* 0x3f80000025257423 */ /* 0x000fc60000000034 */
[----:B------:R-:W4:Y:S01]  /*1aa90*/  LDL.LU R46, [R1+0x42c] ;  /* 0x00042c00012e7983 */ /* 0x000f220000300800 */
[----:B------:R-:W-:-:S03]  /*1aaa0*/  FMUL R55, R10, R55 ;  /* 0x000000370a377220 */ /* 0x000fc60000400000 */
[----:B------:R-:W4:Y:S01]  /*1aab0*/  LDL.LU R44, [R1+0x428] ;  /* 0x00042800012c7983 */ /* 0x000f220000300800 */
[C---:B------:R-:W-:Y:S01]  /*1aac0*/  FFMA R39, R18.reuse, R39, 1 ;  /* 0x3f80000012277423 */ /* 0x040fe20000000027 */
[----:B------:R-:W-:Y:S02]  /*1aad0*/  FADD R52, -R18, 2 ;  /* 0x4000000012347421 */ /* 0x000fe40000000100 */
[----:B------:R-:W4:Y:S01]  /*1aae0*/  LDL.LU R4, [R1+0x510] ;  /* 0x0005100001047983 */ /* 0x000f220000300800 */
[----:B------:R-:W-:-:S03]  /*1aaf0*/  FFMA R18, R11, R43, 1 ;  /* 0x3f8000000b127423 */ /* 0x000fc6000000002b */
[----:B------:R-:W4:Y:S01]  /*1ab00*/  LDL.LU R13, [R1+0x460] ;  /* 0x00046000010d7983 */ /* 0x000f220000300800 */
[----:B------:R-:W-:-:S03]  /*1ab10*/  FADD R43, -R11, 2 ;  /* 0x400000000b2b7421 */ /* 0x000fc60000000100 */
[----:B------:R-:W4:Y:S01]  /*1ab20*/  LDL.LU R12, [R1+0x45c] ;  /* 0x00045c00010c7983 */ /* 0x000f220000300800 */
[----:B------:R-:W-:-:S03]  /*1ab30*/  FFMA R11, R10, R55, 1 ;  /* 0x3f8000000a0b7423 */ /* 0x000fc60000000037 */
[----:B0-----:R-:W4:Y:S01]  /*1ab40*/  LDL.LU R17, [R1+0x444] ;  /* 0x0004440001117983 */ /* 0x001f220000300800 */
[----:B------:R-:W-:-:S03]  /*1ab50*/  FADD R10, -R10, 2 ;  /* 0x400000000a0a7421 */ /* 0x000fc60000000100 */
[----:B------:R-:W4:Y:S04]  /*1ab60*/  LDL.LU R47, [R1+0x424] ;  /* 0x00042400012f7983 */ /* 0x000f280000300800 */
[----:B------:R-:W4:Y:S04]  /*1ab70*/  LDL.LU R48, [R1+0x574] ;  /* 0x0005740001307983 */ /* 0x000f280000300800 */
[----:B------:R-:W4:Y:S01]  /*1ab80*/  LDL.LU R15, [R1+0x420] ;  /* 0x00042000010f7983 */ /* 0x000f220000300800 */
[----:B------:R-:W-:-:S03]  /*1ab90*/  FFMA R56, R52, -R59, 3.75 ;  /* 0x4070000034387423 */ /* 0x000fc6000000083b */
[----:B------:R-:W4:Y:S01]  /*1aba0*/  LDL.LU R54, [R1+0x578] ;  /* 0x0005780001367983 */ /* 0x000f220000300800 */
[-C--:B------:R-:W-:Y:S01]  /*1abb0*/  FFMA R57, R43, -R59.reuse, 3.75 ;  /* 0x407000002b397423 */ /* 0x080fe2000000083b */
[----:B------:R-:W-:Y:S02]  /*1abc0*/  FFMA R55, R10, -R59, 3.75 ;  /* 0x407000000a377423 */ /* 0x000fe4000000083b */
[----:B------:R-:W4:Y:S04]  /*1abd0*/  LDL.LU R60, [R1+0x568] ;  /* 0x00056800013c7983 */ /* 0x000f280000300800 */
[----:B------:R-:W4:Y:S04]  /*1abe0*/  LDL.LU R49, [R1+0x414] ;  /* 0x0004140001317983 */ /* 0x000f280000300800 */
[----:B------:R-:W4:Y:S04]  /*1abf0*/  LDL.LU R14, [R1+0x570] ;  /* 0x00057000010e7983 */ /* 0x000f280000300800 */
[----:B------:R-:W4:Y:S01]  /*1ac00*/  LDL.LU R59, [R1+0x43c] ;  /* 0x00043c00013b7983 */ /* 0x000f220000300800 */
[----:B------:R-:W-:Y:S01]  /*1ac10*/  FFMA R58, R53, R58, -2.25 ;  /* 0xc0100000353a7423 */ /* 0x000fe2000000003a */
[----:B------:R-:W-:-:S03]  /*1ac20*/  FFMA R56, R52, R56, -6 ;  /* 0xc0c0000034387423 */ /* 0x000fc60000000038 */
[----:B------:R-:W-:Y:S01]  /*1ac30*/  FMUL R58, R53, R58 ;  /* 0x0000003a353a7220 */ /* 0x000fe20000400000 */
[----:B------:R-:W-:-:S03]  /*1ac40*/  FFMA R52, R52, R56, 3 ;  /* 0x4040000034347423 */ /* 0x000fc60000000038 */
[----:B------:R-:W-:Y:S01]  /*1ac50*/  FFMA R53, R53, R58, 1 ;  /* 0x3f80000035357423 */ /* 0x000fe2000000003a */
[----:B------:R-:W-:Y:S01]  /*1ac60*/  FFMA R57, R43, R57, -6 ;  /* 0xc0c000002b397423 */ /* 0x000fe20000000039 */
[----:B------:R-:W-:-:S03]  /*1ac70*/  FFMA R55, R10, R55, -6 ;  /* 0xc0c000000a377423 */ /* 0x000fc60000000037 */
[----:B------:R-:W-:Y:S01]  /*1ac80*/  FFMA R43, R43, R57, 3 ;  /* 0x404000002b2b7423 */ /* 0x000fe20000000039 */
[----:B------:R-:W-:Y:S01]  /*1ac90*/  FFMA R10, R10, R55, 3 ;  /* 0x404000000a0a7423 */ /* 0x000fe20000000037 */
[----:B---3--:R-:W-:Y:S02]  /*1aca0*/  FMUL R58, R45, R40 ;  /* 0x000000282d3a7220 */ /* 0x008fe40000400000 */
[----:B------:R-:W3:Y:S02]  /*1acb0*/  LDL.LU R45, [R1+0x56c] ;  /* 0x00056c00012d7983 */ /* 0x000ee40000300800 */
[----:B----4-:R-:W-:Y:S01]  /*1acc0*/  FFMA R58, R61, R29, R58 ;  /* 0x0000001d3d3a7223 */ /* 0x010fe2000000003a */
[-C--:B------:R-:W-:Y:S01]  /*1acd0*/  FMUL R61, R50, R8.reuse ;  /* 0x00000008323d7220 */ /* 0x080fe20000400000 */
[----:B------:R-:W-:Y:S01]  /*1ace0*/  FMUL R57, R46, R8 ;  /* 0x000000082e397220 */ /* 0x000fe20000400000 */
[----:B------:R-:W-:Y:S02]  /*1acf0*/  FMUL R55, R44, R40 ;  /* 0x000000282c377220 */ /* 0x000fe40000400000 */
[----:B------:R-:W-:Y:S01]  /*1ad00*/  FFMA R61, R4, R7, R61 ;  /* 0x00000007043d7223 */ /* 0x000fe2000000003d */
[----:B------:R-:W-:Y:S01]  /*1ad10*/  FMUL R56, R59, R8 ;  /* 0x000000083b387220 */ /* 0x000fe20000400000 */
[----:B------:R-:W-:-:S03]  /*1ad20*/  FMUL R59, R16, R40 ;  /* 0x00000028103b7220 */ /* 0x000fc60000400000 */
[-C--:B------:R-:W-:Y:S02]  /*1ad30*/  FFMA R56, R51, R7.reuse, R56 ;  /* 0x0000000733387223 */ /* 0x080fe40000000038 */
[----:B------:R-:W4:Y:S04]  /*1ad40*/  LDL.LU R51, [R1+0x540] ;  /* 0x0005400001337983 */ /* 0x000f280000300800 */
[----:B------:R-:W3:Y:S04]  /*1ad50*/  LDL.LU R50, [R1+0x8] ;  /* 0x0000080001327983 */ /* 0x000ee80000300800 */
[----:B------:R-:W3:Y:S04]  /*1ad60*/  LDL.LU R16, [R1+0x544] ;  /* 0x0005440001107983 */ /* 0x000ee80000300800 */
[----:B------:R-:W3:Y:S04]  /*1ad70*/  LDL.LU R46, [R1+0x53c] ;  /* 0x00053c00012e7983 */ /* 0x000ee80000300800 */
[----:B------:R-:W3:Y:S04]  /*1ad80*/  LDL.LU R44, [R1+0x418] ;  /* 0x00041800012c7983 */ /* 0x000ee80000300800 */
[----:B------:R-:W3:Y:S01]  /*1ad90*/  LDL.LU R4, [R1+0x638] ;  /* 0x0006380001047983 */ /* 0x000ee20000300800 */
[----:B------:R-:W-:Y:S01]  /*1ada0*/  FFMA R12, R12, R7, R57 ;  /* 0x000000070c0c7223 */ /* 0x000fe20000000039 */
[----:B------:R-:W-:-:S02]  /*1adb0*/  SEL R57, R48, RZ, !P1 ;  /* 0x000000ff30397207 */ /* 0x000fc40004800000 */
[----:B------:R-:W-:Y:S01]  /*1adc0*/  SEL R60, R60, RZ, !P1 ;  /* 0x000000ff3c3c7207 */ /* 0x000fe20004800000 */
[----:B------:R-:W-:Y:S02]  /*1add0*/  FFMA R58, R15, R5, R58 ;  /* 0x000000050f3a7223 */ /* 0x000fe4000000003a */
[----:B------:R-:W-:Y:S01]  /*1ade0*/  FADD R9, R57, R9 ;  /* 0x0000000939097221 */ /* 0x000fe20000000000 */
[----:B------:R-:W-:Y:S01]  /*1adf0*/  SEL R57, R14, RZ, !P1 ;  /* 0x000000ff0e397207 */ /* 0x000fe20004800000 */
[----:B------:R-:W3:Y:S01]  /*1ae00*/  LDL.LU R15, [R1+0x410] ;  /* 0x00041000010f7983 */ /* 0x000ee20000300800 */
[----:B------:R-:W-:Y:S01]  /*1ae10*/  FADD R3, R60, R3 ;  /* 0x000000033c037221 */ /* 0x000fe20000000000 */
[----:B------:R-:W-:Y:S01]  /*1ae20*/  FFMA R13, R13, R29, R59 ;  /* 0x0000001d0d0d7223 */ /* 0x000fe2000000003b */
[----:B------:R-:W-:Y:S01]  /*1ae30*/  SEL R59, R54, RZ, !P1 ;  /* 0x000000ff363b7207 */ /* 0x000fe20004800000 */
[----:B------:R-:W-:Y:S01]  /*1ae40*/  FMUL R60, R8, R9 ;  /* 0x00000009083c7220 */ /* 0x000fe20000400000 */
[----:B------:R-:W3:Y:S01]  /*1ae50*/  LDL.LU R54, [R1+0x40c] ;  /* 0x00040c0001367983 */ /* 0x000ee20000300800 */
[----:B------:R-:W-:Y:S01]  /*1ae60*/  FADD R2, R57, R2 ;  /* 0x0000000239027221 */ /* 0x000fe20000000000 */
[----:B------:R-:W-:-:S02]  /*1ae70*/  FMUL R3, R40, R3 ;  /* 0x0000000328037220 */ /* 0x000fc40000400000 */
[----:B------:R-:W3:Y:S02]  /*1ae80*/  LDL.LU R14, [R1+0x3dc] ;  /* 0x0003dc00010e7983 */ /* 0x000ee40000300800 */
[----:B------:R-:W-:Y:S01]  /*1ae90*/  FFMA R2, R29, R2, R3 ;  /* 0x000000021d027223 */ /* 0x000fe20000000003 */
[----:B------:R-:W-:Y:S01]  /*1aea0*/  FFMA R55, R17, R29, R55 ;  /* 0x0000001d11377223 */ /* 0x000fe20000000037 */
[----:B----4-:R-:W-:-:S05]  /*1aeb0*/  SEL R9, R51, RZ, !P1 ;  /* 0x000000ff33097207 */ /* 0x010fca0004800000 */
[----:B------:R-:W-:Y:S01]  /*1aec0*/  FADD R22, R9, R22 ;  /* 0x0000001609167221 */ /* 0x000fe20000000000 */
[----:B---3--:R-:W-:Y:S02]  /*1aed0*/  SEL R3, R16, RZ, !P1 ;  /* 0x000000ff10037207 */ /* 0x008fe40004800000 */
[----:B------:R-:W-:Y:S01]  /*1aee0*/  SEL R9, R46, RZ, !P1 ;  /* 0x000000ff2e097207 */ /* 0x000fe20004800000 */
[----:B------:R-:W-:Y:S01]  /*1aef0*/  FADD R4, R59, R4 ;  /* 0x000000043b047221 */ /* 0x000fe20000000000 */
[----:B------:R-:W-:Y:S02]  /*1af00*/  SEL R59, R45, RZ, !P1 ;  /* 0x000000ff2d3b7207 */ /* 0x000fe40004800000 */
[----:B------:R-:W3:Y:S01]  /*1af10*/  LDL.LU R45, [R1+0x3d8] ;  /* 0x0003d800012d7983 */ /* 0x000ee20000300800 */
[----:B------:R-:W-:-:S03]  /*1af20*/  FFMA R4, R7, R4, R60 ;  /* 0x0000000407047223 */ /* 0x000fc6000000003c */
[----:B------:R-:W4:Y:S01]  /*1af30*/  LDL.LU R16, [R1+0x3cc] ;  /* 0x0003cc0001107983 */ /* 0x000f220000300800 */
[----:B------:R-:W-:-:S03]  /*1af40*/  FFMA R57, R44, R5, R13 ;  /* 0x000000052c397223 */ /* 0x000fc6000000000d */
[----:B------:R-:W4:Y:S04]  /*1af50*/  LDL.LU R46, [R1+0x3c8] ;  /* 0x0003c800012e7983 */ /* 0x000f280000300800 */
[----:B------:R-:W4:Y:S04]  /*1af60*/  LDL.LU R60, [R1+0x3c4] ;  /* 0x0003c400013c7983 */ /* 0x000f280000300800 */
[----:B------:R-:W4:Y:S04]  /*1af70*/  LDL.LU R17, [R1+0x3c0] ;  /* 0x0003c00001117983 */ /* 0x000f280000300800 */
[----:B------:R-:W4:Y:S01]  /*1af80*/  LDL.LU R44, [R1+0x390] ;  /* 0x00039000012c7983 */ /* 0x000f220000300800 */
[-C--:B------:R-:W-:Y:S01]  /*1af90*/  FFMA R56, R47, R6.reuse, R56 ;  /* 0x000000062f387223 */ /* 0x080fe20000000038 */
[----:B------:R-:W-:Y:S01]  /*1afa0*/  FADD R21, R9, R21 ;  /* 0x0000001509157221 */ /* 0x000fe20000000000 */
[-C--:B------:R-:W-:Y:S01]  /*1afb0*/  FFMA R9, R15, R6.reuse, R12 ;  /* 0x000000060f097223 */ /* 0x080fe2000000000c */
[----:B------:R-:W4:Y:S01]  /*1afc0*/  LDL.LU R47, [R1+0x38c] ;  /* 0x00038c00012f7983 */ /* 0x000f220000300800 */
[----:B------:R-:W-:Y:S01]  /*1afd0*/  FADD R59, R59, R50 ;  /* 0x000000323b3b7221 */ /* 0x000fe20000000000 */
[----:B------:R-:W-:-:S02]  /*1afe0*/  FFMA R61, R49, R6, R61 ;  /* 0x00000006313d7223 */ /* 0x000fc4000000003d */
[----:B------:R-:W4:Y:S01]  /*1aff0*/  LDL.LU R12, [R1+0x388] ;  /* 0x00038800010c7983 */ /* 0x000f220000300800 */
[----:B------:R-:W-:-:S03]  /*1b000*/  FFMA R56, R14, R23, R56 ;  /* 0x000000170e387223 */ /* 0x000fc60000000038 */
[----:B------:R-:W4:Y:S01]  /*1b010*/  LDL.LU R48, [R1+0x3ac] ;  /* 0x0003ac0001307983 */ /* 0x000f220000300800 */
[----:B------:R-:W-:Y:S01]  /*1b020*/  FFMA R4, R6, R59, R4 ;  /* 0x0000003b06047223 */ /* 0x000fe20000000004 */
[----:B------:R-:W-:Y:S02]  /*1b030*/  FADD R3, R3, R20 ;  /* 0x0000001403037221 */ /* 0x000fe40000000000 */
[----:B------:R-:W4:Y:S04]  /*1b040*/  LDL.LU R49, [R1+0x4d8] ;  /* 0x0004d80001317983 */ /* 0x000f280000300800 */
[----:B------:R-:W4:Y:S01]  /*1b050*/  LDL.LU R51, [R1+0x3a8] ;  /* 0x0003a80001337983 */ /* 0x000f220000300800 */
[----:B------:R-:W-:-:S03]  /*1b060*/  FFMA R55, R54, R5, R55 ;  /* 0x0000000536377223 */ /* 0x000fc60000000037 */
[----:B------:R-:W4:Y:S01]  /*1b070*/  LDL.LU R14, [R1+0x39c] ;  /* 0x00039c00010e7983 */ /* 0x000f220000300800 */
[----:B------:R-:W-:-:S03]  /*1b080*/  FFMA R3, R23, R3, R4 ;  /* 0x0000000317037223 */ /* 0x000fc60000000004 */
[----:B------:R-:W4:Y:S04]  /*1b090*/  LDL.LU R13, [R1+0x4e8] ;  /* 0x0004e800010d7983 */ /* 0x000f280000300800 */
[----:B------:R-:W4:Y:S04]  /*1b0a0*/  LDL.LU R50, [R1+0x4c4] ;  /* 0x0004c40001327983 */ /* 0x000f280000300800 */
[----:B------:R-:W4:Y:S04]  /*1b0b0*/  LDL.LU R15, [R1+0x18] ;  /* 0x00001800010f7983 */ /* 0x000f280000300800 */
[----:B------:R-:W4:Y:S01]  /*1b0c0*/  LDL.LU R54, [R1+0x4e0] ;  /* 0x0004e00001367983 */ /* 0x000f220000300800 */
[----:B---3--:R-:W-:-:S03]  /*1b0d0*/  FFMA R58, R45, R42, R58 ;  /* 0x0000002a2d3a7223 */ /* 0x008fc6000000003a */
[----:B------:R-:W3:Y:S01]  /*1b0e0*/  LDL.LU R45, [R1+0x384] ;  /* 0x00038400012d7983 */ /* 0x000ee20000300800 */
[----:B----4-:R-:W-:-:S03]  /*1b0f0*/  FFMA R4, R16, R23, R61 ;  /* 0x0000001710047223 */ /* 0x010fc6000000003d */
[----:B------:R-:W4:Y:S01]  /*1b100*/  LDL.LU R16, [R1+0x54] ;  /* 0x0000540001107983 */ /* 0x000f220000300800 */
[----:B------:R-:W-:-:S03]  /*1b110*/  FFMA R57, R46, R42, R57 ;  /* 0x0000002a2e397223 */ /* 0x000fc60000000039 */
[----:B------:R-:W4:Y:S01]  /*1b120*/  LDL.LU R46, [R1+0x60] ;  /* 0x00006000012e7983 */ /* 0x000f220000300800 */
[----:B------:R-:W-:Y:S01]  /*1b130*/  FFMA R55, R17, R42, R55 ;  /* 0x0000002a11377223 */ /* 0x000fe20000000037 */
[----:B------:R-:W-:Y:S02]  /*1b140*/  FMUL R61, R8, R44 ;  /* 0x0000002c083d7220 */ /* 0x000fe40000400000 */
[----:B------:R-:W4:Y:S04]  /*1b150*/  LDL.LU R44, [R1+0x3a0] ;  /* 0x0003a000012c7983 */ /* 0x000f280000300800 */
[----:B------:R-:W4:Y:S01]  /*1b160*/  LDL.LU R17, [R1+0x64] ;  /* 0x0000640001117983 */ /* 0x000f220000300800 */
[----:B------:R-:W-:Y:S01]  /*1b170*/  FFMA R2, R5, R22, R2 ;  /* 0x0000001605027223 */ /* 0x000fe20000000002 */
[----:B------:R-:W-:Y:S01]  /*1b180*/  FFMA R9, R60, R23, R9 ;  /* 0x000000173c097223 */ /* 0x000fe20000000009 */
[----:B------:R-:W-:Y:S01]  /*1b190*/  FMUL R20, R40, R47 ;  /* 0x0000002f28147220 */ /* 0x000fe20000400000 */
[----:B------:R-:W4:Y:S01]  /*1b1a0*/  LDL.LU R60, [R1+0x4bc] ;  /* 0x0004bc00013c7983 */ /* 0x000f220000300800 */
[----:B------:R-:W-:Y:S01]  /*1b1b0*/  FFMA R21, R42, R21, R2 ;  /* 0x000000152a157223 */ /* 0x000fe20000000002 */
[----:B------:R-:W-:Y:S01]  /*1b1c0*/  FMUL R2, R3, R41 ;  /* 0x0000002903027220 */ /* 0x000fe20000400000 */
[----:B------:R-:W-:Y:S01]  /*1b1d0*/  FMUL R9, R9, R27 ;  /* 0x0000001b09097220 */ /* 0x000fe20000400000 */
[----:B------:R-:W4:Y:S01]  /*1b1e0*/  LDL.LU R59, [R1+0x4b8] ;  /* 0x0004b800013b7983 */ /* 0x000f220000300800 */
[----:B------:R-:W-:Y:S01]  /*1b1f0*/  FMUL R41, R41, R21 ;  /* 0x0000001529297220 */ /* 0x000fe20000400000 */
[----:B------:R-:W-:Y:S01]  /*1b200*/  FMUL R21, R8, R12 ;  /* 0x0000000c08157220 */ /* 0x000fe20000400000 */
[----:B------:R-:W-:Y:S01]  /*1b210*/  FMUL R3, R56, R31 ;  /* 0x0000001f38037220 */ /* 0x000fe20000400000 */
[----:B------:R-:W-:Y:S01]  /*1b220*/  FMUL R27, R55, R27 ;  /* 0x0000001b371b7220 */ /* 0x000fe20000400000 */
[----:B------:R-:W-:Y:S01]  /*1b230*/  SEL R56, R49, RZ, !P1 ;  /* 0x000000ff31387207 */ /* 0x000fe20004800000 */
[----:B------:R-:W4:Y:S01]  /*1b240*/  LDL.LU R47, [R1+0x78] ;  /* 0x00007800012f7983 */ /* 0x000f220000300800 */
[----:B------:R-:W-:Y:S01]  /*1b250*/  FMUL R31, R58, R31 ;  /* 0x0000001f3a1f7220 */ /* 0x000fe20000400000 */
[C---:B------:R-:W-:Y:S01]  /*1b260*/  FFMA R61, R7.reuse, R48, R61 ;  /* 0x00000030073d7223 */ /* 0x040fe2000000003d */
[----:B------:R-:W-:Y:S01]  /*1b270*/  FFMA R21, R7, R14, R21 ;  /* 0x0000000e07157223 */ /* 0x000fe20000000015 */
[----:B------:R-:W4:Y:S01]  /*1b280*/  LDL.LU R12, [R1+0x70] ;  /* 0x00007000010c7983 */ /* 0x000f220000300800 */
[-C--:B------:R-:W-:Y:S01]  /*1b290*/  FMUL R4, R4, R19.reuse ;  /* 0x0000001304047220 */ /* 0x080fe20000400000 */
[----:B------:R-:W-:-:S02]  /*1b2a0*/  FMUL R19, R57, R19 ;  /* 0x0000001339137220 */ /* 0x000fc40000400000 */
[----:B------:R-:W4:Y:S01]  /*1b2b0*/  LDL.LU R14, [R1+0x398] ;  /* 0x00039800010e7983 */ /* 0x000f220000300800 */
[----:B------:R-:W-:-:S03]  /*1b2c0*/  SEL R55, R50, RZ, !P1 ;  /* 0x000000ff32377207 */ /* 0x000fc60004800000 */
[----:B------:R-:W4:Y:S01]  /*1b2d0*/  LDL.LU R48, [R1+0x394] ;  /* 0x0003940001307983 */ /* 0x000f220000300800 */
[----:B------:R-:W-:Y:S01]  /*1b2e0*/  SEL R57, R13, RZ, !P1 ;  /* 0x000000ff0d397207 */ /* 0x000fe20004800000 */
[----:B------:R-:W-:Y:S01]  /*1b2f0*/  FADD R56, R56, R15 ;  /* 0x0000000f38387221 */ /* 0x000fe20000000000 */
[----:B------:R-:W-:Y:S02]  /*1b300*/  SEL R58, R54, RZ, !P1 ;  /* 0x000000ff363a7207 */ /* 0x000fe40004800000 */
[----:B------:R-:W4:Y:S01]  /*1b310*/  LDL.LU R54, [R1+0x46c] ;  /* 0x00046c0001367983 */ /* 0x000f220000300800 */
[----:B------:R-:W-:Y:S01]  /*1b320*/  FFMA R20, R29, R51, R20 ;  /* 0x000000331d147223 */ /* 0x000fe20000000014 */
[----:B------:R-:W-:Y:S01]  /*1b330*/  FMUL R56, R8, R56 ;  /* 0x0000003808387220 */ /* 0x000fe20000400000 */
[----:B---3--:R-:W-:Y:S02]  /*1b340*/  FMUL R22, R40, R45 ;  /* 0x0000002d28167220 */ /* 0x008fe40000400000 */
[----:B------:R-:W3:Y:S04]  /*1b350*/  LDL.LU R45, [R1+0x378] ;  /* 0x00037800012d7983 */ /* 0x000ee80000300800 */
[----:B------:R-:W3:Y:S01]  /*1b360*/  LDL.LU R13, [R1+0x32c] ;  /* 0x00032c00010d7983 */ /* 0x000ee20000300800 */
[----:B----4-:R-:W-:-:S03]  /*1b370*/  FADD R55, R55, R46 ;  /* 0x0000002e37377221 */ /* 0x010fc60000000000 */
[----:B------:R-:W4:Y:S01]  /*1b380*/  LDL.LU R49, [R1+0x328] ;  /* 0x0003280001317983 */ /* 0x000f220000300800 */
[----:B------:R-:W-:Y:S01]  /*1b390*/  FADD R57, R57, R16 ;  /* 0x0000001039397221 */ /* 0x000fe20000000000 */
[----:B------:R-:W-:Y:S02]  /*1b3a0*/  FMUL R55, R40, R55 ;  /* 0x0000003728377220 */ /* 0x000fe40000400000 */
[----:B------:R-:W4:Y:S04]  /*1b3b0*/  LDL.LU R51, [R1+0x80] ;  /* 0x0000800001337983 */ /* 0x000f280000300800 */
[----:B------:R-:W4:Y:S01]  /*1b3c0*/  LDL.LU R50, [R1+0x74] ;  /* 0x0000740001327983 */ /* 0x000f220000300800 */
[----:B------:R-:W-:-:S03]  /*1b3d0*/  FFMA R22, R29, R44, R22 ;  /* 0x0000002c1d167223 */ /* 0x000fc60000000016 */
[----:B------:R-:W4:Y:S01]  /*1b3e0*/  LDL.LU R15, [R1+0x324] ;  /* 0x00032400010f7983 */ /* 0x000f220000300800 */
[----:B------:R-:W-:-:S03]  /*1b3f0*/  FADD R58, R58, R17 ;  /* 0x000000113a3a7221 */ /* 0x000fc60000000000 */
        /* <DEDUP_REMOVED lines=8> */
[----:B------:R-:W-:-:S02]  /*1b480*/  SEL R60, R60, RZ, !P1 ;  /* 0x000000ff3c3c7207 */ /* 0x000fc40004800000 */
[----:B------:R-:W-:-:S03]  /*1b490*/  SEL R59, R59, RZ, !P1 ;  /* 0x000000ff3b3b7207 */ /* 0x000fc60004800000 */
[----:B------:R-:W-:Y:S02]  /*1b4a0*/  FADD R60, R60, R47 ;  /* 0x0000002f3c3c7221 */ /* 0x000fe40000000000 */
[----:B------:R-:W4:Y:S01]  /*1b4b0*/  LDL.LU R47, [R1+0x630] ;  /* 0x00063000012f7983 */ /* 0x000f220000300800 */
[----:B------:R-:W-:Y:S01]  /*1b4c0*/  FADD R59, R59, R12 ;  /* 0x0000000c3b3b7221 */ /* 0x000fe20000000000 */
[----:B------:R-:W-:Y:S02]  /*1b4d0*/  FFMA R57, R6, R60, R57 ;  /* 0x0000003c06397223 */ /* 0x000fe40000000039 */
[----:B------:R-:W5:Y:S01]  /*1b4e0*/  LDL.LU R12, [R1+0x62c] ;  /* 0x00062c00010c7983 */ /* 0x000f620000300800 */
[C---:B------:R-:W-:Y:S01]  /*1b4f0*/  FFMA R58, R5.reuse, R59, R58 ;  /* 0x0000003b053a7223 */ /* 0x040fe2000000003a */
[----:B------:R-:W-:Y:S01]  /*1b500*/  SEL R59, R54, RZ, !P1 ;  /* 0x000000ff363b7207 */ /* 0x000fe20004800000 */
[----:B---3--:R-:W-:Y:S01]  /*1b510*/  FFMA R61, R6, R45, R61 ;  /* 0x0000002d063d7223 */ /* 0x008fe2000000003d */
[----:B------:R-:W-:Y:S01]  /*1b520*/  FFMA R20, R5, R13, R20 ;  /* 0x0000000d05147223 */ /* 0x000fe20000000014 */
[----:B----4-:R-:W-:Y:S01]  /*1b530*/  FMUL R56, R40, R56 ;  /* 0x0000003828387220 */ /* 0x010fe20000400000 */
[----:B------:R-:W-:-:S03]  /*1b540*/  FMUL R55, R8, R55 ;  /* 0x0000003708377220 */ /* 0x000fc60000400000 */
[----:B------:R-:W-:Y:S01]  /*1b550*/  FFMA R56, R29, R48, R56 ;  /* 0x000000301d387223 */ /* 0x000fe20000000038 */
[----:B------:R-:W-:Y:S02]  /*1b560*/  FFMA R55, R7, R14, R55 ;  /* 0x0000000e07377223 */ /* 0x000fe40000000037 */
[----:B------:R-:W3:Y:S04]  /*1b570*/  LDL.LU R14, [R1+0x140] ;  /* 0x00014000010e7983 */ /* 0x000ee80000300800 */
[----:B------:R-:W4:Y:S04]  /*1b580*/  LDL.LU R48, [R1+0x628] ;  /* 0x0006280001307983 */ /* 0x000f280000300800 */
[----:B------:R-:W3:Y:S04]  /*1b590*/  LDL.LU R60, [R1+0x408] ;  /* 0x00040800013c7983 */ /* 0x000ee80000300800 */
[----:B------:R-:W4:Y:S04]  /*1b5a0*/  LDL.LU R54, [R1+0x134] ;  /* 0x0001340001367983 */ /* 0x000f280000300800 */
[----:B------:R-:W4:Y:S04]  /*1b5b0*/  LDL.LU R45, [R1+0x12c] ;  /* 0x00012c00012d7983 */ /* 0x000f280000300800 */
[----:B------:R-:W4:Y:S01]  /*1b5c0*/  LDL.LU R13, [R1+0x114] ;  /* 0x00011400010d7983 */ /* 0x000f220000300800 */
[C---:B------:R-:W-:Y:S01]  /*1b5d0*/  FFMA R21, R6.reuse, R49, R21 ;  /* 0x0000003106157223 */ /* 0x040fe20000000015 */
[----:B------:R-:W-:Y:S01]  /*1b5e0*/  FFMA R55, R6, R16, R55 ;  /* 0x0000001006377223 */ /* 0x000fe20000000037 */
[----:B------:R-:W-:Y:S01]  /*1b5f0*/  FADD R59, R59, R51 ;  /* 0x000000333b3b7221 */ /* 0x000fe20000000000 */
[----:B------:R-:W4:Y:S01]  /*1b600*/  LDL.LU R49, [R1+0x624] ;  /* 0x0006240001317983 */ /* 0x000f220000300800 */
[----:B------:R-:W-:Y:S01]  /*1b610*/  FFMA R61, R23, R46, R61 ;  /* 0x0000002e173d7223 */ /* 0x000fe2000000003d */
[----:B------:R-:W-:-:S02]  /*1b620*/  FFMA R20, R42, R44, R20 ;  /* 0x0000002c2a147223 */ /* 0x000fc40000000014 */
[----:B------:R-:W4:Y:S01]  /*1b630*/  LDL.LU R16, [R1+0x318] ;  /* 0x0003180001107983 */ /* 0x000f220000300800 */
[----:B------:R-:W-:-:S03]  /*1b640*/  FFMA R57, R23, R59, R57 ;  /* 0x0000003b17397223 */ /* 0x000fc60000000039 */
[----:B------:R-:W4:Y:S01]  /*1b650*/  LDL.LU R46, [R1+0x128] ;  /* 0x00012800012e7983 */ /* 0x000f220000300800 */
[----:B------:R-:W-:-:S03]  /*1b660*/  FFMA R20, R20, R39, R31 ;  /* 0x0000002714147223 */ /* 0x000fc6000000001f */
[----:B------:R-:W4:Y:S01]  /*1b670*/  LDL.LU R44, [R1+0x314] ;  /* 0x00031400012c7983 */ /* 0x000f220000300800 */
[----:B------:R-:W-:Y:S01]  /*1b680*/  FFMA R3, R61, R39, R3 ;  /* 0x000000273d037223 */ /* 0x000fe20000000003 */
[----:B------:R-:W-:Y:S01]  /*1b690*/  FFMA R22, R5, R15, R22 ;  /* 0x0000000f05167223 */ /* 0x000fe20000000016 */
[----:B------:R-:W-:Y:S01]  /*1b6a0*/  FFMA R2, R57, R26, R2 ;  /* 0x0000001a39027223 */ /* 0x000fe20000000002 */
[----:B---3--:R-:W-:-:S05]  /*1b6b0*/  SEL R60, R60, RZ, !P1 ;  /* 0x000000ff3c3c7207 */ /* 0x008fca0004800000 */
[----:B------:R-:W-:Y:S02]  /*1b6c0*/  FADD R60, R60, R50 ;  /* 0x000000323c3c7221 */ /* 0x000fe40000000000 */
[----:B------:R-:W3:Y:S02]  /*1b6d0*/  LDL.LU R50, [R1+0x310] ;  /* 0x0003100001327983 */ /* 0x000ee40000300800 */
[----:B------:R-:W-:Y:S02]  /*1b6e0*/  FFMA R58, R42, R60, R58 ;  /* 0x0000003c2a3a7223 */ /* 0x000fe4000000003a */
[----:B------:R-:W3:Y:S04]  /*1b6f0*/  LDL.LU R51, [R1+0x30c] ;  /* 0x00030c0001337983 */ /* 0x000ee80000300800 */
[----:B------:R-:W3:Y:S01]  /*1b700*/  LDL.LU R31, [R1+0x130] ;  /* 0x00013000011f7983 */ /* 0x000ee20000300800 */
[----:B------:R-:W-:-:S03]  /*1b710*/  FFMA R41, R26, R58, R41 ;  /* 0x0000003a1a297223 */ /* 0x000fc60000000029 */
[----:B------:R-:W3:Y:S01]  /*1b720*/  LDL.LU R39, [R1+0x118] ;  /* 0x0001180001277983 */ /* 0x000ee20000300800 */
[----:B------:R-:W-:-:S03]  /*1b730*/  FFMA R26, R23, R14, R21 ;  /* 0x0000000e171a7223 */ /* 0x000fc60000000015 */
[----:B------:R-:W3:Y:S01]  /*1b740*/  LDL.LU R60, [R1+0x34] ;  /* 0x00003400013c7983 */ /* 0x000ee20000300800 */
[----:B----4-:R-:W-:-:S03]  /*1b750*/  FFMA R22, R42, R54, R22 ;  /* 0x000000362a167223 */ /* 0x010fc60000000016 */
[----:B------:R-:W4:Y:S01]  /*1b760*/  LDL.LU R59, [R1+0x3c] ;  /* 0x00003c00013b7983 */ /* 0x000f220000300800 */
[----:B------:R-:W-:-:S03]  /*1b770*/  FFMA R55, R23, R45, R55 ;  /* 0x0000002d17377223 */ /* 0x000fc60000000037 */
[----:B------:R-:W4:Y:S01]  /*1b780*/  LDL.LU R58, [R1+0x40] ;  /* 0x00004000013a7983 */ /* 0x000f220000300800 */
[----:B------:R-:W-:-:S03]  /*1b790*/  FMUL R21, R8, R13 ;  /* 0x0000000d08157220 */ /* 0x000fc60000400000 */
[----:B------:R-:W4:Y:S04]  /*1b7a0*/  LDL.LU R14, [R1+0x50] ;  /* 0x00005000010e7983 */ /* 0x000f280000300800 */
        /* <DEDUP_REMOVED lines=9> */
[----:B------:R-:W-:-:S03]  /*1b840*/  FFMA R18, R55, R11, R9 ;  /* 0x0000000b37127223 */ /* 0x000fc60000000009 */
[----:B------:R-:W4:Y:S04]  /*1b850*/  LDL.LU R22, [R1+0x11c] ;  /* 0x00011c0001167983 */ /* 0x000f280000300800 */
[----:B------:R-:W4:Y:S01]  /*1b860*/  LDL.LU R55, [R1+0x308] ;  /* 0x0003080001377983 */ /* 0x000f220000300800 */
[----:B------:R-:W-:-:S03]  /*1b870*/  FFMA R21, R7, R16, R21 ;  /* 0x0000001007157223 */ /* 0x000fc60000000015 */
[----:B------:R-:W4:Y:S01]  /*1b880*/  LDL.LU R16, [R1+0x168] ;  /* 0x0001680001107983 */ /* 0x000f220000300800 */
[----:B---3--:R-:W-:Y:S01]  /*1b890*/  FMUL R9, R40, R31 ;  /* 0x0000001f28097220 */ /* 0x008fe20000400000 */
[C---:B------:R-:W-:Y:S02]  /*1b8a0*/  FMUL R31, R8.reuse, R46 ;  /* 0x0000002e081f7220 */ /* 0x040fe40000400000 */
[----:B------:R-:W3:Y:S01]  /*1b8b0*/  LDL.LU R46, [R1+0x90] ;  /* 0x00009000012e7983 */ /* 0x000ee20000300800 */
[----:B------:R-:W-:Y:S01]  /*1b8c0*/  FFMA R9, R29, R44, R9 ;  /* 0x0000002c1d097223 */ /* 0x000fe20000000009 */
[----:B------:R-:W-:Y:S02]  /*1b8d0*/  FFMA R31, R7, R50, R31 ;  /* 0x00000032071f7223 */ /* 0x000fe4000000001f */
[----:B------:R-:W3:Y:S04]  /*1b8e0*/  LDL.LU R44, [R1+0x94] ;  /* 0x00009400012c7983 */ /* 0x000ee80000300800 */
[----:B------:R-:W3:Y:S01]  /*1b8f0*/  LDL.LU R50, [R1+0x17c] ;  /* 0x00017c0001327983 */ /* 0x000ee20000300800 */
[----:B----4-:R-:W-:Y:S01]  /*1b900*/  FMUL R26, R8, R26 ;  /* 0x0000001a081a7220 */ /* 0x010fe20000400000 */
[----:B------:R-:W-:-:S04]  /*1b910*/  FMUL R22, R40, R22 ;  /* 0x0000001628167220 */ /* 0x000fc80000400000 */
[----:B------:R-:W-:Y:S01]  /*1b920*/  FFMA R22, R29, R51, R22 ;  /* 0x000000331d167223 */ /* 0x000fe20000000016 */
[----:B------:R-:W-:Y:S01]  /*1b930*/  FFMA R26, R7, R55, R26 ;  /* 0x00000037071a7223 */ /* 0x000fe2000000001a */
[----:B------:R-:W4:Y:S01]  /*1b940*/  LDL.LU R51, [R1+0x620] ;  /* 0x0006200001337983 */ /* 0x000f220000300800 */
[----:B------:R-:W-:-:S03]  /*1b950*/  FFMA R55, R5, R39, R56 ;  /* 0x0000002705377223 */ /* 0x000fc60000000038 */
[----:B------:R-:W4:Y:S01]  /*1b960*/  LDL.LU R56, [R1+0x8c] ;  /* 0x00008c0001387983 */ /* 0x000f220000300800 */
[----:B------:R-:W-:Y:S02]  /*1b970*/  SEL R60, R60, RZ, !P1 ;  /* 0x000000ff3c3c7207 */ /* 0x000fe40004800000 */
[----:B------:R-:W-:Y:S02]  /*1b980*/  SEL R39, R58, RZ, !P1 ;  /* 0x000000ff3a277207 */ /* 0x000fe40004800000 */
[----:B------:R-:W-:Y:S01]  /*1b990*/  SEL R58, R14, RZ, !P1 ;  /* 0x000000ff0e3a7207 */ /* 0x000fe20004800000 */
[----:B------:R-:W-:Y:S01]  /*1b9a0*/  FADD R60, R60, R54 ;  /* 0x000000363c3c7221 */ /* 0x000fe20000000000 */
[----:B------:R-:W-:Y:S01]  /*1b9b0*/  SEL R59, R59, RZ, !P1 ;  /* 0x000000ff3b3b7207 */ /* 0x000fe20004800000 */
[----:B------:R-:W-:Y:S01]  /*1b9c0*/  FADD R39, R39, R13 ;  /* 0x0000000d27277221 */ /* 0x000fe20000000000 */
[----:B------:R-:W4:Y:S01]  /*1b9d0*/  LDL.LU R14, [R1+0xf8] ;  /* 0x0000f800010e7983 */ /* 0x000f220000300800 */
[----:B------:R-:W-:Y:S01]  /*1b9e0*/  FFMA R55, R42, R15, R55 ;  /* 0x0000000f2a377223 */ /* 0x000fe20000000037 */
[----:B------:R-:W-:Y:S01]  /*1b9f0*/  FMUL R60, R8, R60 ;  /* 0x0000003c083c7220 */ /* 0x000fe20000400000 */
[----:B------:R-:W-:Y:S01]  /*1ba00*/  FADD R59, R59, R45 ;  /* 0x0000002d3b3b7221 */ /* 0x000fe20000000000 */
[----:B------:R-:W-:Y:S01]  /*1ba10*/  FMUL R39, R40, R39 ;  /* 0x0000002728277220 */ /* 0x000fe20000400000 */
[----:B------:R-:W4:Y:S01]  /*1ba20*/  LDL.LU R15, [R1+0xf4] ;  /* 0x0000f400010f7983 */ /* 0x000f220000300800 */
[----:B------:R-:W-:Y:S01]  /*1ba30*/  SEL R57, R57, RZ, !P1 ;  /* 0x000000ff39397207 */ /* 0x000fe20004800000 */
[----:B------:R-:W-:-:S02]  /*1ba40*/  FFMA R59, R7, R59, R60 ;  /* 0x0000003b073b7223 */ /* 0x000fc4000000003c */
[----:B------:R-:W4:Y:S01]  /*1ba50*/  LDL.LU R54, [R1+0xec] ;  /* 0x0000ec0001367983 */ /* 0x000f220000300800 */
[----:B------:R-:W-:-:S03]  /*1ba60*/  FMUL R60, R40, R16 ;  /* 0x00000010283c7220 */ /* 0x000fc60000400000 */
[----:B------:R-:W4:Y:S04]  /*1ba70*/  LDL.LU R45, [R1+0xd8] ;  /* 0x0000d800012d7983 */ /* 0x000f280000300800 */
[----:B------:R-:W4:Y:S01]  /*1ba80*/  LDL.LU R13, [R1+0x61c] ;  /* 0x00061c00010d7983 */ /* 0x000f220000300800 */
[----:B------:R-:W-:Y:S01]  /*1ba90*/  FFMA R27, R55, R11, R27 ;  /* 0x0000000b371b7223 */ /* 0x000fe2000000001b */
[----:B---3--:R-:W-:-:S04]  /*1baa0*/  FADD R57, R57, R46 ;  /* 0x0000002e39397221 */ /* 0x008fc80000000000 */
[----:B------:R-:W-:Y:S01]  /*1bab0*/  FFMA R57, R6, R57, R59 ;  /* 0x0000003906397223 */ /* 0x000fe2000000003b */
[----:B------:R-:W-:Y:S01]  /*1bac0*/  FFMA R60, R29, R50, R60 ;  /* 0x000000321d3c7223 */ /* 0x000fe2000000003c */
[----:B----4-:R-:W-:Y:S01]  /*1bad0*/  FADD R58, R58, R56 ;  /* 0x000000383a3a7221 */ /* 0x010fe20000000000 */
[----:B------:R-:W-:-:S03]  /*1bae0*/  SEL R56, R61, RZ, !P1 ;  /* 0x000000ff3d387207 */ /* 0x000fc60004800000 */
[----:B------:R-:W-:Y:S02]  /*1baf0*/  FFMA R39, R29, R58, R39 ;  /* 0x0000003a1d277223 */ /* 0x000fe40000000027 */
[----:B------:R-:W3:Y:S01]  /*1bb00*/  LDL.LU R58, [R1+0xf0] ;  /* 0x0000f000013a7983 */ /* 0x000ee20000300800 */
[----:B------:R-:W-:-:S03]  /*1bb10*/  FADD R56, R56, R44 ;  /* 0x0000002c38387221 */ /* 0x000fc60000000000 */
[----:B------:R-:W4:Y:S04]  /*1bb20*/  LDL.LU R61, [R1+0xdc] ;  /* 0x0000dc00013d7983 */ /* 0x000f280000300800 */
[----:B------:R-:W4:Y:S04]  /*1bb30*/  LDL.LU R16, [R1+0x44] ;  /* 0x0000440001107983 */ /* 0x000f280000300800 */
[----:B------:R-:W4:Y:S04]  /*1bb40*/  LDL.LU R46, [R1+0x30] ;  /* 0x00003000012e7983 */ /* 0x000f280000300800 */
[----:B------:R-:W4:Y:S01]  /*1bb50*/  LDL.LU R44, [R1+0x38] ;  /* 0x00003800012c7983 */ /* 0x000f220000300800 */
[----:B------:R-:W-:-:S03]  /*1bb60*/  FFMA R39, R5, R56, R39 ;  /* 0x0000003805277223 */ /* 0x000fc60000000027 */
[----:B------:R-:W4:Y:S04]  /*1bb70*/  LDL.LU R50, [R1+0x618] ;  /* 0x0006180001327983 */ /* 0x000f280000300800 */
[----:B------:R-:W4:Y:S04]  /*1bb80*/  LDL.LU R55, [R1+0xe4] ;  /* 0x0000e40001377983 */ /* 0x000f280000300800 */
[----:B------:R-:W4:Y:S04]  /*1bb90*/  LDL.LU R11, [R1+0xe0] ;  /* 0x0000e000010b7983 */ /* 0x000f280000300800 */
[----:B------:R-:W4:Y:S04]  /*1bba0*/  LDL.LU R59, [R1+0xe8] ;  /* 0x0000e800013b7983 */ /* 0x000f280000300800 */
[----:B------:R-:W4:Y:S01]  /*1bbb0*/  LDL.LU R56, [R1+0xfc] ;  /* 0x0000fc0001387983 */ /* 0x000f220000300800 */
[----:B------:R-:W-:Y:S01]  /*1bbc0*/  FFMA R9, R5, R14, R9 ;  /* 0x0000000e05097223 */ /* 0x000fe20000000009 */
[----:B------:R-:W-:-:S02]  /*1bbd0*/  FFMA R31, R6, R15, R31 ;  /* 0x0000000f061f7223 */ /* 0x000fc4000000001f */
[----:B------:R-:W4:Y:S01]  /*1bbe0*/  LDL.LU R14, [R1+0xa0] ;  /* 0x0000a000010e7983 */ /* 0x000f220000300800 */
[----:B------:R-:W-:Y:S01]  /*1bbf0*/  FFMA R60, R5, R54, R60 ;  /* 0x00000036053c7223 */ /* 0x000fe2000000003c */
[----:B---3--:R-:W-:-:S04]  /*1bc00*/  FFMA R26, R6, R58, R26 ;  /* 0x0000003a061a7223 */ /* 0x008fc8000000001a */
[----:B------:R-:W-:Y:S01]  /*1bc10*/  FFMA R26, R23, R45, R26 ;  /* 0x0000002d171a7223 */ /* 0x000fe2000000001a */
[----:B----4-:R-:W-:-:S03]  /*1bc20*/  FFMA R60, R42, R61, R60 ;  /* 0x0000003d2a3c7223 */ /* 0x010fc6000000003c */
[-C--:B------:R-:W-:Y:S01]  /*1bc30*/  FFMA R18, R26, R53.reuse, R18 ;  /* 0x000000351a127223 */ /* 0x080fe20000000012 */
[----:B------:R-:W-:Y:S01]  /*1bc40*/  FFMA R27, R60, R53, R27 ;  /* 0x000000353c1b7223 */ /* 0x000fe2000000001b */
[----:B------:R-:W-:Y:S01]  /*1bc50*/  FFMA R9, R42, R55, R9 ;  /* 0x000000372a097223 */ /* 0x000fe20000000009 */
[C---:B------:R-:W-:Y:S01]  /*1bc60*/  FFMA R31, R23.reuse, R11, R31 ;  /* 0x0000000b171f7223 */ /* 0x040fe2000000001f */
[----:B------:R-:W-:Y:S02]  /*1bc70*/  FFMA R21, R6, R56, R21 ;  /* 0x0000003806157223 */ /* 0x000fe40000000015 */
[----:B------:R-:W3:Y:S02]  /*1bc80*/  LDL.LU R56, [R1+0x28] ;  /* 0x0000280001387983 */ /* 0x000ee40000300800 */
[----:B------:R-:W-:Y:S02]  /*1bc90*/  FFMA R21, R23, R59, R21 ;  /* 0x0000003b17157223 */ /* 0x000fe40000000015 */
[----:B------:R-:W4:Y:S04]  /*1bca0*/  LDL.LU R15, [R1+0x614] ;  /* 0x00061400010f7983 */ /* 0x000f280000300800 */
[----:B------:R-:W3:Y:S01]  /*1bcb0*/  LDL.LU R58, [R1+0x1c] ;  /* 0x00001c00013a7983 */ /* 0x000ee20000300800 */
[----:B------:R-:W-:-:S03]  /*1bcc0*/  FFMA R3, R21, R38, R3 ;  /* 0x0000002615037223 */ /* 0x000fc60000000003 */
[----:B------:R-:W3:Y:S01]  /*1bcd0*/  LDL.LU R54, [R1+0x610] ;  /* 0x0006100001367983 */ /* 0x000ee20000300800 */
[----:B------:R-:W-:-:S03]  /*1bce0*/  FFMA R9, R9, R38, R20 ;  /* 0x0000002609097223 */ /* 0x000fc60000000014 */
[----:B------:R-:W3:Y:S01]  /*1bcf0*/  LDL.LU R45, [R1+0x26c] ;  /* 0x00026c00012d7983 */ /* 0x000ee20000300800 */
[----:B------:R-:W-:-:S03]  /*1bd00*/  FFMA R4, R31, R37, R4 ;  /* 0x000000251f047223 */ /* 0x000fc60000000004 */
[----:B------:R-:W3:Y:S01]  /*1bd10*/  LDL.LU R59, [R1+0x29c] ;  /* 0x00029c00013b7983 */ /* 0x000ee20000300800 */
[----:B------:R-:W-:-:S03]  /*1bd20*/  SEL R11, R16, RZ, !P1 ;  /* 0x000000ff100b7207 */ /* 0x000fc60004800000 */
[----:B------:R-:W3:Y:S01]  /*1bd30*/  LDL.LU R55, [R1+0xc] ;  /* 0x00000c0001377983 */ /* 0x000ee20000300800 */
[----:B------:R-:W-:-:S03]  /*1bd40*/  SEL R20, R46, RZ, !P1 ;  /* 0x000000ff2e147207 */ /* 0x000fc60004800000 */
[----:B------:R-:W3:Y:S01]  /*1bd50*/  LDL.LU R38, [R1+0xac] ;  /* 0x0000ac0001267983 */ /* 0x000ee20000300800 */
[----:B------:R-:W-:-:S03]  /*1bd60*/  SEL R21, R44, RZ, !P1 ;  /* 0x000000ff2c157207 */ /* 0x000fc60004800000 */
[----:B------:R-:W3:Y:S04]  /*1bd70*/  LDL.LU R31, [R1+0xa8] ;  /* 0x0000a800011f7983 */ /* 0x000ee80000300800 */
[----:B------:R-:W4:Y:S04]  /*1bd80*/  LDL.LU R26, [R1+0x2c] ;  /* 0x00002c00011a7983 */ /* 0x000f280000300800 */
[----:B------:R-:W4:Y:S04]  /*1bd90*/  LDL.LU R16, [R1+0x158] ;  /* 0x0001580001107983 */ /* 0x000f280000300800 */
[----:B------:R-:W4:Y:S04]  /*1bda0*/  LDL.LU R46, [R1+0x27c] ;  /* 0x00027c00012e7983 */ /* 0x000f280000300800 */
[----:B------:R-:W4:Y:S04]  /*1bdb0*/  LDL.LU R44, [R1+0x268] ;  /* 0x00026800012c7983 */ /* 0x000f280000300800 */
[----:B------:R-:W4:Y:S04]  /*1bdc0*/  LDL.LU R61, [R1+0x15c] ;  /* 0x00015c00013d7983 */ /* 0x000f280000300800 */
[----:B------:R-:W4:Y:S01]  /*1bdd0*/  LDL.LU R53, [R1+0xa4] ;  /* 0x0000a40001357983 */ /* 0x000f220000300800 */
[----:B------:R-:W-:-:S03]  /*1bde0*/  FADD R11, R11, R14 ;  /* 0x0000000e0b0b7221 */ /* 0x000fc60000000000 */
[----:B------:R-:W4:Y:S04]  /*1bdf0*/  LDL.LU R60, [R1+0x258] ;  /* 0x00025800013c7983 */ /* 0x000f280000300800 */
[----:B------:R-:W4:Y:S01]  /*1be00*/  LDL.LU R14, [R1+0x60c] ;  /* 0x00060c00010e7983 */ /* 0x000f220000300800 */
[----:B---3--:R-:W-:Y:S01]  /*1be10*/  FADD R21, R21, R31 ;  /* 0x0000001f15157221 */ /* 0x008fe20000000000 */
[----:B----4-:R-:W-:Y:S02]  /*1be20*/  SEL R26, R26, RZ, !P1 ;  /* 0x000000ff1a1a7207 */ /* 0x010fe40004800000 */
[----:B------:R-:W-:Y:S02]  /*1be30*/  SEL R31, R56, RZ, !P1 ;  /* 0x000000ff381f7207 */ /* 0x000fe40004800000 */
[----:B------:R-:W3:Y:S01]  /*1be40*/  LDL.LU R56, [R1+0x164] ;  /* 0x0001640001387983 */ /* 0x000ee20000300800 */
[----:B------:R-:W-:Y:S01]  /*1be50*/  FADD R26, R26, R38 ;  /* 0x000000261a1a7221 */ /* 0x000fe20000000000 */
[----:B------:R-:W-:-:S02]  /*1be60*/  SEL R38, R58, RZ, !P1 ;  /* 0x000000ff3a267207 */ /* 0x000fc40004800000 */
[----:B------:R-:W4:Y:S01]  /*1be70*/  LDL.LU R58, [R1+0x160] ;  /* 0x00016000013a7983 */ /* 0x000f220000300800 */
[----:B------:R-:W-:Y:S01]  /*1be80*/  FADD R31, R45, R31 ;  /* 0x0000001f2d1f7221 */ /* 0x000fe20000000000 */
[----:B------:R-:W-:-:S04]  /*1be90*/  FADD R20, R20, R53 ;  /* 0x0000003514147221 */ /* 0x000fc80000000000 */
[C---:B------:R-:W-:Y:S01]  /*1bea0*/  FMUL R20, R8.reuse, R20 ;  /* 0x0000001408147220 */ /* 0x040fe20000400000 */
[----:B------:R-:W-:Y:S02]  /*1beb0*/  FMUL R53, R8, R28 ;  /* 0x0000001c08357220 */ /* 0x000fe40000400000 */
[----:B------:R-:W3:Y:S01]  /*1bec0*/  LDL.LU R28, [R1+0x608] ;  /* 0x00060800011c7983 */ /* 0x000ee20000300800 */
[----:B------:R-:W-:-:S03]  /*1bed0*/  FFMA R11, R7, R11, R20 ;  /* 0x0000000b070b7223 */ /* 0x000fc60000000014 */
[----:B------:R-:W4:Y:S04]  /*1bee0*/  LDL.LU R20, [R1+0x144] ;  /* 0x0001440001147983 */ /* 0x000f280000300800 */
[----:B------:R-:W4:Y:S01]  /*1bef0*/  LDL.LU R45, [R1+0x604] ;  /* 0x00060400012d7983 */ /* 0x000f220000300800 */
[C---:B------:R-:W-:Y:S01]  /*1bf00*/  FMUL R26, R40.reuse, R26 ;  /* 0x0000001a281a7220 */ /* 0x040fe20000400000 */
[----:B------:R-:W-:Y:S01]  /*1bf10*/  FADD R38, R59, R38 ;  /* 0x000000263b267221 */ /* 0x000fe20000000000 */
[----:B------:R-:W-:Y:S02]  /*1bf20*/  FMUL R31, R40, R31 ;  /* 0x0000001f281f7220 */ /* 0x000fe40000400000 */
[C---:B------:R-:W-:Y:S01]  /*1bf30*/  FFMA R21, R29.reuse, R21, R26 ;  /* 0x000000151d157223 */ /* 0x040fe2000000001a */
[----:B------:R-:W-:Y:S01]  /*1bf40*/  FMUL R38, R8, R38 ;  /* 0x0000002608267220 */ /* 0x000fe20000400000 */
[----:B------:R-:W4:Y:S01]  /*1bf50*/  LDL.LU R26, [R1+0xc0] ;  /* 0x0000c000011a7983 */ /* 0x000f220000300800 */
[----:B------:R-:W-:-:S03]  /*1bf60*/  FFMA R31, R29, R16, R31 ;  /* 0x000000101d1f7223 */ /* 0x000fc6000000001f */
[----:B------:R-:W4:Y:S01]  /*1bf70*/  LDL.LU R59, [R1+0x1d0] ;  /* 0x0001d000013b7983 */ /* 0x000f220000300800 */
[C---:B------:R-:W-:Y:S01]  /*1bf80*/  FFMA R38, R7.reuse, R61, R38 ;  /* 0x0000003d07267223 */ /* 0x040fe20000000026 */
[----:B---3--:R-:W-:Y:S01]  /*1bf90*/  SEL R28, R28, RZ, !P1 ;  /* 0x000000ff1c1c7207 */ /* 0x008fe20004800000 */
[----:B----4-:R-:W-:Y:S01]  /*1bfa0*/  FFMA R53, R7, R20, R53 ;  /* 0x0000001407357223 */ /* 0x010fe20000000035 */
[----:B------:R-:W-:Y:S02]  /*1bfb0*/  SEL R20, R55, RZ, !P1 ;  /* 0x000000ff37147207 */ /* 0x000fe40004800000 */
[----:B------:R-:W3:Y:S01]  /*1bfc0*/  LDL.LU R55, [R1+0x228] ;  /* 0x0002280001377983 */ /* 0x000ee20000300800 */
[----:B------:R-:W-:Y:S02]  /*1bfd0*/  SEL R45, R45, RZ, !P1 ;  /* 0x000000ff2d2d7207 */ /* 0x000fe40004800000 */
[----:B------:R-:W-:Y:S01]  /*1bfe0*/  FADD R20, R44, R20 ;  /* 0x000000142c147221 */ /* 0x000fe20000000000 */
[----:B------:R-:W4:Y:S02]  /*1bff0*/  LDL.LU R16, [R1+0x600] ;  /* 0x0006000001107983 */ /* 0x000f240000300800 */
[----:B------:R-:W-:Y:S01]  /*1c000*/  FADD R45, R46, R45 ;  /* 0x0000002d2e2d7221 */ /* 0x000fe20000000000 */
[----:B------:R-:W-:Y:S01]  /*1c010*/  FADD R28, R60, R28 ;  /* 0x0000001c3c1c7221 */ /* 0x000fe20000000000 */
[----:B------:R-:W4:Y:S01]  /*1c020*/  LDL.LU R46, [R1+0x5fc] ;  /* 0x0005fc00012e7983 */ /* 0x000f220000300800 */
[----:B------:R-:W-:Y:S01]  /*1c030*/  FMUL R20, R40, R20 ;  /* 0x0000001428147220 */ /* 0x000fe20000400000 */
[----:B------:R-:W-:-:S02]  /*1c040*/  FMUL R45, R8, R45 ;  /* 0x0000002d082d7220 */ /* 0x000fc40000400000 */
[----:B------:R-:W4:Y:S01]  /*1c050*/  LDL.LU R44, [R1+0x5f8] ;  /* 0x0005f800012c7983 */ /* 0x000f220000300800 */
[----:B------:R-:W-:-:S03]  /*1c060*/  FMUL R28, R40, R28 ;  /* 0x0000001c281c7220 */ /* 0x000fc60000400000 */
[----:B------:R-:W4:Y:S04]  /*1c070*/  LDL.LU R61, [R1+0x1ac] ;  /* 0x0001ac00013d7983 */ /* 0x000f280000300800 */
[----:B------:R-:W4:Y:S01]  /*1c080*/  LDL.LU R8, [R1+0x194] ;  /* 0x0001940001087983 */ /* 0x000f220000300800 */
[----:B------:R-:W-:Y:S01]  /*1c090*/  FFMA R20, R29, R56, R20 ;  /* 0x000000381d147223 */ /* 0x000fe20000000014 */
[----:B------:R-:W-:Y:S02]  /*1c0a0*/  FFMA R45, R7, R58, R45 ;  /* 0x0000003a072d7223 */ /* 0x000fe4000000002d */
[----:B------:R-:W4:Y:S01]  /*1c0b0*/  LDL.LU R40, [R1+0x240] ;  /* 0x0002400001287983 */ /* 0x000f220000300800 */
[----:B------:R-:W-:-:S03]  /*1c0c0*/  FFMA R28, R29, R0, R28 ;  /* 0x000000001d1c7223 */ /* 0x000fc6000000001c */
[----:B------:R-:W4:Y:S04]  /*1c0d0*/  LDL.LU R60, [R1+0x200] ;  /* 0x00020000013c7983 */ /* 0x000f280000300800 */
[----:B------:R-:W4:Y:S04]  /*1c0e0*/  LDL.LU R56, [R1+0x204] ;  /* 0x0002040001387983 */ /* 0x000f280000300800 */
[----:B------:R-:W4:Y:S04]  /*1c0f0*/  LDL.LU R7, [R1+0xc4] ;  /* 0x0000c40001077983 */ /* 0x000f280000300800 */
[----:B------:R-:W4:Y:S04]  /*1c100*/  LDL.LU R58, [R1+0xbc] ;  /* 0x0000bc00013a7983 */ /* 0x000f280000300800 */
[----:B------:R-:W4:Y:S01]  /*1c110*/  LDL.LU R0, [R1+0x5f4] ;  /* 0x0005f40001007983 */ /* 0x000f220000300800 */
[----:B------:R-:W-:-:S02]  /*1c120*/  SEL R51, R51, RZ, !P1 ;  /* 0x000000ff33337207 */ /* 0x000fc40004800000 */
[----:B------:R-:W-:Y:S02]  /*1c130*/  SEL R14, R14, RZ, !P1 ;  /* 0x000000ff0e0e7207 */ /* 0x000fe40004800000 */
[----:B------:R-:W-:Y:S02]  /*1c140*/  SEL R54, R54, RZ, !P1 ;  /* 0x000000ff36367207 */ /* 0x000fe40004800000 */
[----:B------:R-:W-:Y:S01]  /*1c150*/  SEL R15, R15, RZ, !P1 ;  /* 0x000000ff0f0f7207 */ /* 0x000fe20004800000 */
[----:B------:R-:W-:Y:S02]  /*1c160*/  FADD R14, R59, R14 ;  /* 0x0000000e3b0e7221 */ /* 0x000fe40000000000 */
[----:B---3--:R-:W-:Y:S01]  /*1c170*/  FADD R54, R55, R54 ;  /* 0x0000003637367221 */ /* 0x008fe20000000000 */
[----:B----4-:R-:W-:-:S05]  /*1c180*/  SEL R46, R46, RZ, !P1 ;  /* 0x000000ff2e2e7207 */ /* 0x010fca0004800000 */
[----:B------:R-:W-:Y:S02]  /*1c190*/  FADD R46, R46, R26 ;  /* 0x0000001a2e2e7221 */ /* 0x000fe40000000000 */
[----:B------:R-:W3:Y:S01]  /*1c1a0*/  LDL.LU R26, [R1+0xb8] ;  /* 0x0000b800011a7983 */ /* 0x000ee20000300800 */
[----:B------:R-:W-:-:S03]  /*1c1b0*/  FADD R51, R8, R51 ;  /* 0x0000003308337221 */ /* 0x000fc60000000000 */
[----:B------:R-:W4:Y:S01]  /*1c1c0*/  LDL.LU R59, [R1+0xb4] ;  /* 0x0000b400013b7983 */ /* 0x000f220000300800 */
[----:B------:R-:W-:-:S03]  /*1c1d0*/  FFMA R22, R5, R51, R22 ;  /* 0x0000003305167223 */ /* 0x000fc60000000016 */
[----:B------:R-:W3:Y:S01]  /*1c1e0*/  LDL.LU R55, [R1+0x190] ;  /* 0x0001900001377983 */ /* 0x000ee20000300800 */
[----:B------:R-:W-:-:S03]  /*1c1f0*/  FADD R15, R61, R15 ;  /* 0x0000000f3d0f7221 */ /* 0x000fc60000000000 */
[----:B------:R-:W3:Y:S01]  /*1c200*/  LDL.LU R61, [R1+0x18c] ;  /* 0x00018c00013d7983 */ /* 0x000ee20000300800 */
[----:B------:R-:W-:-:S03]  /*1c210*/  FFMA R22, R42, R0, R22 ;  /* 0x000000002a167223 */ /* 0x000fc60000000016 */
[----:B------:R-:W3:Y:S01]  /*1c220*/  LDL.LU R0, [R1+0x5f0] ;  /* 0x0005f00001007983 */ /* 0x000ee20000300800 */
[----:B------:R-:W-:Y:S02]  /*1c230*/  SEL R50, R50, RZ, !P1 ;  /* 0x000000ff32327207 */ /* 0x000fe40004800000 */
[----:B------:R-:W-:Y:S02]  /*1c240*/  SEL R13, R13, RZ, !P1 ;  /* 0x000000ff0d0d7207 */ /* 0x000fe40004800000 */
[----:B------:R-:W-:Y:S02]  /*1c250*/  SEL R49, R49, RZ, !P1 ;  /* 0x000000ff31317207 */ /* 0x000fe40004800000 */
[----:B------:R-:W-:Y:S01]  /*1c260*/  SEL R17, R17, RZ, !P1 ;  /* 0x000000ff11117207 */ /* 0x000fe20004800000 */
[----:B------:R-:W-:Y:S01]  /*1c270*/  FADD R50, R60, R50 ;  /* 0x000000323c327221 */ /* 0x000fe20000000000 */
[----:B------:R-:W-:Y:S01]  /*1c280*/  SEL R47, R47, RZ, !P1 ;  /* 0x000000ff2f2f7207 */ /* 0x000fe20004800000 */
[----:B------:R-:W-:Y:S01]  /*1c290*/  FADD R13, R56, R13 ;  /* 0x0000000d380d7221 */ /* 0x000fe20000000000 */
[----:B------:R-:W3:Y:S01]  /*1c2a0*/  LDL.LU R60, [R1+0x184] ;  /* 0x00018400013c7983 */ /* 0x000ee20000300800 */
[----:B------:R-:W-:Y:S01]  /*1c2b0*/  SEL R36, R36, RZ, !P1 ;  /* 0x000000ff24247207 */ /* 0x000fe20004800000 */
[----:B------:R-:W-:Y:S01]  /*1c2c0*/  FADD R49, R49, R58 ;  /* 0x0000003a31317221 */ /* 0x000fe20000000000 */
[----:B------:R-:W-:Y:S01]  /*1c2d0*/  SEL R34, R34, RZ, !P1 ;  /* 0x000000ff22227207 */ /* 0x000fe20004800000 */
[----:B------:R-:W3:Y:S01]  /*1c2e0*/  LDL.LU R56, [R1+0x180] ;  /* 0x0001800001387983 */ /* 0x000ee20000300800 */
[----:B------:R-:W-:-:S03]  /*1c2f0*/  FFMA R45, R6, R50, R45 ;  /* 0x00000032062d7223 */ /* 0x000fc6000000002d */
[----:B------:R-:W3:Y:S01]  /*1c300*/  LDL.LU R58, [R1+0x178] ;  /* 0x00017800013a7983 */ /* 0x000ee20000300800 */
[----:B------:R-:W-:Y:S01]  /*1c310*/  FFMA R38, R6, R54, R38 ;  /* 0x0000003606267223 */ /* 0x000fe20000000026 */
[----:B----4-:R-:W-:Y:S01]  /*1c320*/  FADD R47, R47, R59 ;  /* 0x0000003b2f2f7221 */ /* 0x010fe20000000000 */
[----:B---3--:R-:W-:Y:S01]  /*1c330*/  FADD R36, R55, R36 ;  /* 0x0000002437247221 */ /* 0x008fe20000000000 */
[----:B------:R-:W-:Y:S01]  /*1c340*/  FADD R34, R61, R34 ;  /* 0x000000223d227221 */ /* 0x000fe20000000000 */
[----:B------:R-:W-:Y:S02]  /*1c350*/  FADD R17, R17, R0 ;  /* 0x0000000011117221 */ /* 0x000fe40000000000 */
[----:B------:R-:W3:Y:S04]  /*1c360*/  LDL.LU R0, [R1+0x5ec] ;  /* 0x0005ec0001007983 */ /* 0x000ee80000300800 */
[----:B------:R-:W4:Y:S04]  /*1c370*/  LDL R59, [R1+0x4c0] ;  /* 0x0004c000013b7983 */ /* 0x000f280000100800 */
[----:B------:R-:W4:Y:S04]  /*1c380*/  LDL.LU.64 R50, [R1+0x68] ;  /* 0x0000680001327983 */ /* 0x000f280000300a00 */
[----:B------:R-:W4:Y:S04]  /*1c390*/  LDL.LU.64 R54, [R1+0x58] ;  /* 0x0000580001367983 */ /* 0x000f280000300a00 */
[----:B------:R-:W4:Y:S01]  /*1c3a0*/  LDL R61, [R1+0x400] ;  /* 0x00040000013d7983 */ /* 0x000f220000100800 */
[----:B------:R-:W-:-:S02]  /*1c3b0*/  SEL R44, R44, RZ, !P1 ;  /* 0x000000ff2c2c7207 */ /* 0x000fc40004800000 */
[----:B------:R-:W-:Y:S02]  /*1c3c0*/  SEL R48, R48, RZ, !P1 ;  /* 0x000000ff30307207 */ /* 0x000fe40004800000 */
[----:B------:R-:W-:Y:S01]  /*1c3d0*/  SEL R16, R16, RZ, !P1 ;  /* 0x000000ff10107207 */ /* 0x000fe20004800000 */
[----:B------:R-:W-:Y:S02]  /*1c3e0*/  FADD R44, R44, R7 ;  /* 0x000000072c2c7221 */ /* 0x000fe40000000000 */
[----:B------:R-:W-:Y:S02]  /*1c3f0*/  FADD R48, R48, R26 ;  /* 0x0000001a30307221 */ /* 0x000fe40000000000 */
[----:B------:R-:W-:Y:S01]  /*1c400*/  FADD R16, R40, R16 ;  /* 0x0000001028107221 */ /* 0x000fe20000000000 */
[----:B------:R-:W-:Y:S01]  /*1c410*/  FFMA R11, R6, R44, R11 ;  /* 0x0000002c060b7223 */ /* 0x000fe2000000000b */
[----:B------:R-:W-:Y:S01]  /*1c420*/  FFMA R49, R23, R49, R57 ;  /* 0x0000003117317223 */ /* 0x000fe20000000039 */
[C---:B------:R-:W-:Y:S01]  /*1c430*/  FFMA R21, R5.reuse, R46, R21 ;  /* 0x0000002e05157223 */ /* 0x040fe20000000015 */
[----:B------:R-:W-:Y:S01]  /*1c440*/  FFMA R39, R42, R48, R39 ;  /* 0x000000302a277223 */ /* 0x000fe20000000027 */
[----:B------:R-:W-:Y:S01]  /*1c450*/  FFMA R16, R6, R16, R53 ;  /* 0x0000001006107223 */ /* 0x000fe20000000035 */
[----:B------:R-:W-:Y:S01]  /*1c460*/  FFMA R14, R5, R14, R31 ;  /* 0x0000000e050e7223 */ /* 0x000fe2000000001f */
[----:B------:R-:W-:Y:S01]  /*1c470*/  SEL R32, R32, RZ, !P1 ;  /* 0x000000ff20207207 */ /* 0x000fe20004800000 */
[----:B------:R-:W-:Y:S01]  /*1c480*/  FFMA R2, R49, R35, R2 ;  /* 0x0000002331027223 */ /* 0x000fe20000000002 */
[----:B------:R-:W-:Y:S01]  /*1c490*/  SEL R25, R25, RZ, !P1 ;  /* 0x000000ff19197207 */ /* 0x000fe20004800000 */
[----:B------:R-:W-:Y:S01]  /*1c4a0*/  FFMA R11, R23, R47, R11 ;  /* 0x0000002f170b7223 */ /* 0x000fe2000000000b */
[----:B------:R-:W-:Y:S01]  /*1c4b0*/  SEL R24, R24, RZ, !P1 ;  /* 0x000000ff18187207 */ /* 0x000fe20004800000 */
[----:B------:R-:W-:Y:S01]  /*1c4c0*/  FFMA R39, R35, R39, R41 ;  /* 0x0000002723277223 */ /* 0x000fe20000000029 */
[C---:B------:R-:W-:Y:S01]  /*1c4d0*/  FFMA R17, R42.reuse, R17, R21 ;  /* 0x000000112a117223 */ /* 0x040fe20000000015 */
[----:B------:R-:W-:Y:S01]  /*1c4e0*/  FFMA R36, R23, R36, R16 ;  /* 0x0000002417247223 */ /* 0x000fe20000000010 */
[----:B------:R-:W-:Y:S01]  /*1c4f0*/  FFMA R14, R42, R34, R14 ;  /* 0x000000222a0e7223 */ /* 0x000fe2000000000e */
[----:B------:R-:W-:Y:S01]  /*1c500*/  FFMA R13, R5, R13, R28 ;  /* 0x0000000d050d7223 */ /* 0x000fe2000000001c */
[----:B------:R-:W-:Y:S01]  /*1c510*/  FFMA R16, R11, R33, R2 ;  /* 0x000000210b107223 */ /* 0x000fe20000000002 */
[----:B------:R-:W-:Y:S01]  /*1c520*/  FADD R32, R60, R32 ;  /* 0x000000203c207221 */ /* 0x000fe20000000000 */
[----:B------:R-:W-:Y:S01]  /*1c530*/  FADD R25, R58, R25 ;  /* 0x000000193a197221 */ /* 0x000fe20000000000 */
[----:B------:R-:W-:Y:S01]  /*1c540*/  FFMA R33, R33, R17, R39 ;  /* 0x0000001121217223 */ /* 0x000fe20000000027 */
[-C--:B------:R-:W-:Y:S01]  /*1c550*/  FFMA R17, R36, R52.reuse, R3 ;  /* 0x0000003424117223 */ /* 0x080fe20000000003 */
[----:B------:R-:W-:Y:S01]  /*1c560*/  FFMA R52, R14, R52, R9 ;  /* 0x000000340e347223 */ /* 0x000fe20000000009 */
[C---:B------:R-:W-:Y:S01]  /*1c570*/  FFMA R14, R23.reuse, R32, R38 ;  /* 0x00000020170e7223 */ /* 0x040fe20000000026 */
[----:B------:R-:W-:Y:S01]  /*1c580*/  FFMA R25, R23, R25, R45 ;  /* 0x0000001917197223 */ /* 0x000fe2000000002d */
[----:B------:R-:W-:Y:S01]  /*1c590*/  FFMA R15, R5, R15, R20 ;  /* 0x0000000f050f7223 */ /* 0x000fe20000000014 */
[----:B------:R-:W-:Y:S01]  /*1c5a0*/  CS2R R6, SRZ ;  /* 0x0000000000067805 */ /* 0x000fe2000001ff00 */
[----:B------:R-:W-:Y:S01]  /*1c5b0*/  FFMA R14, R14, R43, R4 ;  /* 0x0000002b0e0e7223 */ /* 0x000fe20000000004 */
[----:B------:R-:W-:-:S02]  /*1c5c0*/  CS2R R4, SRZ ;  /* 0x0000000000047805 */ /* 0x000fc4000001ff00 */
[----:B------:R-:W-:Y:S01]  /*1c5d0*/  CS2R R8, SRZ ;  /* 0x0000000000087805 */ /* 0x000fe2000001ff00 */
[----:B------:R-:W0:Y:S01]  /*1c5e0*/  LDC.64 R2, c[0x0][0x280] ;  /* 0x0000a000ff027b82 */ /* 0x000e220000000a00 */
[----:B------:R-:W-:-:S07]  /*1c5f0*/  SEL R30, R30, RZ, !P1 ;  /* 0x000000ff1e1e7207 */ /* 0x000fce0004800000 */
[----:B------:R-:W1:Y:S01]  /*1c600*/  LDC.64 R20, c[0x0][0x288] ;  /* 0x0000a200ff147b82 */ /* 0x000e620000000a00 */
[----:B---3--:R-:W-:Y:S02]  /*1c610*/  FADD R24, R0, R24 ;  /* 0x0000001800187221 */ /* 0x008fe40000000000 */
[----:B------:R-:W5:Y:S01]  /*1c620*/  LDL.LU R0, [R1+0x5e8] ;  /* 0x0005e80001007983 */ /* 0x000f620000300800 */
[----:B----4-:R-:W-:Y:S01]  /*1c630*/  ISETP.GE.AND P5, PT, R59, 0x80, PT ;  /* 0x000000803b00780c */ /* 0x010fe20003fa6270 */
[----:B------:R-:W-:Y:S01]  /*1c640*/  FFMA R24, R42, R24, R13 ;  /* 0x000000182a187223 */ /* 0x000fe2000000000d */
[----:B------:R-:W-:-:S03]  /*1c650*/  FFMA R13, R25, R10, R18 ;  /* 0x0000000a190d7223 */ /* 0x000fc60000000012 */
[----:B------:R-:W-:Y:S01]  /*1c660*/  FFMA R27, R24, R10, R27 ;  /* 0x0000000a181b7223 */ /* 0x000fe2000000001b */
[----:B------:R-:W-:Y:S02]  /*1c670*/  ISETP.GE.AND P6, PT, R61, 0x80, PT ;  /* 0x000000803d00780c */ /* 0x000fe40003fc6270 */
[----:B------:R-:W-:-:S05]  /*1c680*/  CS2R R10, SRZ ;  /* 0x00000000000a7805 */ /* 0x000fca000001ff00 */
[----:B------:R-:W5:Y:S06]  /*1c690*/  @!P5 LDG.E.EF.128 R4, desc[UR22][R50.64] ;  /* 0x000000163204d981 */ /* 0x000f6c000c0e1d00 */
[----:B------:R-:W5:Y:S01]  /*1c6a0*/  @!P6 LDG.E.EF.128 R8, desc[UR22][R54.64] ;  /* 0x000000163608e981 */ /* 0x000f62000c0e1d00 */
[----:B------:R-:W-:Y:S01]  /*1c6b0*/  FADD R30, R56, R30 ;  /* 0x0000001e381e7221 */ /* 0x000fe20000000000 */
[----:B------:R-:W-:-:S03]  /*1c6c0*/  FFMA R19, R22, R37, R19 ;  /* 0x0000002516137223 */ /* 0x000fc60000000013 */
[----:B------:R-:W-:-:S04]  /*1c6d0*/  FFMA R15, R42, R30, R15 ;  /* 0x0000001e2a0f7223 */ /* 0x000fc8000000000f */
[----:B------:R-:W-:Y:S01]  /*1c6e0*/  FFMA R43, R15, R43, R19 ;  /* 0x0000002b0f2b7223 */ /* 0x000fe20000000013 */
[----:B------:R-:W0:Y:S04]  /*1c6f0*/  LDL.LU R44, [R1+0x9c] ;  /* 0x00009c00012c7983 */ /* 0x000e280000300800 */
[----:B------:R-:W3:Y:S04]  /*1c700*/  LDL R29, [R1+0x5c0] ;  /* 0x0005c000011d7983 */ /* 0x000ee80000100800 */
[----:B--2---:R-:W1:Y:S04]  /*1c710*/  LDL.LU R40, [R1+0x98] ;  /* 0x0000980001287983 */ /* 0x004e680000300800 */
[----:B------:R-:W2:Y:S04]  /*1c720*/  LDL R60, [R1+0x3d4] ;  /* 0x0003d400013c7983 */ /* 0x000ea80000100800 */
[----:B------:R-:W4:Y:S04]  /*1c730*/  LDL R26, [R1+0x5e0] ;  /* 0x0005e000011a7983 */ /* 0x000f280000100800 */
[----:B------:R-:W3:Y:S04]  /*1c740*/  LDL R55, [R1+0x5d8] ;  /* 0x0005d80001377983 */ /* 0x000ee80000100800 */
[----:B------:R-:W3:Y:S01]  /*1c750*/  LDL.LU R56, [R1+0x10] ;  /* 0x0000100001387983 */ /* 0x000ee20000300800 */
[----:B------:R-:W-:Y:S01]  /*1c760*/  BAR.SYNC.DEFER_BLOCKING 0x0 ;  /* 0x0000000000007b1d */ /* 0x000fe20000010000 */
[----:B------:R-:W-:-:S02]  /*1c770*/  P2R R22, PR, RZ, 0x1 ;  /* 0x00000001ff167803 */ /* 0x000fc40000000000 */
[----:B------:R-:W-:-:S03]  /*1c780*/  CS2R R18, SRZ ;  /* 0x0000000000127805 */ /* 0x000fc6000001ff00 */
[----:B------:R-:W4:Y:S04]  /*1c790*/  LDL.LU R58, [R1+0x14] ;  /* 0x00001400013a7983 */ /* 0x000f280000300800 */
[----:B------:R-:W4:Y:S04]  /*1c7a0*/  LDL R32, [R1+0x5c4] ;  /* 0x0005c40001207983 */ /* 0x000f280000100800 */
[----:B-----5:R-:W-:Y:S04]  /*1c7b0*/  STS [R12], R16 ;  /* 0x000000100c007388 */ /* 0x020fe80000000800 */
[----:B------:R-:W-:Y:S04]  /*1c7c0*/  STS [R12+0x20], R33 ;  /* 0x000020210c007388 */ /* 0x000fe80000000800 */
[----:B------:R5:W-:Y:S04]  /*1c7d0*/  STS [R12+0x40], R17 ;  /* 0x000040110c007388 */ /* 0x000be80000000800 */
[----:B------:R-:W-:Y:S04]  /*1c7e0*/  STS [R12+0x60], R52 ;  /* 0x000060340c007388 */ /* 0x000fe80000000800 */
[----:B------:R-:W-:Y:S04]  /*1c7f0*/  STS [R12+0x80], R14 ;  /* 0x0000800e0c007388 */ /* 0x000fe80000000800 */
[----:B------:R-:W-:Y:S04]  /*1c800*/  STS [R12+0xa0], R43 ;  /* 0x0000a02b0c007388 */ /* 0x000fe80000000800 */
[----:B------:R-:W-:Y:S04]  /*1c810*/  STS [R12+0xc0], R13 ;  /* 0x0000c00d0c007388 */ /* 0x000fe80000000800 */
[----:B------:R5:W-:Y:S02]  /*1c820*/  STS [R12+0xe0], R27 ;  /* 0x0000e01b0c007388 */ /* 0x000be40000000800 */
[----:B-----5:R-:W-:-:S02]  /*1c830*/  CS2R R16, SRZ ;  /* 0x0000000000107805 */ /* 0x020fc4000001ff00 */
[----:B------:R-:W5:Y:S01]  /*1c840*/  LDL R33, [R1+0x5dc] ;  /* 0x0005dc0001217983 */ /* 0x000f620000100800 */
[----:B------:R-:W-:Y:S01]  /*1c850*/  CS2R R12, SRZ ;  /* 0x00000000000c7805 */ /* 0x000fe2000001ff00 */
[----:B------:R-:W-:Y:S01]  /*1c860*/  BAR.SYNC.DEFER_BLOCKING 0x0 ;  /* 0x0000000000007b1d */ /* 0x000fe20000010000 */
[----:B0-----:R-:W-:Y:S01]  /*1c870*/  IMAD.WIDE R14, R44, 0x4, R2 ;  /* 0x000000042c0e7825 */ /* 0x001fe200078e0202 */
[----:B--2---:R-:W-:Y:S02]  /*1c880*/  LOP3.LUT P0, RZ, R60, 0x8, RZ, 0xc0, !PT ;  /* 0x000000083cff7812 */ /* 0x004fe4000780c0ff */
[----:B---3--:R-:W-:-:S11]  /*1c890*/  LOP3.LUT R23, R56, R29, RZ, 0xfc, !PT ;  /* 0x0000001d38177212 */ /* 0x008fd600078efcff */
[----:B------:R0:W2:Y:S01]  /*1c8a0*/  @P0 LDG.E.EF.128 R16, desc[UR22][R14.64] ;  /* 0x000000160e100981 */ /* 0x0000a2000c0e1d00 */
[----:B------:R-:W-:Y:S01]  /*1c8b0*/  ISETP.GT.AND P3, PT, R23, 0xbf, !P6 ;  /* 0x000000bf1700780c */ /* 0x000fe20007764270 */
[----:B-1----:R-:W-:Y:S01]  /*1c8c0*/  IMAD.WIDE R24, R40, 0x4, R20 ;  /* 0x0000000428187825 */ /* 0x002fe200078e0214 */
[----:B0-----:R-:W-:-:S11]  /*1c8d0*/  CS2R R14, SRZ ;  /* 0x00000000000e7805 */ /* 0x001fd6000001ff00 */
[----:B------:R2:W3:Y:S01]  /*1c8e0*/  @P3 LDG.E.EF.128 R12, desc[UR22][R24.64] ;  /* 0x00000016180c3981 */ /* 0x0004e2000c0e1d00 */
[----:B----4-:R-:W-:Y:S02]  /*1c8f0*/  ISETP.NE.AND P4, PT, R26, 0x10, PT ;  /* 0x000000101a00780c */ /* 0x010fe40003f85270 */
[----:B--2---:R-:W-:Y:S02]  /*1c900*/  SEL R25, R17, RZ, P0 ;  /* 0x000000ff11197207 */ /* 0x004fe40000000000 */
[----:B------:R-:W-:Y:S02]  /*1c910*/  SEL R26, R16, RZ, P0 ;  /* 0x000000ff101a7207 */ /* 0x000fe40000000000 */
[----:B------:R-:W0:Y:S01]  /*1c920*/  LDC.64 R16, c[0x0][0x278] ;  /* 0x00009e00ff107b82 */ /* 0x000e220000000a00 */
[----:B------:R-:W-:Y:S02]  /*1c930*/  SEL R27, R19, RZ, P0 ;  /* 0x000000ff131b7207 */ /* 0x000fe40000000000 */
[----:B------:R-:W-:Y:S01]  /*1c940*/  SEL R24, R18, RZ, P0 ;  /* 0x000000ff12187207 */ /* 0x000fe20000000000 */
[----:B------:R-:W-:-:S02]  /*1c950*/  IMAD R18, R55, 0x8000, R58 ;  /* 0x0000800037127824 */ /* 0x000fc400078e023a */
[----:B------:R-:W2:Y:S01]  /*1c960*/  LDL.LU R55, [R1+0xc8] ;  /* 0x0000c80001377983 */ /* 0x000ea20000300800 */
[----:B---3--:R-:W-:Y:S02]  /*1c970*/  @P4 SEL R27, R15, RZ, P3 ;  /* 0x000000ff0f1b4207 */ /* 0x008fe40001800000 */
[----:B------:R-:W-:Y:S02]  /*1c980*/  @P4 SEL R24, R14, RZ, P3 ;  /* 0x000000ff0e184207 */ /* 0x000fe40001800000 */
[----:B------:R-:W-:Y:S02]  /*1c990*/  @P4 SEL R25, R13, RZ, P3 ;  /* 0x000000ff0d194207 */ /* 0x000fe40001800000 */
[----:B------:R-:W-:Y:S02]  /*1c9a0*/  @P4 SEL R26, R12, RZ, P3 ;  /* 0x000000ff0c1a4207 */ /* 0x000fe40001800000 */
[----:B------:R-:W-:-:S04]  /*1c9b0*/  ISETP.GE.AND P3, PT, R23, 0x80, PT ;  /* 0x000000801700780c */ /* 0x000fc80003f66270 */
[----:B------:R-:W-:Y:S01]  /*1c9c0*/  ISETP.LT.AND P4, PT, R61, 0x80, !P3 ;  /* 0x000000803d00780c */ /* 0x000fe20005f81270 */
[----:B------:R-:W-:Y:S01]  /*1c9d0*/  IMAD R18, R23, 0x100, R18 ;  /* 0x0000010017127824 */ /* 0x000fe200078e0212 */
[----:B------:R-:W-:Y:S02]  /*1c9e0*/  CS2R R12, SRZ ;  /* 0x00000000000c7805 */ /* 0x000fe4000001ff00 */
[----:B------:R-:W-:Y:S01]  /*1c9f0*/  CS2R R14, SRZ ;  /* 0x00000000000e7805 */ /* 0x000fe2000001ff00 */
[----:B------:R-:W3:Y:S01]  /*1ca00*/  LDL.LU R61, [R1+0xcc] ;  /* 0x0000cc00013d7983 */ /* 0x000ee20000300800 */
[----:B0-----:R-:W-:-:S03]  /*1ca10*/  IMAD.WIDE R18, R18, 0x4, R16 ;  /* 0x0000000412127825 */ /* 0x001fc600078e0210 */
[----:B------:R-:W4:Y:S01]  /*1ca20*/  LDL R31, [R1+0x5e4] ;  /* 0x0005e400011f7983 */ /* 0x000f220000100800 */
[----:B------:R-:W-:-:S03]  /*1ca30*/  LOP3.LUT P0, RZ, R60, 0x10, RZ, 0xc0, !PT ;  /* 0x000000103cff7812 */ /* 0x000fc6000780c0ff */
[----:B------:R-:W5:Y:S04]  /*1ca40*/  LDL R60, [R1+0x590] ;  /* 0x00059000013c7983 */ /* 0x000f680000100800 */
[----:B------:R0:W2:Y:S04]  /*1ca50*/  @P4 LDG.E.EF.128 R12, desc[UR22][R18.64] ;  /* 0x00000016120c4981 */ /* 0x0000a8000c0e1d00 */
[----:B------:R-:W5:Y:S04]  /*1ca60*/  LDL R57, [R1+0x584] ;  /* 0x0005840001397983 */ /* 0x000f680000100800 */
[----:B------:R-:W5:Y:S01]  /*1ca70*/  LDL R54, [R1+0x588] ;  /* 0x0005880001367983 */ /* 0x000f620000100800 */
[----:B0-----:R-:W-:-:S03]  /*1ca80*/  LOP3.LUT R18, R56, R32, RZ, 0xfc, !PT ;  /* 0x0000002038127212 */ /* 0x001fc600078efcff */
[----:B------:R-:W5:Y:S04]  /*1ca90*/  LDL R56, [R1+0x594] ;  /* 0x0005940001387983 */ /* 0x000f680000100800 */
        /* <DEDUP_REMOVED lines=11> */
[----:B------:R-:W5:Y:S01]  /*1cb50*/  LDL R42, [R1+0x59c] ;  /* 0x00059c00012a7983 */ /* 0x000f620000100800 */
[----:B--2---:R-:W-:-:S02]  /*1cb60*/  SEL R12, R12, RZ, P4 ;  /* 0x000000ff0c0c7207 */ /* 0x004fc40002000000 */
[----:B------:R-:W-:Y:S02]  /*1cb70*/  SEL R13, R13, RZ, P4 ;  /* 0x000000ff0d0d7207 */ /* 0x000fe40002000000 */
[----:B------:R-:W-:Y:S02]  /*1cb80*/  SEL R14, R14, RZ, P4 ;  /* 0x000000ff0e0e7207 */ /* 0x000fe40002000000 */
[----:B------:R-:W-:Y:S02]  /*1cb90*/  SEL R15, R15, RZ, P4 ;  /* 0x000000ff0f0f7207 */ /* 0x000fe40002000000 */
[----:B------:R-:W-:Y:S02]  /*1cba0*/  SEL R26, R12, R26, !P3 ;  /* 0x0000001a0c1a7207 */ /* 0x000fe40005800000 */
[----:B------:R-:W-:Y:S02]  /*1cbb0*/  SEL R25, R13, R25, !P3 ;  /* 0x000000190d197207 */ /* 0x000fe40005800000 */
[----:B------:R-:W-:-:S02]  /*1cbc0*/  SEL R24, R14, R24, !P3 ;  /* 0x000000180e187207 */ /* 0x000fc40005800000 */
[----:B------:R-:W-:Y:S02]  /*1cbd0*/  SEL R23, R15, R27, !P3 ;  /* 0x0000001b0f177207 */ /* 0x000fe40005800000 */
[----:B------:R-:W-:Y:S01]  /*1cbe0*/  ISETP.GE.AND P3, PT, R18, 0x80, PT ;  /* 0x000000801200780c */ /* 0x000fe20003f66270 */
[----:B-----5:R-:W-:-:S03]  /*1cbf0*/  IMAD R12, R33, 0x8000, R58 ;  /* 0x00008000210c7824 */ /* 0x020fc600078e023a */
[----:B------:R-:W-:Y:S01]  /*1cc00*/  ISETP.LT.AND P4, PT, R59, 0x80, !P3 ;  /* 0x000000803b00780c */ /* 0x000fe20005f81270 */
[----:B------:R-:W-:Y:S01]  /*1cc10*/  IMAD R12, R18, 0x100, R12 ;  /* 0x00000100120c7824 */ /* 0x000fe200078e020c */
[----:B------:R-:W-:Y:S01]  /*1cc20*/  CS2R R14, SRZ ;  /* 0x00000000000e7805 */ /* 0x000fe2000001ff00 */
[----:B------:R-:W5:Y:S02]  /*1cc30*/  LDL R59, [R1+0x554] ;  /* 0x00055400013b7983 */ /* 0x000f640000100800 */
[----:B------:R-:W-:Y:S01]  /*1cc40*/  IMAD.WIDE R16, R12, 0x4, R16 ;  /* 0x000000040c107825 */ /* 0x000fe200078e0210 */
[----:B------:R-:W-:-:S07]  /*1cc50*/  CS2R R12, SRZ ;  /* 0x00000000000c7805 */ /* 0x000fce000001ff00 */
[----:B------:R0:W2:Y:S02]  /*1cc60*/  @P4 LDG.E.EF.128 R12, desc[UR22][R16.64] ;  /* 0x00000016100c4981 */ /* 0x0000a4000c0e1d00 */
[----:B0-----:R-:W-:Y:S01]  /*1cc70*/  IMAD R17, R33, 0x4000, R58 ;  /* 0x0000400021117824 */ /* 0x001fe200078e023a */
[----:B--2---:R-:W-:Y:S01]  /*1cc80*/  SEL R27, R12, RZ, P4 ;  /* 0x000000ff0c1b7207 */ /* 0x004fe20002000000 */
[----:B------:R-:W-:Y:S01]  /*1cc90*/  IMAD.IADD R12, R32, 0x1, R55 ;  /* 0x00000001200c7824 */ /* 0x000fe200078e0237 */
[----:B------:R-:W-:Y:S02]  /*1cca0*/  SEL R28, R13, RZ, P4 ;  /* 0x000000ff0d1c7207 */ /* 0x000fe40002000000 */
[----:B------:R-:W-:Y:S02]  /*1ccb0*/  SEL R29, R14, RZ, P4 ;  /* 0x000000ff0e1d7207 */ /* 0x000fe40002000000 */
[----:B------:R-:W-:Y:S01]  /*1ccc0*/  SEL R30, R15, RZ, P4 ;  /* 0x000000ff0f1e7207 */ /* 0x000fe20002000000 */
[----:B------:R-:W0:Y:S01]  /*1ccd0*/  S2R R58, SR_TID.X ;  /* 0x00000000003a7919 */ /* 0x000e220000002100 */
[----:B------:R-:W-:Y:S01]  /*1cce0*/  ISETP.GT.AND P4, PT, R18, 0xbf, !P5 ;  /* 0x000000bf1200780c */ /* 0x000fe20006f84270 */
[----:B------:R-:W-:Y:S01]  /*1ccf0*/  IMAD R12, R12, 0x100, R17 ;  /* 0x000001000c0c7824 */ /* 0x000fe200078e0211 */
[----:B------:R-:W-:Y:S01]  /*1cd00*/  CS2R R14, SRZ ;  /* 0x00000000000e7805 */ /* 0x000fe2000001ff00 */
[----:B------:R-:W5:Y:S02]  /*1cd10*/  LDL R55, [R1+0x58c] ;  /* 0x00058c0001377983 */ /* 0x000f640000100800 */
[----:B------:R-:W-:Y:S01]  /*1cd20*/  IMAD.WIDE R20, R12, 0x4, R20 ;  /* 0x000000040c147825 */ /* 0x000fe200078e0214 */
[----:B------:R-:W-:-:S07]  /*1cd30*/  CS2R R12, SRZ ;  /* 0x00000000000c7805 */ /* 0x000fce000001ff00 */
[----:B------:R-:W2:Y:S01]  /*1cd40*/  @P4 LDG.E.EF.128 R12, desc[UR22][R20.64] ;  /* 0x00000016140c4981 */ /* 0x000ea2000c0e1d00 */
[----:B0-----:R-:W-:Y:S01]  /*1cd50*/  IMAD.SHL.U32 R58, R58, 0x4, RZ ;  /* 0x000000043a3a7824 */ /* 0x001fe200078e00ff */
[----:B--2---:R-:W-:Y:S01]  /*1cd60*/  SEL R16, R12, RZ, P4 ;  /* 0x000000ff0c107207 */ /* 0x004fe20002000000 */
[----:B---3--:R-:W-:-:S04]  /*1cd70*/  IMAD.IADD R12, R32, 0x1, R61 ;  /* 0x00000001200c7824 */ /* 0x008fc800078e023d */
[----:B------:R-:W-:Y:S01]  /*1cd80*/  IMAD R12, R12, 0x100, R17 ;  /* 0x000001000c0c7824 */ /* 0x000fe200078e0211 */
[----:B------:R-:W-:Y:S02]  /*1cd90*/  SEL R18, R13, RZ, P4 ;  /* 0x000000ff0d127207 */ /* 0x000fe40002000000 */
[----:B------:R-:W-:Y:S01]  /*1cda0*/  SEL R19, R14, RZ, P4 ;  /* 0x000000ff0e137207 */ /* 0x000fe20002000000 */
[----:B------:R-:W-:Y:S01]  /*1cdb0*/  IMAD.WIDE R2, R12, 0x4, R2 ;  /* 0x000000040c027825 */ /* 0x000fe200078e0202 */
[----:B------:R-:W-:Y:S02]  /*1cdc0*/  SEL R20, R15, RZ, P4 ;  /* 0x000000ff0f147207 */ /* 0x000fe40002000000 */
[----:B------:R-:W-:Y:S02]  /*1cdd0*/  CS2R R12, SRZ ;  /* 0x00000000000c7805 */ /* 0x000fe4000001ff00 */
[----:B------:R-:W-:-:S06]  /*1cde0*/  CS2R R14, SRZ ;  /* 0x00000000000e7805 */ /* 0x000fcc000001ff00 */
[----:B------:R0:W2:Y:S02]  /*1cdf0*/  @P0 LDG.E.EF.128 R12, desc[UR22][R2.64] ;  /* 0x00000016020c0981 */ /* 0x0000a4000c0e1d00 */
[----:B0-----:R-:W-:Y:S02]  /*1ce00*/  LOP3.LUT R2, R58, 0x7fc, RZ, 0xc0, !PT ;  /* 0x000007fc3a027812 */ /* 0x001fe400078ec0ff */
[----:B------:R5:W5:Y:S01]  /*1ce10*/  LDL R58, [R1+0x598] ;  /* 0x00059800013a7983 */ /* 0x000b620000100800 */
[----:B----4-:R-:W-:Y:S02]  /*1ce20*/  ISETP.NE.AND P4, PT, R31, 0x10, PT ;  /* 0x000000101f00780c */ /* 0x010fe40003f85270 */
[----:B------:R-:W0:Y:S01]  /*1ce30*/  S2R R31, SR_TID.X ;  /* 0x00000000001f7919 */ /* 0x000e220000002100 */
[----:B------:R-:W1:Y:S01]  /*1ce40*/  S2R R61, SR_TID.X ;  /* 0x00000000003d7919 */ /* 0x000e620000002100 */
[----:B0-----:R-:W-:-:S05]  /*1ce50*/  IMAD.SHL.U32 R31, R31, 0x4, RZ ;  /* 0x000000041f1f7824 */ /* 0x001fca00078e00ff */
[----:B------:R-:W-:Y:S02]  /*1ce60*/  LOP3.LUT R31, R31, 0x7fc, RZ, 0xc0, !PT ;  /* 0x000007fc1f1f7812 */ /* 0x000fe400078ec0ff */
[----:B------:R-:W-:Y:S02]  /*1ce70*/  SEL R8, R8, RZ, !P6 ;  /* 0x000000ff08087207 */ /* 0x000fe40007000000 */
[----:B------:R-:W-:Y:S02]  /*1ce80*/  SEL R9, R9, RZ, !P6 ;  /* 0x000000ff09097207 */ /* 0x000fe40007000000 */
[----:B------:R-:W-:Y:S02]  /*1ce90*/  SEL R10, R10, RZ, !P6 ;  /* 0x000000ff0a0a7207 */ /* 0x000fe40007000000 */
[----:B------:R-:W-:Y:S02]  /*1cea0*/  SEL R11, R11, RZ, !P6 ;  /* 0x000000ff0b0b7207 */ /* 0x000fe40007000000 */
[----:B------:R-:W-:-:S02]  /*1ceb0*/  SEL R4, R4, RZ, !P5 ;  /* 0x000000ff04047207 */ /* 0x000fc40006800000 */
[----:B------:R-:W-:Y:S02]  /*1cec0*/  SEL R5, R5, RZ, !P5 ;  /* 0x000000ff05057207 */ /* 0x000fe40006800000 */
[----:B------:R-:W-:Y:S02]  /*1ced0*/  SEL R6, R6, RZ, !P5 ;  /* 0x000000ff06067207 */ /* 0x000fe40006800000 */
[----:B------:R-:W-:Y:S01]  /*1cee0*/  SEL R7, R7, RZ, !P5 ;  /* 0x000000ff07077207 */ /* 0x000fe20006800000 */
[----:B------:R-:W-:Y:S01]  /*1cef0*/  FADD R8, R8, R26 ;  /* 0x0000001a08087221 */ /* 0x000fe20000000000 */
[----:B------:R-:W-:Y:S01]  /*1cf00*/  FADD R9, R9, R25 ;  /* 0x0000001909097221 */ /* 0x000fe20000000000 */
[----:B------:R-:W-:Y:S01]  /*1cf10*/  FADD R10, R10, R24 ;  /* 0x000000180a0a7221 */ /* 0x000fe20000000000 */
[----:B------:R-:W-:Y:S01]  /*1cf20*/  FADD R11, R11, R23 ;  /* 0x000000170b0b7221 */ /* 0x000fe20000000000 */
[----:B------:R-:W-:Y:S01]  /*1cf30*/  IMAD.MOV.U32 R21, RZ, RZ, 0x3f800000 ;  /* 0x3f800000ff157424 */ /* 0x000fe200078e00ff */
[----:B------:R-:W-:-:S02]  /*1cf40*/  CS2R R24, SRZ ;  /* 0x0000000000187805 */ /* 0x000fc4000001ff00 */
[----:B--2---:R-:W-:-:S04]  /*1cf50*/  SEL R13, R13, RZ, P0 ;  /* 0x000000ff0d0d7207 */ /* 0x004fc80000000000 */
[----:B------:R-:W-:Y:S02]  /*1cf60*/  @P3 SEL R28, R13, R18, !P4 ;  /* 0x000000120d1c3207 */ /* 0x000fe40006000000 */
[----:B------:R-:W-:Y:S02]  /*1cf70*/  LOP3.LUT R13, R31, 0x800, RZ, 0xfc, !PT ;  /* 0x000008001f0d7812 */ /* 0x000fe400078efcff */
[----:B------:R-:W-:Y:S02]  /*1cf80*/  SEL R12, R12, RZ, P0 ;  /* 0x000000ff0c0c7207 */ /* 0x000fe40000000000 */
[----:B------:R-:W-:Y:S02]  /*1cf90*/  SHF.R.U32.HI R13, RZ, 0x2, R13 ;  /* 0x00000002ff0d7819 */ /* 0x000fe4000001160d */
[----:B------:R-:W-:Y:S02]  /*1cfa0*/  @P3 SEL R27, R12, R16, !P4 ;  /* 0x000000100c1b3207 */ /* 0x000fe40006000000 */
[----:B------:R-:W-:-:S02]  /*1cfb0*/  LOP3.LUT R13, R13, 0x3f0, RZ, 0xc0, !PT ;  /* 0x000003f00d0d7812 */ /* 0x000fc400078ec0ff */
[----:B-1----:R-:W-:-:S03]  /*1cfc0*/  LOP3.LUT R12, R61, 0x1f0, RZ, 0xc0, !PT ;  /* 0x000001f03d0c7812 */ /* 0x002fc600078ec0ff */
[----:B------:R-:W-:Y:S02]  /*1cfd0*/  VIADD R13, R13, UR7 ;  /* 0x000000070d0d7c36 */ /* 0x000fe40008000000 */
[----:B------:R-:W-:Y:S01]  /*1cfe0*/  VIADD R3, R12, UR7 ;  /* 0x000000070c037c36 */ /* 0x000fe20008000000 */
[----:B------:R-:W-:Y:S01]  /*1cff0*/  SEL R14, R14, RZ, P0 ;  /* 0x000000ff0e0e7207 */ /* 0x000fe20000000000 */
[C---:B------:R-:W-:Y:S01]  /*1d000*/  IMAD R16, R2.reuse, 0x4, R13 ;  /* 0x0000000402107824 */ /* 0x040fe200078e020d */
[----:B------:R-:W-:Y:S01]  /*1d010*/  SEL R15, R15, RZ, P0 ;  /* 0x000000ff0f0f7207 */ /* 0x000fe20000000000 */
[----:B------:R-:W-:Y:S01]  /*1d020*/  IMAD R3, R2, 0x4, R3 ;  /* 0x0000000402037824 */ /* 0x000fe200078e0203 */
[----:B------:R-:W-:Y:S02]  /*1d030*/  @P3 SEL R29, R14, R19, !P4 ;  /* 0x000000130e1d3207 */ /* 0x000fe40006000000 */
[----:B------:R-:W-:Y:S01]  /*1d040*/  @P3 SEL R30, R15, R20, !P4 ;  /* 0x000000140f1e3207 */ /* 0x000fe20006000000 */
[----:B------:R-:W0:Y:S04]  /*1d050*/  LDS.128 R16, [R16+0x2000] ;  /* 0x0020000010107984 */ /* 0x000e280000000c00 */
[----:B------:R1:W2:Y:S01]  /*1d060*/  LDS.128 R12, [R3] ;  /* 0x00000000030c7984 */ /* 0x0002a20000000c00 */
[----:B------:R-:W-:-:S04]  /*1d070*/  ISETP.NE.U32.AND P3, PT, RZ, UR4, PT ;  /* 0x00000004ff007c0c */ /* 0x000fc8000bf65070 */
[----:B------:R-:W-:Y:S01]  /*1d080*/  ISETP.NE.AND.EX P3, PT, RZ, UR5, PT, P3 ;  /* 0x00000005ff007c0c */ /* 0x000fe2000bf65330 */
[----:B------:R-:W-:Y:S01]  /*1d090*/  FADD R30, R7, R30 ;  /* 0x0000001e071e7221 */ /* 0x000fe20000000000 */
[----:B------:R-:W-:Y:S01]  /*1d0a0*/  FADD R29, R6, R29 ;  /* 0x0000001d061d7221 */ /* 0x000fe20000000000 */
[----:B------:R-:W-:Y:S01]  /*1d0b0*/  FADD R28, R5, R28 ;  /* 0x0000001c051c7221 */ /* 0x000fe20000000000 */
[----:B------:R-:W-:Y:S01]  /*1d0c0*/  FADD R27, R4, R27 ;  /* 0x0000001b041b7221 */ /* 0x000fe20000000000 */
[----:B------:R-:W-:Y:S01]  /*1d0d0*/  ISETP.NE.AND P0, PT, R22, RZ, PT ;  /* 0x000000ff1600720c */ /* 0x000fe20003f05270 */
[----:B------:R-:W-:Y:S01]  /*1d0e0*/  IMAD.MOV.U32 R2, RZ, RZ, 0x3f800000 ;  /* 0x3f800000ff027424 */ /* 0x000fe200078e00ff */
[----:B------:R-:W-:Y:S01]  /*1d0f0*/  CS2R R22, SRZ ;  /* 0x0000000000167805 */ /* 0x000fe2000001ff00 */
[----:B-1----:R-:W-:Y:S02]  /*1d100*/  IMAD.MOV.U32 R3, RZ, RZ, 0x3f800000 ;  /* 0x3f800000ff037424 */ /* 0x002fe400078e00ff */
[----:B------:R-:W-:-:S02]  /*1d110*/  IMAD.MOV.U32 R4, RZ, RZ, 0x3f800000 ;  /* 0x3f800000ff047424 */ /* 0x000fc400078e00ff */
[----:B------:R-:W-:Y:S02]  /*1d120*/  IMAD.MOV.U32 R5, RZ, RZ, 0x3f800000 ;  /* 0x3f800000ff057424 */ /* 0x000fe400078e00ff */
[----:B------:R-:W-:Y:S02]  /*1d130*/  IMAD.MOV.U32 R6, RZ, RZ, 0x3f800000 ;  /* 0x3f800000ff067424 */ /* 0x000fe400078e00ff */
[----:B------:R-:W-:Y:S02]  /*1d140*/  IMAD.MOV.U32 R7, RZ, RZ, 0x3f800000 ;  /* 0x3f800000ff077424 */ /* 0x000fe400078e00ff */
[----:B------:R-:W-:Y:S02]  /*1d150*/  IMAD.MOV.U32 R20, RZ, RZ, 0x3f800000 ;  /* 0x3f800000ff147424 */ /* 0x000fe400078e00ff */
[----:B0-----:R-:W-:Y:S01]  /*1d160*/  FADD R19, R19, R11 ;  /* 0x0000000b13137221 */ /* 0x001fe20000000000 */
[----:B------:R-:W-:Y:S01]  /*1d170*/  FADD R18, R18, R10 ;  /* 0x0000000a12127221 */ /* 0x000fe20000000000 */
[----:B------:R-:W-:Y:S01]  /*1d180*/  FADD R17, R17, R9 ;  /* 0x0000000911117221 */ /* 0x000fe20000000000 */
[----:B------:R-:W-:Y:S01]  /*1d190*/  FADD R16, R16, R8 ;  /* 0x0000000810107221 */ /* 0x000fe20000000000 */
[----:B--2---:R-:W-:Y:S01]  /*1d1a0*/  FADD R15, R15, R30 ;  /* 0x0000001e0f0f7221 */ /* 0x004fe20000000000 */
[----:B------:R-:W-:Y:S01]  /*1d1b0*/  FADD R14, R14, R29 ;  /* 0x0000001d0e0e7221 */ /* 0x000fe20000000000 */
[----:B------:R-:W-:Y:S01]  /*1d1c0*/  FADD R13, R13, R28 ;  /* 0x0000001c0d0d7221 */ /* 0x000fe20000000000 */
[----:B------:R-:W-:Y:S01]  /*1d1d0*/  FADD R12, R12, R27 ;  /* 0x0000001b0c0c7221 */ /* 0x000fe20000000000 */
[----:B------:R-:W-:-:S02]  /*1d1e0*/  CS2R R26, SRZ ;  /* 0x00000000001a7805 */ /* 0x000fc4000001ff00 */
[----:B------:R-:W-:Y:S01]  /*1d1f0*/  CS2R R28, SRZ ;  /* 0x00000000001c7805 */ /* 0x000fe2000001ff00 */
[----:B------:R-:W-:Y:S02]  /*1d200*/  IMAD.MOV.U32 R31, RZ, RZ, R13 ;  /* 0x000000ffff1f7224 */ /* 0x000fe400078e000d */
[----:B------:R-:W-:Y:S02]  /*1d210*/  IMAD.MOV.U32 R30, RZ, RZ, R12 ;  /* 0x000000ffff1e7224 */ /* 0x000fe400078e000c */
[----:B------:R-:W-:Y:S02]  /*1d220*/  IMAD.MOV.U32 R32, RZ, RZ, R14 ;  /* 0x000000ffff207224 */ /* 0x000fe400078e000e */
[----:B------:R-:W-:Y:S02]  /*1d230*/  IMAD.MOV.U32 R33, RZ, RZ, R15 ;  /* 0x000000ffff217224 */ /* 0x000fe400078e000f */
[----:B------:R-:W-:Y:S02]  /*1d240*/  IMAD.MOV.U32 R34, RZ, RZ, R16 ;  /* 0x000000ffff227224 */ /* 0x000fe400078e0010 */
[----:B------:R-:W-:-:S02]  /*1d250*/  IMAD.MOV.U32 R35, RZ, RZ, R17 ;  /* 0x000000ffff237224 */ /* 0x000fc400078e0011 */
[----:B------:R-:W-:Y:S02]  /*1d260*/  IMAD.MOV.U32 R36, RZ, RZ, R18 ;  /* 0x000000ffff247224 */ /* 0x000fe400078e0012 */
[----:B------:R-:W-:Y:S01]  /*1d270*/  IMAD.MOV.U32 R37, RZ, RZ, R19 ;  /* 0x000000ffff257224 */ /* 0x000fe200078e0013 */
[----:B-----5:R-:W-:Y:S06]  /*1d280*/  @!P3 BRA `(.L_x_0) ;  /* 0x0000000400d8b947 */ /* 0x020fec0003800000 */
[----:B------:R-:W2:Y:S01]  /*1d290*/  LDL R38, [R1+0x564] ;  /* 0x0005640001267983 */ /* 0x000ea20000100800 */
[----:B-----5:R-:W-:Y:S01]  /*1d2a0*/  FADD R2, R58, 1 ;  /* 0x3f8000003a027421 */ /* 0x020fe20000000000 */
[----:B------:R-:W-:Y:S01]  /*1d2b0*/  FADD R22, R12, -R51 ;  /* 0x800000330c167221 */ /* 0x000fe20000000000 */
[----:B------:R-:W-:Y:S01]  /*1d2c0*/  FADD R24, R14, -R49 ;  /* 0x800000310e187221 */ /* 0x000fe20000000000 */
[----:B------:R-:W-:Y:S01]  /*1d2d0*/  FADD R25, R15, -R45 ;  /* 0x8000002d0f197221 */ /* 0x000fe20000000000 */
[----:B------:R-:W-:Y:S01]  /*1d2e0*/  FMUL R41, R2, 0.25 ;  /* 0x3e80000002297820 */ /* 0x000fe20000400000 */
[----:B------:R-:W-:Y:S01]  /*1d2f0*/  FMUL R3, R22, 0.25 ;  /* 0x3e80000016037820 */ /* 0x000fe20000400000 */
[----:B------:R-:W-:Y:S01]  /*1d300*/  FSETP.GT.AND P3, PT, |R2|, 8.50705917302346158658e+37, PT ;  /* 0x7e8000000200780b */ /* 0x000fe20003f64200 */
[----:B------:R-:W-:Y:S01]  /*1d310*/  FMUL R5, R24, 0.25 ;  /* 0x3e80000018057820 */ /* 0x000fe20000400000 */
[----:B------:R-:W-:Y:S01]  /*1d320*/  FMUL R33, R25, 0.25 ;  /* 0x3e80000019217820 */ /* 0x000fe20000400000 */
[----:B------:R-:W-:Y:S01]  /*1d330*/  FADD R6, R56, 1 ;  /* 0x3f80000038067421 */ /* 0x000fe20000000000 */
[----:B------:R-:W-:Y:S01]  /*1d340*/  FSEL R30, R3, R22, P3 ;  /* 0x00000016031e7208 */ /* 0x000fe20001800000 */
[----:B------:R-:W-:Y:S01]  /*1d350*/  FADD R3, R60, 1 ;  /* 0x3f8000003c037421 */ /* 0x000fe20000000000 */
[----:B------:R-:W-:Y:S01]  /*1d360*/  FSEL R41, R41, R2, P3 ;  /* 0x0000000229297208 */ /* 0x000fe20001800000 */
[----:B------:R-:W-:Y:S01]  /*1d370*/  FADD R26, R16, -R50 ;  /* 0x80000032101a7221 */ /* 0x000fe20000000000 */
[----:B------:R-:W-:Y:S01]  /*1d380*/  FMUL R8, R6, 0.25 ;  /* 0x3e80000006087820 */ /* 0x000fe20000400000 */
[C---:B------:R-:W-:Y:S01]  /*1d390*/  FMUL R40, R3.reuse, 0.25 ;  /* 0x3e80000003287820 */ /* 0x040fe20000400000 */
[----:B------:R-:W-:Y:S01]  /*1d3a0*/  FSETP.GT.AND P3, PT, |R3|, 8.50705917302346158658e+37, PT ;  /* 0x7e8000000300780b */ /* 0x000fe20003f64200 */
[----:B------:R-:W-:Y:S01]  /*1d3b0*/  FMUL R34, R26, 0.25 ;  /* 0x3e8000001a227820 */ /* 0x000fe20000400000 */
[----:B------:R-:W-:Y:S01]  /*1d3c0*/  FADD R7, R57, 1 ;  /* 0x3f80000039077421 */ /* 0x000fe20000000000 */
[----:B------:R-:W-:Y:S01]  /*1d3d0*/  FADD R27, R17, -R59 ;  /* 0x8000003b111b7221 */ /* 0x000fe20000000000 */
[----:B------:R-:W-:Y:S01]  /*1d3e0*/  FSEL R40, R40, R3, P3 ;  /* 0x0000000328287208 */ /* 0x000fe20001800000 */
[----:B------:R-:W-:Y:S01]  /*1d3f0*/  FADD R20, R53, 1 ;  /* 0x3f80000035147421 */ /* 0x000fe20000000000 */
[----:B------:R-:W-:Y:S01]  /*1d400*/  FMUL R9, R7, 0.25 ;  /* 0x3e80000007097820 */ /* 0x000fe20000400000 */
[----:B------:R-:W-:Y:S01]  /*1d410*/  FMUL R35, R27, 0.25 ;  /* 0x3e8000001b237820 */ /* 0x000fe20000400000 */
[----:B------:R-:W-:Y:S01]  /*1d420*/  FADD R28, R18, -R46 ;  /* 0x8000002e121c7221 */ /* 0x000fe20000000000 */
[----:B------:R-:W-:Y:S01]  /*1d430*/  FMUL R10, R20, 0.25 ;  /* 0x3e800000140a7820 */ /* 0x000fe20000400000 */
[----:B------:R-:W-:Y:S01]  /*1d440*/  FADD R21, R52, 1 ;  /* 0x3f80000034157421 */ /* 0x000fe20000000000 */
[----:B------:R-:W-:Y:S01]  /*1d450*/  FADD R29, R19, -R43 ;  /* 0x8000002b131d7221 */ /* 0x000fe20000000000 */
[----:B------:R-:W-:-:S02]  /*1d460*/  FMUL R36, R28, 0.25 ;  /* 0x3e8000001c247820 */ /* 0x000fc40000400000 */
[----:B------:R-:W-:Y:S01]  /*1d470*/  FMUL R11, R21, 0.25 ;  /* 0x3e800000150b7820 */ /* 0x000fe20000400000 */
[----:B------:R-:W-:Y:S01]  /*1d480*/  FMUL R37, R29, 0.25 ;  /* 0x3e8000001d257820 */ /* 0x000fe20000400000 */
[----:B--2---:R-:W-:-:S04]  /*1d490*/  FADD R23, R13, -R38 ;  /* 0x800000260d177221 */ /* 0x004fc80000000000 */
[----:B------:R-:W-:-:S05]  /*1d4a0*/  FMUL R4, R23, 0.25 ;  /* 0x3e80000017047820 */ /* 0x000fca0000400000 */
[----:B------:R-:W-:Y:S01]  /*1d4b0*/  FSEL R31, R4, R23, P3 ;  /* 0x00000017041f7208 */ /* 0x000fe20001800000 */
[----:B------:R-:W-:-:S04]  /*1d4c0*/  FADD R4, R55, 1 ;  /* 0x3f80000037047421 */ /* 0x000fc80000000000 */
[C---:B------:R-:W-:Y:S01]  /*1d4d0*/  FMUL R39, R4.reuse, 0.25 ;  /* 0x3e80000004277820 */ /* 0x040fe20000400000 */
[----:B------:R-:W-:-:S04]  /*1d4e0*/  FSETP.GT.AND P3, PT, |R4|, 8.50705917302346158658e+37, PT ;  /* 0x7e8000000400780b */ /* 0x000fc80003f64200 */
[----:B------:R-:W-:Y:S01]  /*1d4f0*/  FSEL R32, R5, R24, P3 ;  /* 0x0000001805207208 */ /* 0x000fe20001800000 */
[----:B------:R-:W-:Y:S01]  /*1d500*/  FADD R5, R54, 1 ;  /* 0x3f80000036057421 */ /* 0x000fe20000000000 */
[----:B------:R-:W-:-:S03]  /*1d510*/  FSEL R39, R39, R4, P3 ;  /* 0x0000000427277208 */ /* 0x000fc60001800000 */
[C---:B------:R-:W-:Y:S01]  /*1d520*/  FMUL R38, R5.reuse, 0.25 ;  /* 0x3e80000005267820 */ /* 0x040fe20000400000 */
[----:B------:R-:W-:-:S04]  /*1d530*/  FSETP.GT.AND P3, PT, |R5|, 8.50705917302346158658e+37, PT ;  /* 0x7e8000000500780b */ /* 0x000fc80003f64200 */
[----:B------:R-:W-:Y:S02]  /*1d540*/  FSEL R38, R38, R5, P3 ;  /* 0x0000000526267208 */ /* 0x000fe40001800000 */
[----:B------:R-:W-:Y:S02]  /*1d550*/  FSEL R33, R33, R25, P3 ;  /* 0x0000001921217208 */ /* 0x000fe40001800000 */
        /* <DEDUP_REMOVED lines=12> */
[----:B------:R-:W-:-:S13]  /*1d620*/  FSETP.GEU.AND P3, PT, |R2|, 1.175494350822287508e-38, PT ;  /* 0x008000000200780b */ /* 0x000fda0003f6e200 */
[----:B------:R-:W-:Y:S01]  /*1d630*/  @!P3 FMUL R41, R41, 16777216 ;  /* 0x4b8000002929b820 */ /* 0x000fe20000400000 */
[----:B------:R-:W-:Y:S01]  /*1d640*/  @!P3 FMUL R30, R30, 16777216 ;  /* 0x4b8000001e1eb820 */ /* 0x000fe20000400000 */
[----:B------:R-:W-:-:S04]  /*1d650*/  FSETP.GEU.AND P3, PT, |R3|, 1.175494350822287508e-38, PT ;  /* 0x008000000300780b */ /* 0x000fc80003f6e200 */
[----:B------:R-:W0:Y:S09]  /*1d660*/  MUFU.RCP R41, R41 ;  /* 0x0000002900297308 */ /* 0x000e320000001000 */
[----:B------:R-:W-:Y:S01]  /*1d670*/  @!P3 FMUL R40, R40, 16777216 ;  /* 0x4b8000002828b820 */ /* 0x000fe20000400000 */
[----:B------:R-:W-:Y:S01]  /*1d680*/  @!P3 FMUL R31, R31, 16777216 ;  /* 0x4b8000001f1fb820 */ /* 0x000fe20000400000 */
[----:B------:R-:W-:Y:S01]  /*1d690*/  FSETP.GEU.AND P3, PT, |R4|, 1.175494350822287508e-38, PT ;  /* 0x008000000400780b */ /* 0x000fe20003f6e200 */
[----:B0-----:R-:W-:-:S03]  /*1d6a0*/  FFMA R30, R41, R30, R51 ;  /* 0x0000001e291e7223 */ /* 0x001fc60000000033 */
[----:B------:R-:W-:Y:S01]  /*1d6b0*/  MUFU.RCP R40, R40 ;  /* 0x0000002800287308 */ /* 0x000fe20000001000 */
[----:B------:R-:W2:Y:S08]  /*1d6c0*/  LDL R41, [R1+0x564] ;  /* 0x0005640001297983 */ /* 0x000eb00000100800 */
[----:B------:R-:W-:Y:S01]  /*1d6d0*/  @!P3 FMUL R39, R39, 16777216 ;  /* 0x4b8000002727b820 */ /* 0x000fe20000400000 */
[----:B------:R-:W-:Y:S01]  /*1d6e0*/  @!P3 FMUL R32, R32, 16777216 ;  /* 0x4b8000002020b820 */ /* 0x000fe20000400000 */
[----:B------:R-:W-:-:S04]  /*1d6f0*/  FSETP.GEU.AND P3, PT, |R5|, 1.175494350822287508e-38, PT ;  /* 0x008000000500780b */ /* 0x000fc80003f6e200 */
[----:B------:R-:W0:Y:S09]  /*1d700*/  MUFU.RCP R39, R39 ;  /* 0x0000002700277308 */ /* 0x000e320000001000 */
[----:B------:R-:W-:Y:S01]  /*1d710*/  @!P3 FMUL R38, R38, 16777216 ;  /* 0x4b8000002626b820 */ /* 0x000fe20000400000 */
[----:B------:R-:W-:Y:S01]  /*1d720*/  @!P3 FMUL R33, R33, 16777216 ;  /* 0x4b8000002121b820 */ /* 0x000fe20000400000 */
[----:B------:R-:W-:-:S04]  /*1d730*/  FSETP.GEU.AND P3, PT, |R6|, 1.175494350822287508e-38, PT ;  /* 0x008000000600780b */ /* 0x000fc80003f6e200 */
[----:B------:R-:W1:Y:S01]  /*1d740*/  MUFU.RCP R38, R38 ;  /* 0x0000002600267308 */ /* 0x000e620000001000 */
[----:B0-----:R-:W-:Y:S02]  /*1d750*/  FFMA R32, R39, R32, R49 ;  /* 0x0000002027207223 */ /* 0x001fe40000000031 */
[----:B------:R-:W3:Y:S06]  /*1d760*/  LDL R39, [R1+0x5a8] ;  /* 0x0005a80001277983 */ /* 0x000eec0000100800 */
[----:B------:R-:W-:Y:S01]  /*1d770*/  @!P3 FMUL R8, R8, 16777216 ;  /* 0x4b8000000808b820 */ /* 0x000fe20000400000 */
[----:B------:R-:W-:Y:S01]  /*1d780*/  @!P3 FMUL R34, R34, 16777216 ;  /* 0x4b8000002222b820 */ /* 0x000fe20000400000 */
[----:B------:R-:W-:Y:S01]  /*1d790*/  FSETP.GEU.AND P3, PT, |R7|, 1.175494350822287508e-38, PT ;  /* 0x008000000700780b */ /* 0x000fe20003f6e200 */
[----:B-1----:R-:W-:-:S03]  /*1d7a0*/  FFMA R33, R38, R33, R45 ;  /* 0x0000002126217223 */ /* 0x002fc6000000002d */
[----:B------:R-:W-:Y:S01]  /*1d7b0*/  MUFU.RCP R8, R8 ;  /* 0x0000000800087308 */ /* 0x000fe20000001000 */
[----:B------:R-:W4:Y:S08]  /*1d7c0*/  LDL R38, [R1+0x5a4] ;  /* 0x0005a40001267983 */ /* 0x000f300000100800 */
[----:B------:R-:W-:Y:S01]  /*1d7d0*/  @!P3 FMUL R9, R9, 16777216 ;  /* 0x4b8000000909b820 */ /* 0x000fe20000400000 */
[----:B------:R-:W-:Y:S01]  /*1d7e0*/  @!P3 FMUL R35, R35, 16777216 ;  /* 0x4b8000002323b820 */ /* 0x000fe20000400000 */
[----:B------:R-:W-:-:S04]  /*1d7f0*/  FSETP.GEU.AND P3, PT, |R20|, 1.175494350822287508e-38, PT ;  /* 0x008000001400780b */ /* 0x000fc80003f6e200 */
[----:B------:R-:W-:Y:S09]  /*1d800*/  MUFU.RCP R9, R9 ;  /* 0x0000000900097308 */ /* 0x000ff20000001000 */
[----:B------:R-:W-:Y:S01]  /*1d810*/  @!P3 FMUL R10, R10, 16777216 ;  /* 0x4b8000000a0ab820 */ /* 0x000fe20000400000 */
[----:B------:R-:W-:Y:S01]  /*1d820*/  @!P3 FMUL R36, R36, 16777216 ;  /* 0x4b8000002424b820 */ /* 0x000fe20000400000 */
[----:B------:R-:W-:-:S04]  /*1d830*/  FSETP.GEU.AND P3, PT, |R21|, 1.175494350822287508e-38, PT ;  /* 0x008000001500780b */ /* 0x000fc80003f6e200 */
[----:B------:R-:W-:Y:S09]  /*1d840*/  MUFU.RCP R10, R10 ;  /* 0x0000000a000a7308 */ /* 0x000ff20000001000 */
[----:B------:R-:W-:Y:S01]  /*1d850*/  @!P3 FMUL R11, R11, 16777216 ;  /* 0x4b8000000b0bb820 */ /* 0x000fe20000400000 */
[----:B------:R-:W-:-:S05]  /*1d860*/  @!P3 FMUL R37, R37, 16777216 ;  /* 0x4b8000002525b820 */ /* 0x000fca0000400000 */
[----:B------:R-:W0:Y:S01]  /*1d870*/  MUFU.RCP R11, R11 ;  /* 0x0000000b000b7308 */ /* 0x000e220000001000 */
[----:B--2---:R-:W-:Y:S02]  /*1d880*/  FFMA R31, R40, R31, R41 ;  /* 0x0000001f281f7223 */ /* 0x004fe40000000029 */
[----:B------:R-:W2:Y:S04]  /*1d890*/  LDL R40, [R1+0x5b4] ;  /* 0x0005b40001287983 */ /* 0x000ea80000100800 */
[----:B------:R-:W5:Y:S01]  /*1d8a0*/  LDL R41, [R1+0x5b8] ;  /* 0x0005b80001297983 */ /* 0x000f620000100800 */
[----:B0-----:R-:W-:Y:S01]  /*1d8b0*/  FFMA R37, R11, R37, R43 ;  /* 0x000000250b257223 */ /* 0x001fe2000000002b */
[----:B------:R-:W-:Y:S01]  /*1d8c0*/  FFMA R36, R10, R36, R46 ;  /* 0x000000240a247223 */ /* 0x000fe2000000002e */
[----:B------:R-:W-:Y:S01]  /*1d8d0*/  FFMA R35, R9, R35, R59 ;  /* 0x0000002309237223 */ /* 0x000fe2000000003b */
[----:B------:R-:W-:Y:S01]  /*1d8e0*/  FFMA R34, R8, R34, R50 ;  /* 0x0000002208227223 */ /* 0x000fe20000000032 */
[----:B------:R-:W-:Y:S01]  /*1d8f0*/  FADD R11, R19, -R37 ;  /* 0x80000025130b7221 */ /* 0x000fe20000000000 */
[----:B------:R-:W-:Y:S01]  /*1d900*/  FADD R10, R18, -R36 ;  /* 0x80000024120a7221 */ /* 0x000fe20000000000 */
[----:B------:R-:W-:Y:S01]  /*1d910*/  FADD R9, R17, -R35 ;  /* 0x8000002311097221 */ /* 0x000fe20000000000 */
[----:B------:R-:W-:Y:S01]  /*1d920*/  FADD R8, R16, -R34 ;  /* 0x8000002210087221 */ /* 0x000fe20000000000 */
[----:B------:R-:W-:Y:S01]  /*1d930*/  FFMA R29, R29, R11, R42 ;  /* 0x0000000b1d1d7223 */ /* 0x000fe2000000002a */
[----:B------:R-:W-:Y:S01]  /*1d940*/  FFMA R28, R28, R10, R47 ;  /* 0x0000000a1c1c7223 */ /* 0x000fe2000000002f */
[----:B------:R-:W-:Y:S01]  /*1d950*/  FADD R11, R15, -R33 ;  /* 0x800000210f0b7221 */ /* 0x000fe20000000000 */
[----:B------:R-:W-:-:S03]  /*1d960*/  FADD R10, R14, -R32 ;  /* 0x800000200e0a7221 */ /* 0x000fc60000000000 */
[----:B------:R-:W-:Y:S01]  /*1d970*/  FFMA R25, R25, R11, R44 ;  /* 0x0000000b19197223 */ /* 0x000fe2000000002c */
[----:B------:R-:W-:Y:S01]  /*1d980*/  FFMA R24, R24, R10, R48 ;  /* 0x0000000a18187223 */ /* 0x000fe20000000030 */
[----:B---3--:R-:W-:Y:S01]  /*1d990*/  FFMA R26, R26, R8, R39 ;  /* 0x000000081a1a7223 */ /* 0x008fe20000000027 */
[----:B------:R-:W-:Y:S01]  /*1d9a0*/  FADD R8, R12, -R30 ;  /* 0x8000001e0c087221 */ /* 0x000fe20000000000 */
[----:B----4-:R-:W-:Y:S01]  /*1d9b0*/  FFMA R27, R27, R9, R38 ;  /* 0x000000091b1b7223 */ /* 0x010fe20000000026 */
[----:B------:R-:W-:-:S04]  /*1d9c0*/  FADD R9, R13, -R31 ;  /* 0x8000001f0d097221 */ /* 0x000fc80000000000 */
[----:B--2---:R-:W-:Y:S01]  /*1d9d0*/  FFMA R23, R23, R9, R40 ;  /* 0x0000000917177223 */ /* 0x004fe20000000028 */
[----:B-----5:R-:W-:-:S07]  /*1d9e0*/  FFMA R22, R22, R8, R41 ;  /* 0x0000000816167223 */ /* 0x020fce0000000029 */
.L_x_0:
[----:B------:R-:W2:Y:S01]  /*1d9f0*/  LDL.LU R8, [R1+0x468] ;  /* 0x0004680001087983 */ /* 0x000ea20000300800 */
[----:B------:R-:W-:-:S03]  /*1da00*/  ULDC.64 UR8, c[0x0][0x210] ;  /* 0x0000840000087ab9 */ /* 0x000fc60000000a00 */
[----:B------:R0:W-:Y:S04]  /*1da10*/  STL [R1+0x5e8], R0 ;  /* 0x0005e80001007387 */ /* 0x0001e80000100800 */
[----:B0-----:R-:W3:Y:S01]  /*1da20*/  LDL.LU R0, [R1+0x5bc] ;  /* 0x0005bc0001007983 */ /* 0x001ee20000300800 */
[----:B------:R-:W0:Y:S01]  /*1da30*/  S2R R10, SR_TID.X ;  /* 0x00000000000a7919 */ /* 0x000e220000002100 */
[----:B------:R-:W1:Y:S02]  /*1da40*/  S2R R9, SR_CTAID.X ;  /* 0x0000000000097919 */ /* 0x000e640000002500 */
[----:B------:R-:W4:Y:S01]  /*1da50*/  LDL.LU R40, [R1+0x564] ;  /* 0x0005640001287983 */ /* 0x000f220000300800 */
[----:B0-----:R-:W-:Y:S01]  /*1da60*/  SHF.R.U32.HI R10, RZ, 0x4, R10 ;  /* 0x00000004ff0a7819 */ /* 0x001fe2000001160a */
[----:B-1----:R-:W-:-:S03]  /*1da70*/  IMAD.SHL.U32 R9, R9, 0x40, RZ ;  /* 0x0000004009097824 */ /* 0x002fc600078e00ff */
[----:B------:R-:W-:-:S04]  /*1da80*/  SGXT.U32 R10, R10, 0x5 ;  /* 0x000000050a0a781a */ /* 0x000fc80000000000 */
[----:B------:R-:W-:-:S05]  /*1da90*/  LOP3.LUT R9, R9, 0x20, R10, 0xfe, !PT ;  /* 0x0000002009097812 */ /* 0x000fca00078efe0a */
[----:B------:R-:W-:-:S04]  /*1daa0*/  IMAD.SHL.U32 R10, R9, 0x800, RZ ;  /* 0x00000800090a7824 */ /* 0x000fc800078e00ff */
[----:B------:R-:W-:Y:S01]  /*1dab0*/  IMAD.WIDE R10, R10, 0x4, RZ ;  /* 0x000000040a0a7825 */ /* 0x000fe200078e02ff */
[----:B--2---:R-:W-:-:S05]  /*1dac0*/  IADD3 R8, P3, R8, 0x40, RZ ;  /* 0x0000004008087810 */ /* 0x004fca0007f7e0ff */
[----:B------:R0:W-:Y:S04]  /*1dad0*/  STL [R1+0x468], R8 ;  /* 0x0004680801007387 */ /* 0x0001e80000100800 */
[----:B------:R-:W2:Y:S01]  /*1dae0*/  LDL.LU R41, [R1+0x5a8] ;  /* 0x0005a80001297983 */ /* 0x000ea20000300800 */
[----:B---3--:R-:W-:Y:S01]  /*1daf0*/  IMAD.X R0, RZ, RZ, R0, P3 ;  /* 0x000000ffff007224 */ /* 0x008fe200018e0600 */
[----:B0-----:R-:W-:-:S05]  /*1db00*/  LOP3.LUT R8, R61, 0xf, RZ, 0xc0, !PT ;  /* 0x0000000f3d087812 */ /* 0x001fca00078ec0ff */
[----:B------:R-:W-:Y:S01]  /*1db10*/  IMAD.WIDE.U32 R8, R8, 0x10, RZ ;  /* 0x0000001008087825 */ /* 0x000fe200078e00ff */
[----:B------:R0:W-:Y:S04]  /*1db20*/  STL [R1+0x5bc], R0 ;  /* 0x0005bc0001007387 */ /* 0x0001e80000100800 */
[----:B------:R-:W-:Y:S02]  /*1db30*/  LOP3.LUT R38, R9, R11, RZ, 0xfc, !PT ;  /* 0x0000000b09267212 */ /* 0x000fe400078efcff */
[----:B------:R-:W3:Y:S01]  /*1db40*/  LDL R11, [R1+0x4c0] ;  /* 0x0004c000010b7983 */ /* 0x000ee20000100800 */
[----:B------:R-:W-:-:S04]  /*1db50*/  LOP3.LUT R39, R8, R10, RZ, 0xfc, !PT ;  /* 0x0000000a08277212 */ /* 0x000fc800078efcff */
[----:B------:R-:W-:-:S04]  /*1db60*/  IADD3 R39, P3, R39, UR8, RZ ;  /* 0x0000000827277c10 */ /* 0x000fc8000ff7e0ff */
[----:B------:R-:W-:Y:S02]  /*1db70*/  IADD3.X R38, R38, UR9, RZ, P3, !PT ;  /* 0x0000000926267c10 */ /* 0x000fe40009ffe4ff */
[----:B-----5:R-:W-:Y:S02]  /*1db80*/  FSEL R51, R30, R51, !P5 ;  /* 0x000000331e337208 */ /* 0x020fe40006800000 */
[----:B----4-:R-:W-:Y:S01]  /*1db90*/  FSEL R40, R31, R40, !P5 ;  /* 0x000000281f287208 */ /* 0x010fe20006800000 */
[----:B---3--:R-:W-:-:S04]  /*1dba0*/  IMAD.SHL.U32 R10, R11, 0x800, RZ ;  /* 0x000008000b0a7824 */ /* 0x008fc800078e00ff */
[----:B------:R-:W-:-:S03]  /*1dbb0*/  IMAD.WIDE R10, R10, 0x4, RZ ;  /* 0x000000040a0a7825 */ /* 0x000fc600078e02ff */
[----:B------:R-:W-:Y:S02]  /*1dbc0*/  LOP3.LUT R8, R8, R10, RZ, 0xfc, !PT ;  /* 0x0000000a08087212 */ /* 0x000fe400078efcff */
[----:B------:R-:W-:Y:S02]  /*1dbd0*/  LOP3.LUT R9, R9, R11, RZ, 0xfc, !PT ;  /* 0x0000000b09097212 */ /* 0x000fe400078efcff */
[----:B------:R-:W-:-:S04]  /*1dbe0*/  IADD3 R8, P3, R8, UR8, RZ ;  /* 0x0000000808087c10 */ /* 0x000fc8000ff7e0ff */
[----:B------:R-:W-:Y:S02]  /*1dbf0*/  IADD3.X R9, R9, UR9, RZ, P3, !PT ;  /* 0x0000000909097c10 */ /* 0x000fe40009ffe4ff */
[----:B------:R-:W-:-:S04]  /*1dc00*/  IADD3 R8, P3, R8, UR4, RZ ;  /* 0x0000000408087c10 */ /* 0x000fc8000ff7e0ff */
[----:B------:R-:W-:Y:S02]  /*1dc10*/  IADD3.X R9, R9, UR5, RZ, P3, !PT ;  /* 0x0000000509097c10 */ /* 0x000fe40009ffe4ff */
[----:B------:R-:W-:Y:S02]  /*1dc20*/  IADD3 R10, P3, R39, UR4, RZ ;  /* 0x00000004270a7c10 */ /* 0x000fe4000ff7e0ff */
[----:B------:R-:W3:Y:S02]  /*1dc30*/  LDL.LU R39, [R1+0x5a4] ;  /* 0x0005a40001277983 */ /* 0x000ee40000300800 */
[----:B------:R-:W-:Y:S02]  /*1dc40*/  IADD3.X R11, R38, UR5, RZ, P3, !PT ;  /* 0x00000005260b7c10 */ /* 0x000fe40009ffe4ff */
[----:B------:R-:W4:Y:S04]  /*1dc50*/  LDL.LU R38, [R1+0x5b8] ;  /* 0x0005b80001267983 */ /* 0x000f280000300800 */
[----:B------:R-:W5:Y:S04]  /*1dc60*/  LDL.LU R30, [R1+0x5b4] ;  /* 0x0005b400011e7983 */ /* 0x000f680000300800 */
[----:B------:R-:W3:Y:S01]  /*1dc70*/  LDL R31, [R1+0x468] ;  /* 0x00046800011f7983 */ /* 0x000ee20000100800 */
[----:B------:R-:W-:-:S02]  /*1dc80*/  FSEL R49, R32, R49, !P5 ;  /* 0x0000003120317208 */ /* 0x000fc40006800000 */
[----:B------:R-:W-:Y:S01]  /*1dc90*/  FSEL R50, R34, R50, !P6 ;  /* 0x0000003222327208 */ /* 0x000fe20007000000 */
[----:B------:R1:W-:Y:S01]  /*1dca0*/  STL [R1+0x538], R51 ;  /* 0x0005383301007387 */ /* 0x0003e20000100800 */
[----:B------:R-:W-:Y:S02]  /*1dcb0*/  FSEL R59, R35, R59, !P6 ;  /* 0x0000003b233b7208 */ /* 0x000fe40007000000 */
[----:B------:R-:W-:Y:S01]  /*1dcc0*/  FSEL R45, R33, R45, !P5 ;  /* 0x0000002d212d7208 */ /* 0x000fe20006800000 */
[----:B------:R1:W-:Y:S01]  /*1dcd0*/  STL [R1+0x564], R40 ;  /* 0x0005642801007387 */ /* 0x0003e20000100800 */
[----:B------:R-:W-:Y:S02]  /*1dce0*/  FSEL R46, R36, R46, !P6 ;  /* 0x0000002e242e7208 */ /* 0x000fe40007000000 */
[----:B------:R-:W-:Y:S01]  /*1dcf0*/  FSEL R43, R37, R43, !P6 ;  /* 0x0000002b252b7208 */ /* 0x000fe20007000000 */
[----:B------:R1:W-:Y:S01]  /*1dd00*/  STL [R1+0x560], R49 ;  /* 0x0005603101007387 */ /* 0x0003e20000100800 */
[----:B------:R-:W-:-:S03]  /*1dd10*/  FSEL R48, R24, R48, !P5 ;  /* 0x0000003018307208 */ /* 0x000fc60006800000 */
[----:B------:R1:W-:Y:S01]  /*1dd20*/  STL [R1+0x534], R50 ;  /* 0x0005343201007387 */ /* 0x0003e20000100800 */
[----:B--2---:R-:W-:-:S03]  /*1dd30*/  FSEL R41, R26, R41, !P6 ;  /* 0x000000291a297208 */ /* 0x004fc60007000000 */
[----:B------:R1:W-:Y:S01]  /*1dd40*/  STL [R1+0x554], R59 ;  /* 0x0005543b01007387 */ /* 0x0003e20000100800 */
[----:B------:R-:W-:-:S03]  /*1dd50*/  FSEL R44, R25, R44, !P5 ;  /* 0x0000002c192c7208 */ /* 0x000fc60006800000 */
[----:B------:R1:W-:Y:S01]  /*1dd60*/  STL [R1+0x558], R45 ;  /* 0x0005582d01007387 */ /* 0x0003e20000100800 */
[----:B------:R-:W-:-:S03]  /*1dd70*/  FSEL R47, R28, R47, !P6 ;  /* 0x0000002f1c2f7208 */ /* 0x000fc60007000000 */
[----:B------:R1:W-:Y:S01]  /*1dd80*/  STL [R1+0x550], R46 ;  /* 0x0005502e01007387 */ /* 0x0003e20000100800 */
[----:B------:R-:W-:Y:S02]  /*1dd90*/  FSEL R42, R29, R42, !P6 ;  /* 0x0000002a1d2a7208 */ /* 0x000fe40007000000 */
[----:B------:R-:W-:Y:S02]  /*1dda0*/  FSEL R58, R2, R58, !P5 ;  /* 0x0000003a023a7208 */ /* 0x000fe40006800000 */
[----:B------:R-:W-:Y:S02]  /*1ddb0*/  FSEL R60, R3, R60, !P5 ;  /* 0x0000003c033c7208 */ /* 0x000fe40006800000 */
[----:B------:R-:W-:Y:S02]  /*1ddc0*/  FSEL R55, R4, R55, !P5 ;  /* 0x0000003704377208 */ /* 0x000fe40006800000 */
[----:B------:R-:W-:Y:S02]  /*1ddd0*/  FSEL R54, R5, R54, !P5 ;  /* 0x0000003605367208 */ /* 0x000fe40006800000 */
[----:B------:R-:W-:-:S02]  /*1dde0*/  FSEL R56, R6, R56, !P6 ;  /* 0x0000003806387208 */ /* 0x000fc40007000000 */
[----:B------:R-:W-:Y:S02]  /*1ddf0*/  FSEL R57, R7, R57, !P6 ;  /* 0x0000003907397208 */ /* 0x000fe40007000000 */
[----:B------:R-:W-:Y:S02]  /*1de00*/  FSEL R52, R21, R52, !P6 ;  /* 0x0000003415347208 */ /* 0x000fe40007000000 */
[----:B------:R-:W-:Y:S01]  /*1de10*/  FSEL R53, R20, R53, !P6 ;  /* 0x0000003514357208 */ /* 0x000fe20007000000 */
[----:B------:R1:W-:Y:S04]  /*1de20*/  @!P5 STG.E.128 desc[UR22][R8.64], R12 ;  /* 0x0000000c0800d986 */ /* 0x0003e8000c101d16 */
[----:B------:R1:W-:Y:S01]  /*1de30*/  @!P6 STG.E.128 desc[UR22][R10.64], R16 ;  /* 0x000000100a00e986 */ /* 0x0003e2000c101d16 */
[----:B------:R-:W-:-:S02]  /*1de40*/  UIADD3 UR4, UP0, UR4, 0x100, URZ ;  /* 0x0000010004047890 */ /* 0x000fc4000ff1e03f */
[----:B------:R-:W-:Y:S02]  /*1de50*/  UIADD3 UR6, UR6, 0x4, URZ ;  /* 0x0000000406067890 */ /* 0x000fe4000fffe03f */
[----:B------:R-:W-:Y:S01]  /*1de60*/  UIADD3.X UR5, URZ, UR5, URZ, UP0, !UPT ;  /* 0x000000053f057290 */ /* 0x000fe200087fe43f */
[----:B----4-:R-:W-:Y:S02]  /*1de70*/  FSEL R38, R22, R38, !P5 ;  /* 0x0000002616267208 */ /* 0x010fe40006800000 */
[----:B-----5:R-:W-:-:S03]  /*1de80*/  FSEL R30, R23, R30, !P5 ;  /* 0x0000001e171e7208 */ /* 0x020fc60006800000 */
[----:B------:R1:W-:Y:S01]  /*1de90*/  STL [R1+0x5b8], R38 ;  /* 0x0005b82601007387 */ /* 0x0003e20000100800 */
[----:B---3--:R-:W-:-:S03]  /*1dea0*/  FSEL R39, R27, R39, !P6 ;  /* 0x000000271b277208 */ /* 0x008fc60007000000 */
[----:B------:R1:W-:Y:S04]  /*1deb0*/  STL [R1+0x54c], R43 ;  /* 0x00054c2b01007387 */ /* 0x0003e80000100800 */
[----:B------:R1:W-:Y:S01]  /*1dec0*/  STL [R1+0x5b4], R30 ;  /* 0x0005b41e01007387 */ /* 0x0003e20000100800 */
[----:B------:R-:W-:-:S03]  /*1ded0*/  ISETP.GE.U32.AND P3, PT, R31, 0x800, PT ;  /* 0x000008001f00780c */ /* 0x000fc60003f66070 */
[----:B------:R1:W-:Y:S04]  /*1dee0*/  STL [R1+0x5b0], R48 ;  /* 0x0005b03001007387 */ /* 0x0003e80000100800 */
[----:B------:R1:W-:Y:S04]  /*1def0*/  STL [R1+0x5a8], R41 ;  /* 0x0005a82901007387 */ /* 0x0003e80000100800 */
[----:B------:R1:W-:Y:S04]  /*1df00*/  STL [R1+0x5ac], R44 ;  /* 0x0005ac2c01007387 */ /* 0x0003e80000100800 */
[----:B------:R1:W-:Y:S01]  /*1df10*/  STL [R1+0x5a4], R39 ;  /* 0x0005a42701007387 */ /* 0x0003e20000100800 */
[----:B------:R-:W-:-:S03]  /*1df20*/  ISETP.GE.U32.AND.EX P3, PT, R0, RZ, PT, P3 ;  /* 0x000000ff0000720c */ /* 0x000fc60003f66130 */
[----:B------:R1:W-:Y:S04]  /*1df30*/  STL [R1+0x5a0], R47 ;  /* 0x0005a02f01007387 */ /* 0x0003e80000100800 */
[----:B------:R1:W-:Y:S04]  /*1df40*/  STL [R1+0x59c], R42 ;  /* 0x00059c2a01007387 */ /* 0x0003e80000100800 */
[----:B------:R1:W-:Y:S04]  /*1df50*/  STL [R1+0x598], R58 ;  /* 0x0005983a01007387 */ /* 0x0003e80000100800 */
[----:B------:R1:W-:Y:S04]  /*1df60*/  STL [R1+0x590], R60 ;  /* 0x0005903c01007387 */ /* 0x0003e80000100800 */
[----:B0-----:R1:W5:Y:S04]  /*1df70*/  LDL.LU R0, [R1+0x5e8] ;  /* 0x0005e80001007983 */ /* 0x0013680000300800 */
[----:B------:R1:W-:Y:S04]  /*1df80*/  STL [R1+0x58c], R55 ;  /* 0x00058c3701007387 */ /* 0x0003e80000100800 */
[----:B------:R1:W-:Y:S04]  /*1df90*/  STL [R1+0x588], R54 ;  /* 0x0005883601007387 */ /* 0x0003e80000100800 */
[----:B------:R1:W-:Y:S04]  /*1dfa0*/  STL [R1+0x594], R56 ;  /* 0x0005943801007387 */ /* 0x0003e80000100800 */
[----:B------:R1:W-:Y:S04]  /*1dfb0*/  STL [R1+0x584], R57 ;  /* 0x0005843901007387 */ /* 0x0003e80000100800 */
[----:B------:R1:W-:Y:S04]  /*1dfc0*/  STL [R1+0x57c], R52 ;  /* 0x00057c3401007387 */ /* 0x0003e80000100800 */
[----:B------:R1:W-:Y:S01]  /*1dfd0*/  STL [R1+0x580], R53 ;  /* 0x0005803501007387 */ /* 0x0003e20000100800 */
[----:B------:R-:W-:Y:S05]  /*1dfe0*/  @!P3 BRA `(.L_x_1) ;  /* 0xfffffe24008cb947 */ /* 0x000fea000383ffff */
[----:B------:R-:W-:Y:S01]  /*1dff0*/  FADD R2, R58, R60 ;  /* 0x0000003c3a027221 */ /* 0x000fe20000000000 */
[----:B------:R-:W-:Y:S01]  /*1e000*/  FMUL R4, R60, 0.25 ;  /* 0x3e8000003c047820 */ /* 0x000fe20000400000 */
[----:B------:R-:W-:Y:S01]  /*1e010*/  FADD R3, R56, R57 ;  /* 0x0000003938037221 */ /* 0x000fe20000000000 */
[----:B-1----:R-:W-:Y:S01]  /*1e020*/  FMUL R16, R55, 0.25 ;  /* 0x3e80000037107820 */ /* 0x002fe20000400000 */
[C---:B------:R-:W-:Y:S01]  /*1e030*/  FMUL R7, R2.reuse, 0.25 ;  /* 0x3e80000002077820 */ /* 0x040fe20000400000 */
[C---:B------:R-:W-:Y:S01]  /*1e040*/  FSETP.GEU.AND P4, PT, |R2|.reuse, 1.175494350822287508e-38, PT ;  /* 0x008000000200780b */ /* 0x040fe20003f8e200 */
[----:B------:R-:W-:Y:S01]  /*1e050*/  FMUL R14, R3, 0.25 ;  /* 0x3e800000030e7820 */ /* 0x000fe20000400000 */
[----:B------:R-:W-:Y:S01]  /*1e060*/  FSETP.GT.AND P0, PT, |R2|, 8.50705917302346158658e+37, PT ;  /* 0x7e8000000200780b */ /* 0x000fe20003f04200 */
[----:B------:R-:W-:Y:S01]  /*1e070*/  FADD R5, R55, R2 ;  /* 0x0000000237057221 */ /* 0x000fe20000000000 */
[----:B------:R-:W-:Y:S01]  /*1e080*/  FSETP.GT.AND P3, PT, |R3|, 8.50705917302346158658e+37, PT ;  /* 0x7e8000000300780b */ /* 0x000fe20003f64200 */
[----:B------:R-:W-:Y:S01]  /*1e090*/  FMUL R20, R54, 0.25 ;  /* 0x3e80000036147820 */ /* 0x000fe20000400000 */
[----:B------:R-:W-:Y:S01]  /*1e0a0*/  FSEL R13, R7, R2, P0 ;  /* 0x00000002070d7208 */ /* 0x000fe20000000000 */
[----:B------:R-:W-:Y:S01]  /*1e0b0*/  FMUL R18, R5, 0.25 ;  /* 0x3e80000005127820 */ /* 0x000fe20000400000 */
[----:B------:R-:W-:Y:S01]  /*1e0c0*/  FSEL R17, R4, R60, P0 ;  /* 0x0000003c04117208 */ /* 0x000fe20000000000 */
[----:B------:R-:W-:Y:S01]  /*1e0d0*/  FMUL R4, R57, 0.25 ;  /* 0x3e80000039047820 */ /* 0x000fe20000400000 */
[----:B------:R-:W-:Y:S01]  /*1e0e0*/  FSETP.GEU.AND P2, PT, |R3|, 1.175494350822287508e-38, PT ;  /* 0x008000000300780b */ /* 0x000fe20003f4e200 */
[----:B------:R-:W-:Y:S01]  /*1e0f0*/  FADD R6, R53, R3 ;  /* 0x0000000335067221 */ /* 0x000fe20000000000 */
[----:B------:R-:W-:Y:S01]  /*1e100*/  FSEL R21, R14, R3, P3 ;  /* 0x000000030e157208 */ /* 0x000fe20001800000 */
[----:B------:R-:W-:Y:S01]  /*1e110*/  @!P4 FMUL R13, R13, 16777216 ;  /* 0x4b8000000d0dc820 */ /* 0x000fe20000400000 */
[----:B------:R-:W-:Y:S01]  /*1e120*/  FSEL R23, R4, R57, P3 ;  /* 0x0000003904177208 */ /* 0x000fe20001800000 */
[----:B------:R-:W-:Y:S01]  /*1e130*/  FADD R4, R54, R5 ;  /* 0x0000000536047221 */ /* 0x000fe20000000000 */
[C---:B------:R-:W-:Y:S01]  /*1e140*/  FSETP.GEU.AND P0, PT, |R5|.reuse, 1.175494350822287508e-38, PT ;  /* 0x008000000500780b */ /* 0x040fe20003f0e200 */
[----:B------:R0:W1:Y:S01]  /*1e150*/  MUFU.RCP R14, R13 ;  /* 0x0000000d000e7308 */ /* 0x0000620000001000 */
[----:B------:R-:W-:Y:S01]  /*1e160*/  FSETP.GT.AND P1, PT, |R5|, 8.50705917302346158658e+37, PT ;  /* 0x7e8000000500780b */ /* 0x000fe20003f24200 */
[----:B------:R-:W-:Y:S01]  /*1e170*/  @!P4 FMUL R17, R17, 16777216 ;  /* 0x4b8000001111c820 */ /* 0x000fe20000400000 */
[----:B------:R-:W-:Y:S01]  /*1e180*/  FSETP.GT.AND P5, PT, |R4|, 8.50705917302346158658e+37, PT ;  /* 0x7e8000000400780b */ /* 0x000fe20003fa4200 */
[----:B------:R-:W-:Y:S01]  /*1e190*/  FADD R7, R52, R6 ;  /* 0x0000000634077221 */ /* 0x000fe20000000000 */
[----:B------:R-:W-:Y:S01]  /*1e1a0*/  FSEL R19, R16, R55, P1 ;  /* 0x0000003710137208 */ /* 0x000fe20000800000 */
[----:B------:R-:W-:Y:S01]  /*1e1b0*/  @!P2 FMUL R21, R21, 16777216 ;  /* 0x4b8000001515a820 */ /* 0x000fe20000400000 */
[----:B------:R-:W-:Y:S01]  /*1e1c0*/  FSEL R16, R20, R54, P5 ;  /* 0x0000003614107208 */ /* 0x000fe20002800000 */
[----:B------:R-:W-:Y:S01]  /*1e1d0*/  @!P2 FMUL R23, R23, 16777216 ;  /* 0x4b8000001717a820 */ /* 0x000fe20000400000 */
[----:B0-----:R-:W-:Y:S01]  /*1e1e0*/  FMUL R13, R4, 0.25 ;  /* 0x3e800000040d7820 */ /* 0x001fe20000400000 */
[----:B------:R-:W-:Y:S01]  /*1e1f0*/  FSEL R18, R18, R5, P1 ;  /* 0x0000000512127208 */ /* 0x000fe20000800000 */
[----:B------:R-:W0:Y:S01]  /*1e200*/  MUFU.RCP R22, R21 ;  /* 0x0000001500167308 */ /* 0x000e220000001000 */
[----:B------:R-:W-:Y:S01]  /*1e210*/  FSETP.NEU.AND P2, PT, R2, RZ, PT ;  /* 0x000000ff0200720b */ /* 0x000fe20003f4d000 */
[----:B------:R-:W-:Y:S01]  /*1e220*/  FADD R10, -R51, R40 ;  /* 0x00000028330a7221 */ /* 0x000fe20000000100 */
[----:B------:R-:W-:Y:S01]  /*1e230*/  FSEL R20, R13, R4, P5 ;  /* 0x000000040d147208 */ /* 0x000fe20002800000 */
[----:B------:R-:W-:Y:S01]  /*1e240*/  @!P0 FMUL R18, R18, 16777216 ;  /* 0x4b80000012128820 */ /* 0x000fe20000400000 */
[----:B------:R-:W2:Y:S01]  /*1e250*/  SHFL.BFLY PT, R13, R4, 0x8, 0x1f ;  /* 0x0d001f00040d7f89 */ /* 0x000ea200000e0000 */
[----:B-1----:R-:W-:Y:S01]  /*1e260*/  FMUL R14, R14, R17 ;  /* 0x000000110e0e7220 */ /* 0x002fe20000400000 */
[C---:B------:R-:W-:Y:S01]  /*1e270*/  FSETP.GEU.AND P1, PT, |R6|.reuse, 1.175494350822287508e-38, PT ;  /* 0x008000000600780b */ /* 0x040fe20003f2e200 */
[C---:B------:R-:W-:Y:S01]  /*1e280*/  FMUL R25, R6.reuse, 0.25 ;  /* 0x3e80000006197820 */ /* 0x040fe20000400000 */
[----:B------:R-:W-:Y:S01]  /*1e290*/  FSETP.GT.AND P3, PT, |R6|, 8.50705917302346158658e+37, PT ;  /* 0x7e8000000600780b */ /* 0x000fe20003f64200 */
[----:B------:R-:W1:Y:S01]  /*1e2a0*/  MUFU.RCP R18, R18 ;  /* 0x0000001200127308 */ /* 0x000e620000001000 */
[----:B------:R-:W-:Y:S01]  /*1e2b0*/  FSEL R17, R14, RZ, P2 ;  /* 0x000000ff0e117208 */ /* 0x000fe20001000000 */
[----:B------:R-:W-:Y:S01]  /*1e2c0*/  FMUL R24, R53, 0.25 ;  /* 0x3e80000035187820 */ /* 0x000fe20000400000 */
[----:B------:R-:W3:Y:S01]  /*1e2d0*/  SHFL.BFLY PT, R14, R7, 0x8, 0x1f ;  /* 0x0d001f00070e7f89 */ /* 0x000ee200000e0000 */
[C---:B------:R-:W-:Y:S01]  /*1e2e0*/  FSETP.GEU.AND P5, PT, |R7|.reuse, 1.175494350822287508e-38, PT ;  /* 0x008000000700780b */ /* 0x040fe20003fae200 */
[----:B------:R-:W-:Y:S01]  /*1e2f0*/  FMUL R15, R10, R10 ;  /* 0x0000000a0a0f7220 */ /* 0x000fe20000400000 */
[----:B------:R-:W-:Y:S01]  /*1e300*/  FSETP.GEU.AND P4, PT, |R4|, 1.175494350822287508e-38, PT ;  /* 0x008000000400780b */ /* 0x000fe20003f8e200 */
[----:B------:R-:W-:Y:S01]  /*1e310*/  FMUL R26, R7, 0.25 ;  /* 0x3e800000071a7820 */ /* 0x000fe20000400000 */
[----:B------:R-:W-:Y:S01]  /*1e320*/  FSEL R25, R25, R6, P3 ;  /* 0x0000000619197208 */ /* 0x000fe20001800000 */
[----:B------:R-:W-:Y:S01]  /*1e330*/  FADD R11, -R50, R59 ;  /* 0x0000003b320b7221 */ /* 0x000fe20000000100 */
[----:B------:R-:W-:Y:S01]  /*1e340*/  FSETP.GT.AND P6, PT, |R7|, 8.50705917302346158658e+37, PT ;  /* 0x7e8000000700780b */ /* 0x000fe20003fc4200 */
[----:B0-----:R-:W-:Y:S01]  /*1e350*/  FMUL R22, R22, R23 ;  /* 0x0000001716167220 */ /* 0x001fe20000400000 */
[----:B------:R-:W-:Y:S01]  /*1e360*/  FSEL R24, R24, R53, P3 ;  /* 0x0000003518187208 */ /* 0x000fe20001800000 */
[----:B------:R-:W-:Y:S01]  /*1e370*/  FADD R8, R38, R30 ;  /* 0x0000001e26087221 */ /* 0x000fe20000000000 */
[----:B------:R-:W-:Y:S01]  /*1e380*/  FSETP.NEU.AND P3, PT, R3, RZ, PT ;  /* 0x000000ff0300720b */ /* 0x000fe20003f6d000 */
[----:B------:R-:W-:Y:S01]  /*1e390*/  FMUL R15, R58, R15 ;  /* 0x0000000f3a0f7220 */ /* 0x000fe20000400000 */
[----:B------:R-:W-:Y:S01]  /*1e3a0*/  @!P0 FMUL R19, R19, 16777216 ;  /* 0x4b80000013138820 */ /* 0x000fe20000400000 */
[----:B------:R-:W-:Y:S01]  /*1e3b0*/  FMUL R12, R11, R11 ;  /* 0x0000000b0b0c7220 */ /* 0x000fe20000400000 */
[----:B------:R-:W-:Y:S01]  /*1e3c0*/  @!P1 FMUL R25, R25, 16777216 ;  /* 0x4b80000019199820 */ /* 0x000fe20000400000 */
[----:B------:R-:W-:Y:S01]  /*1e3d0*/  FSEL R26, R26, R7, P6 ;  /* 0x000000071a1a7208 */ /* 0x000fe20003000000 */
[----:B------:R-:W-:Y:S01]  /*1e3e0*/  FFMA R15, R17, R15, R8 ;  /* 0x0000000f110f7223 */ /* 0x000fe20000000008 */
[----:B------:R-:W-:Y:S01]  /*1e3f0*/  FSEL R22, R22, RZ, P3 ;  /* 0x000000ff16167208 */ /* 0x000fe20001800000 */
[----:B------:R-:W-:Y:S01]  /*1e400*/  @!P1 FMUL R24, R24, 16777216 ;  /* 0x4b80000018189820 */ /* 0x000fe20000400000 */
[----:B-1----:R-:W-:Y:S01]  /*1e410*/  FMUL R18, R18, R19 ;  /* 0x0000001312127220 */ /* 0x002fe20000400000 */
[----:B--2---:R-:W-:Y:S01]  /*1e420*/  FADD R8, R4, R13 ;  /* 0x0000000d04087221 */ /* 0x004fe20000000000 */
[----:B------:R-:W-:Y:S01]  /*1e430*/  FADD R9, R41, R39 ;  /* 0x0000002729097221 */ /* 0x000fe20000000000 */
[----:B------:R-:W-:Y:S01]  /*1e440*/  FMUL R12, R56, R12 ;  /* 0x0000000c380c7220 */ /* 0x000fe20000400000 */
[----:B------:R-:W-:Y:S01]  /*1e450*/  FSETP.NEU.AND P1, PT, R5, RZ, PT ;  /* 0x000000ff0500720b */ /* 0x000fe20003f2d000 */
[----:B------:R-:W-:Y:S01]  /*1e460*/  @!P5 FMUL R26, R26, 16777216 ;  /* 0x4b8000001a1ad820 */ /* 0x000fe20000400000 */
[----:B------:R-:W-:Y:S01]  /*1e470*/  FFMA R10, R10, R17, R51 ;  /* 0x000000110a0a7223 */ /* 0x000fe20000000033 */
[----:B------:R-:W0:Y:S01]  /*1e480*/  MUFU.RCP R25, R25 ;  /* 0x0000001900197308 */ /* 0x000e220000001000 */
[----:B------:R-:W-:Y:S01]  /*1e490*/  FFMA R19, R11, R22, R50 ;  /* 0x000000160b137223 */ /* 0x000fe20000000032 */
[----:B------:R-:W-:Y:S01]  /*1e4a0*/  @!P4 FMUL R20, R20, 16777216 ;  /* 0x4b8000001414c820 */ /* 0x000fe20000400000 */
[----:B------:R-:W-:Y:S01]  /*1e4b0*/  FMUL R11, R8, 0.25 ;  /* 0x3e800000080b7820 */ /* 0x000fe20000400000 */
[----:B------:R-:W-:Y:S01]  /*1e4c0*/  FMUL R27, R52, 0.25 ;  /* 0x3e800000341b7820 */ /* 0x000fe20000400000 */
[----:B------:R-:W-:Y:S01]  /*1e4d0*/  FFMA R12, R22, R12, R9 ;  /* 0x0000000c160c7223 */ /* 0x000fe20000000009 */
[----:B------:R-:W-:Y:S01]  /*1e4e0*/  FSETP.GT.AND P0, PT, |R8|, 8.50705917302346158658e+37, PT ;  /* 0x7e8000000800780b */ /* 0x000fe20003f04200 */
[--C-:B------:R-:W-:Y:S01]  /*1e4f0*/  FADD R9, R49, -R10.reuse ;  /* 0x8000000a31097221 */ /* 0x100fe20000000000 */
[----:B------:R-:W-:Y:S01]  /*1e500*/  FSEL R18, R18, RZ, P1 ;  /* 0x000000ff12127208 */ /* 0x000fe20000800000 */
[----:B------:R1:W2:Y:S01]  /*1e510*/  MUFU.RCP R21, R20 ;  /* 0x0000001400157308 */ /* 0x0002a20000001000 */
[----:B------:R-:W-:Y:S01]  /*1e520*/  @!P4 FMUL R16, R16, 16777216 ;  /* 0x4b8000001010c820 */ /* 0x000fe20000400000 */
[----:B------:R-:W-:Y:S01]  /*1e530*/  FSETP.GEU.AND P4, PT, |R8|, 1.175494350822287508e-38, PT ;  /* 0x008000000800780b */ /* 0x000fe20003f8e200 */
[----:B------:R-:W-:Y:S01]  /*1e540*/  FADD R15, R48, R15 ;  /* 0x0000000f300f7221 */ /* 0x000fe20000000000 */
[----:B------:R-:W-:Y:S01]  /*1e550*/  FSEL R27, R27, R52, P6 ;  /* 0x000000341b1b7208 */ /* 0x000fe20003000000 */
[----:B------:R-:W-:Y:S01]  /*1e560*/  FFMA R10, R9, R18, R10 ;  /* 0x00000012090a7223 */ /* 0x000fe2000000000a */
[----:B0-----:R-:W-:Y:S01]  /*1e570*/  FMUL R25, R25, R24 ;  /* 0x0000001819197220 */ /* 0x001fe20000400000 */
[----:B------:R-:W-:Y:S01]  /*1e580*/  FSETP.NEU.AND P3, PT, R6, RZ, PT ;  /* 0x000000ff0600720b */ /* 0x000fe20003f6d000 */
[----:B------:R-:W0:Y:S01]  /*1e590*/  MUFU.RCP R26, R26 ;  /* 0x0000001a001a7308 */ /* 0x000e220000001000 */
[----:B-1----:R-:W-:Y:S01]  /*1e5a0*/  FSEL R20, R11, R8, P0 ;  /* 0x000000080b147208 */ /* 0x002fe20000000000 */
[----:B------:R-:W-:Y:S01]  /*1e5b0*/  FMUL R11, R9, R9 ;  /* 0x00000009090b7220 */ /* 0x000fe20000400000 */
[----:B---3--:R-:W-:Y:S01]  /*1e5c0*/  FADD R9, R7, R14 ;  /* 0x0000000e07097221 */ /* 0x008fe20000000000 */
[----:B------:R-:W-:Y:S01]  /*1e5d0*/  @!P5 FMUL R27, R27, 16777216 ;  /* 0x4b8000001b1bd820 */ /* 0x000fe20000400000 */
[----:B------:R-:W-:Y:S01]  /*1e5e0*/  FSETP.NEU.AND P2, PT, R4, RZ, PT ;  /* 0x000000ff0400720b */ /* 0x000fe20003f4d000 */
[----:B------:R-:W-:Y:S01]  /*1e5f0*/  FMUL R2, R2, R11 ;  /* 0x0000000b02027220 */ /* 0x000fe20000400000 */
[C---:B------:R-:W-:Y:S01]  /*1e600*/  FMUL R24, R9.reuse, 0.25 ;  /* 0x3e80000009187820 */ /* 0x040fe20000400000 */
[C---:B------:R-:W-:Y:S01]  /*1e610*/  FSETP.GEU.AND P5, PT, |R9|.reuse, 1.175494350822287508e-38, PT ;  /* 0x008000000900780b */ /* 0x040fe20003fae200 */
[----:B------:R-:W-:Y:S01]  /*1e620*/  @!P4 FMUL R20, R20, 16777216 ;  /* 0x4b8000001414c820 */ /* 0x000fe20000400000 */
[----:B------:R-:W-:Y:S01]  /*1e630*/  FSETP.GT.AND P1, PT, |R9|, 8.50705917302346158658e+37, PT ;  /* 0x7e8000000900780b */ /* 0x000fe20003f24200 */
[----:B--2---:R-:W-:Y:S01]  /*1e640*/  FMUL R21, R21, R16 ;  /* 0x0000001015157220 */ /* 0x004fe20000400000 */
[----:B------:R-:W1:Y:S01]  /*1e650*/  SHFL.BFLY PT, R11, R8, 0x4, 0x1f ;  /* 0x0c801f00080b7f89 */ /* 0x000e6200000e0000 */
[----:B------:R2:W3:Y:S01]  /*1e660*/  MUFU.RCP R22, R20 ;  /* 0x0000001400167308 */ /* 0x0004e20000001000 */
[----:B------:R-:W-:Y:S01]  /*1e670*/  FADD R16, R47, R12 ;  /* 0x0000000c2f107221 */ /* 0x000fe20000000000 */
[----:B0-----:R-:W-:Y:S01]  /*1e680*/  FMUL R26, R26, R27 ;  /* 0x0000001b1a1a7220 */ /* 0x001fe20000400000 */
[----:B------:R-:W-:Y:S01]  /*1e690*/  FSEL R27, R24, R9, P1 ;  /* 0x00000009181b7208 */ /* 0x000fe20000800000 */
[--C-:B------:R-:W-:Y:S01]  /*1e6a0*/  FADD R12, R46, -R19.reuse ;  /* 0x800000132e0c7221 */ /* 0x100fe20000000000 */
[----:B------:R-:W-:Y:S01]  /*1e6b0*/  FSEL R25, R25, RZ, P3 ;  /* 0x000000ff19197208 */ /* 0x000fe20001800000 */
[--C-:B------:R-:W-:Y:S01]  /*1e6c0*/  FADD R17, R45, -R10.reuse ;  /* 0x8000000a2d117221 */ /* 0x100fe20000000000 */
[----:B------:R-:W-:Y:S01]  /*1e6d0*/  FSEL R21, R21, RZ, P2 ;  /* 0x000000ff15157208 */ /* 0x000fe20001000000 */
[----:B------:R-:W-:Y:S01]  /*1e6e0*/  @!P5 FMUL R27, R27, 16777216 ;  /* 0x4b8000001b1bd820 */ /* 0x000fe20000400000 */
[C---:B--2---:R-:W-:Y:S01]  /*1e6f0*/  FMUL R20, R12.reuse, R12 ;  /* 0x0000000c0c147220 */ /* 0x044fe20000400000 */
[----:B------:R-:W-:Y:S01]  /*1e700*/  FFMA R19, R12, R25, R19 ;  /* 0x000000190c137223 */ /* 0x000fe20000000013 */
[----:B------:R-:W-:Y:S01]  /*1e710*/  @P0 FMUL R13, R13, 0.25 ;  /* 0x3e8000000d0d0820 */ /* 0x000fe20000400000 */
[----:B------:R-:W-:Y:S01]  /*1e720*/  FFMA R12, R17, R21, R10 ;  /* 0x00000015110c7223 */ /* 0x000fe2000000000a */
[----:B------:R-:W-:Y:S01]  /*1e730*/  FSETP.NEU.AND P0, PT, R7, RZ, PT ;  /* 0x000000ff0700720b */ /* 0x000fe20003f0d000 */
[----:B------:R-:W0:Y:S01]  /*1e740*/  MUFU.RCP R27, R27 ;  /* 0x0000001b001b7308 */ /* 0x000e220000001000 */
[----:B------:R-:W2:Y:S01]  /*1e750*/  SHFL.BFLY PT, R10, R9, 0x4, 0x1f ;  /* 0x0c801f00090a7f89 */ /* 0x000ea200000e0000 */
[----:B------:R-:W-:Y:S01]  /*1e760*/  @!P4 FMUL R13, R13, 16777216 ;  /* 0x4b8000000d0dc820 */ /* 0x000fe20000400000 */
[----:B------:R-:W-:Y:S01]  /*1e770*/  @P1 FMUL R14, R14, 0.25 ;  /* 0x3e8000000e0e1820 */ /* 0x000fe20000400000 */
[----:B------:R-:W-:Y:S01]  /*1e780*/  FSEL R26, R26, RZ, P0 ;  /* 0x000000ff1a1a7208 */ /* 0x000fe20000000000 */
[----:B------:R-:W4:Y:S01]  /*1e790*/  SHFL.BFLY PT, R23, R12, 0x8, 0x1f ;  /* 0x0d001f000c177f89 */ /* 0x000f2200000e0000 */
[----:B---3--:R-:W-:Y:S01]  /*1e7a0*/  FMUL R24, R22, R13 ;  /* 0x0000000d16187220 */ /* 0x008fe20000400000 */
[----:B------:R-:W-:Y:S01]  /*1e7b0*/  FADD R22, R43, -R19 ;  /* 0x800000132b167221 */ /* 0x000fe20000000000 */
[----:B------:R-:W-:Y:S01]  /*1e7c0*/  FMUL R20, R3, R20 ;  /* 0x0000001403147220 */ /* 0x000fe20000400000 */
[----:B------:R-:W-:Y:S01]  /*1e7d0*/  FFMA R2, R18, R2, R15 ;  /* 0x0000000212027223 */ /* 0x000fe2000000000f */
[----:B------:R-:W-:Y:S01]  /*1e7e0*/  @!P5 FMUL R14, R14, 16777216 ;  /* 0x4b8000000e0ed820 */ /* 0x000fe20000400000 */
[----:B------:R-:W-:Y:S01]  /*1e7f0*/  FFMA R19, R22, R26, R19 ;  /* 0x0000001a16137223 */ /* 0x000fe20000000013 */
[----:B------:R-:W-:Y:S01]  /*1e800*/  FFMA R20, R25, R20, R16 ;  /* 0x0000001419147223 */ /* 0x000fe20000000010 */
[----:B------:R-:W-:Y:S01]  /*1e810*/  FADD R16, R44, R2 ;  /* 0x000000022c107221 */ /* 0x000fe20000000000 */
[----:B------:R-:W-:Y:S01]  /*1e820*/  FMUL R18, R17, R17 ;  /* 0x0000001111127220 */ /* 0x000fe20000400000 */
[----:B-1----:R-:W-:Y:S01]  /*1e830*/  FADD R2, R8, R11 ;  /* 0x0000000b08027221 */ /* 0x002fe20000000000 */
[----:B0-----:R-:W-:Y:S01]  /*1e840*/  FMUL R27, R27, R14 ;  /* 0x0000000e1b1b7220 */ /* 0x001fe20000400000 */
[----:B------:R-:W-:Y:S01]  /*1e850*/  FMUL R15, R22, R22 ;  /* 0x00000016160f7220 */ /* 0x000fe20000400000 */
[----:B------:R-:W0:Y:S01]  /*1e860*/  SHFL.BFLY PT, R14, R19, 0x8, 0x1f ;  /* 0x0d001f00130e7f89 */ /* 0x000e2200000e0000 */
[----:B------:R-:W-:Y:S01]  /*1e870*/  FMUL R18, R5, R18 ;  /* 0x0000001205127220 */ /* 0x000fe20000400000 */
[----:B------:R-:W-:Y:S01]  /*1e880*/  FSETP.NEU.AND P0, PT, R8, RZ, PT ;  /* 0x000000ff0800720b */ /* 0x000fe20003f0d000 */
[----:B------:R-:W-:Y:S01]  /*1e890*/  FADD R3, R42, R20 ;  /* 0x000000142a037221 */ /* 0x000fe20000000000 */
[----:B------:R-:W1:Y:S01]  /*1e8a0*/  SHFL.BFLY PT, R13, R2, 0x2, 0x1f ;  /* 0x0c401f00020d7f89 */ /* 0x000e6200000e0000 */
[----:B------:R-:W-:Y:S01]  /*1e8b0*/  FFMA R16, R21, R18, R16 ;  /* 0x0000001215107223 */ /* 0x000fe20000000010 */
[----:B------:R-:W-:Y:S01]  /*1e8c0*/  FMUL R15, R6, R15 ;  /* 0x0000000f060f7220 */ /* 0x000fe20000400000 */
[----:B--2---:R-:W-:Y:S01]  /*1e8d0*/  FADD R5, R9, R10 ;  /* 0x0000000a09057221 */ /* 0x004fe20000000000 */
[----:B------:R-:W-:Y:S01]  /*1e8e0*/  FSEL R24, R24, RZ, P0 ;  /* 0x000000ff18187208 */ /* 0x000fe20000000000 */
[----:B------:R-:W-:Y:S01]  /*1e8f0*/  BAR.SYNC.DEFER_BLOCKING 0x0 ;  /* 0x0000000000007b1d */ /* 0x000fe20000010000 */
[----:B------:R-:W-:Y:S01]  /*1e900*/  FSETP.GEU.AND P3, PT, |R2|, 1.175494350822287508e-38, PT ;  /* 0x008000000200780b */ /* 0x000fe20003f6e200 */
[----:B----4-:R-:W-:Y:S01]  /*1e910*/  FADD R23, -R12, R23 ;  /* 0x000000170c177221 */ /* 0x010fe20000000100 */
[----:B------:R-:W-:Y:S01]  /*1e920*/  FFMA R15, R26, R15, R3 ;  /* 0x0000000f1a0f7223 */ /* 0x000fe20000000003 */
[C---:B------:R-:W-:Y:S01]  /*1e930*/  FMUL R3, R2.reuse, 0.25 ;  /* 0x3e80000002037820 */ /* 0x040fe20000400000 */
[----:B------:R-:W-:Y:S01]  /*1e940*/  FSETP.GT.AND P1, PT, |R2|, 8.50705917302346158658e+37, PT ;  /* 0x7e8000000200780b */ /* 0x000fe20003f24200 */
[----:B------:R-:W-:Y:S01]  /*1e950*/  FFMA R12, R23, R24, R12 ;  /* 0x00000018170c7223 */ /* 0x000fe2000000000c */
[----:B------:R-:W-:Y:S01]  /*1e960*/  FSETP.GEU.AND P5, PT, |R5|, 1.175494350822287508e-38, PT ;  /* 0x008000000500780b */ /* 0x000fe20003fae200 */
[----:B------:R-:W2:Y:S01]  /*1e970*/  SHFL.BFLY PT, R17, R16, 0x8, 0x1f ;  /* 0x0d001f0010117f89 */ /* 0x000ea200000e0000 */
[----:B------:R-:W-:Y:S01]  /*1e980*/  FMUL R23, R23, R23 ;  /* 0x0000001717177220 */ /* 0x000fe20000400000 */
[----:B------:R-:W-:Y:S01]  /*1e990*/  FMUL R20, R5, 0.25 ;  /* 0x3e80000005147820 */ /* 0x000fe20000400000 */
[----:B------:R-:W-:Y:S01]  /*1e9a0*/  FSEL R6, R3, R2, P1 ;  /* 0x0000000203067208 */ /* 0x000fe20000800000 */
[----:B------:R-:W-:Y:S01]  /*1e9b0*/  SHFL.BFLY PT, R18, R15, 0x8, 0x1f ;  /* 0x0d001f000f127f89 */ /* 0x000fe200000e0000 */
[----:B------:R-:W-:Y:S01]  /*1e9c0*/  FSETP.GT.AND P2, PT, |R5|, 8.50705917302346158658e+37, PT ;  /* 0x7e8000000500780b */ /* 0x000fe20003f44200 */
[----:B------:R-:W-:Y:S01]  /*1e9d0*/  FMUL R23, R4, R23 ;  /* 0x0000001704177220 */ /* 0x000fe20000400000 */
[----:B------:R-:W-:Y:S01]  /*1e9e0*/  FSETP.NEU.AND P4, PT, R9, RZ, PT ;  /* 0x000000ff0900720b */ /* 0x000fe20003f8d000 */
[----:B------:R-:W3:Y:S01]  /*1e9f0*/  SHFL.BFLY PT, R4, R5, 0x2, 0x1f ;  /* 0x0c401f0005047f89 */ /* 0x000ee200000e0000 */
[----:B------:R-:W-:Y:S01]  /*1ea00*/  FSEL R25, R20, R5, P2 ;  /* 0x0000000514197208 */ /* 0x000fe20001000000 */
[----:B------:R-:W-:Y:S01]  /*1ea10*/  @!P3 FMUL R6, R6, 16777216 ;  /* 0x4b8000000606b820 */ /* 0x000fe20000400000 */
[----:B------:R-:W-:Y:S01]  /*1ea20*/  FSEL R27, R27, RZ, P4 ;  /* 0x000000ff1b1b7208 */ /* 0x000fe20002000000 */
[----:B0-----:R-:W-:Y:S01]  /*1ea30*/  FADD R20, -R19, R14 ;  /* 0x0000000e13147221 */ /* 0x001fe20000000100 */
[----:B-1----:R-:W-:Y:S01]  /*1ea40*/  FADD R3, R2, R13 ;  /* 0x0000000d02037221 */ /* 0x002fe20000000000 */
[----:B------:R-:W-:Y:S01]  /*1ea50*/  @!P5 FMUL R25, R25, 16777216 ;  /* 0x4b8000001919d820 */ /* 0x000fe20000400000 */
[----:B------:R-:W-:Y:S01]  /*1ea60*/  @P1 FMUL R11, R11, 0.25 ;  /* 0x3e8000000b0b1820 */ /* 0x000fe20000400000 */
[C---:B------:R-:W-:Y:S01]  /*1ea70*/  FFMA R21, R20.reuse, R27, R19 ;  /* 0x0000001b14157223 */ /* 0x040fe20000000013 */
[----:B------:R-:W0:Y:S01]  /*1ea80*/  MUFU.RCP R6, R6 ;  /* 0x0000000600067308 */ /* 0x000e220000001000 */
[C---:B------:R-:W-:Y:S01]  /*1ea90*/  FSETP.GEU.AND P4, PT, |R3|.reuse, 1.175494350822287508e-38, PT ;  /* 0x008000000300780b */ /* 0x040fe20003f8e200 */
[----:B------:R-:W1:Y:S01]  /*1eaa0*/  SHFL.BFLY PT, R19, R12, 0x4, 0x1f ;  /* 0x0c801f000c137f89 */ /* 0x000e6200000e0000 */
[C---:B------:R-:W-:Y:S01]  /*1eab0*/  FSETP.GT.AND P0, PT, |R3|.reuse, 8.50705917302346158658e+37, PT ;  /* 0x7e8000000300780b */ /* 0x040fe20003f04200 */
[----:B------:R-:W-:Y:S01]  /*1eac0*/  FMUL R14, R3, 0.25 ;  /* 0x3e800000030e7820 */ /* 0x000fe20000400000 */
[----:B------:R-:W-:Y:S01]  /*1ead0*/  FMUL R20, R20, R20 ;  /* 0x0000001414147220 */ /* 0x000fe20000400000 */
[----:B------:R-:W4:Y:S01]  /*1eae0*/  SHFL.BFLY PT, R22, R21, 0x4, 0x1f ;  /* 0x0c801f0015167f89 */ /* 0x000f2200000e0000 */
[----:B--2---:R-:W-:Y:S01]  /*1eaf0*/  FADD R17, R16, R17 ;  /* 0x0000001110117221 */ /* 0x004fe20000000000 */
[----:B------:R-:W2:Y:S01]  /*1eb00*/  MUFU.RCP R25, R25 ;  /* 0x0000001900197308 */ /* 0x000ea20000001000 */
[----:B------:R-:W-:Y:S01]  /*1eb10*/  FMUL R20, R7, R20 ;  /* 0x0000001407147220 */ /* 0x000fe20000400000 */
[----:B------:R-:W-:Y:S01]  /*1eb20*/  @P2 FMUL R10, R10, 0.25 ;  /* 0x3e8000000a0a2820 */ /* 0x000fe20000400000 */
[----:B------:R-:W-:Y:S01]  /*1eb30*/  FFMA R17, R24, R23, R17 ;  /* 0x0000001718117223 */ /* 0x000fe20000000011 */
[----:B------:R-:W-:Y:S01]  /*1eb40*/  @!P3 FMUL R11, R11, 16777216 ;  /* 0x4b8000000b0bb820 */ /* 0x000fe20000400000 */
[----:B------:R-:W-:Y:S01]  /*1eb50*/  FSEL R7, R14, R3, P0 ;  /* 0x000000030e077208 */ /* 0x000fe20000000000 */
[----:B------:R-:W-:Y:S01]  /*1eb60*/  @!P5 FMUL R10, R10, 16777216 ;  /* 0x4b8000000a0ad820 */ /* 0x000fe20000400000 */
[----:B------:R-:W-:Y:S01]  /*1eb70*/  FSETP.NEU.AND P1, PT, R2, RZ, PT ;  /* 0x000000ff0200720b */ /* 0x000fe20003f2d000 */
[----:B0-----:R-:W-:Y:S01]  /*1eb80*/  FMUL R11, R6, R11 ;  /* 0x0000000b060b7220 */ /* 0x001fe20000400000 */
[----:B------:R-:W0:Y:S01]  /*1eb90*/  SHFL.BFLY PT, R14, R17, 0x4, 0x1f ;  /* 0x0c801f00110e7f89 */ /* 0x000e2200000e0000 */
[----:B---3--:R-:W-:Y:S01]  /*1eba0*/  FADD R6, R5, R4 ;  /* 0x0000000405067221 */ /* 0x008fe20000000000 */
[----:B------:R-:W-:Y:S01]  /*1ebb0*/  @!P4 FMUL R7, R7, 16777216 ;  /* 0x4b8000000707c820 */ /* 0x000fe20000400000 */
[----:B------:R-:W-:Y:S01]  /*1ebc0*/  @P0 FMUL R13, R13, 0.25 ;  /* 0x3e8000000d0d0820 */ /* 0x000fe20000400000 */
[----:B------:R-:W-:Y:S01]  /*1ebd0*/  FSETP.NEU.AND P0, PT, R5, RZ, PT ;  /* 0x000000ff0500720b */ /* 0x000fe20003f0d000 */
[C---:B------:R-:W-:Y:S01]  /*1ebe0*/  FMUL R23, R6.reuse, 0.25 ;  /* 0x3e80000006177820 */ /* 0x040fe20000400000 */
[----:B--2---:R-:W-:Y:S01]  /*1ebf0*/  FMUL R25, R25, R10 ;  /* 0x0000000a19197220 */ /* 0x004fe20000400000 */
[----:B------:R-:W-:Y:S01]  /*1ec00*/  FSETP.GEU.AND P3, PT, |R6|, 1.175494350822287508e-38, PT ;  /* 0x008000000600780b */ /* 0x000fe20003f6e200 */
[----:B------:R2:W3:Y:S01]  /*1ec10*/  MUFU.RCP R16, R7 ;  /* 0x0000000700107308 */ /* 0x0004e20000001000 */
[----:B------:R-:W0:Y:S01]  /*1ec20*/  SHFL.BFLY PT, R10, R3, 0x1, 0x1f ;  /* 0x0c201f00030a7f89 */ /* 0x000e2200000e0000 */
[----:B------:R-:W-:Y:S01]  /*1ec30*/  FSEL R11, R11, RZ, P1 ;  /* 0x000000ff0b0b7208 */ /* 0x000fe20000800000 */
[----:B-1----:R-:W-:Y:S01]  /*1ec40*/  FADD R19, -R12, R19 ;  /* 0x000000130c137221 */ /* 0x002fe20000000100 */
[----:B------:R-:W-:Y:S01]  /*1ec50*/  FSEL R25, R25, RZ, P0 ;  /* 0x000000ff19197208 */ /* 0x000fe20000000000 */
[----:B----4-:R-:W-:Y:S01]  /*1ec60*/  FADD R22, -R21, R22 ;  /* 0x0000001615167221 */ /* 0x010fe20000000100 */
[----:B------:R-:W-:Y:S01]  /*1ec70*/  FSETP.GT.AND P0, PT, |R6|, 8.50705917302346158658e+37, PT ;  /* 0x7e8000000600780b */ /* 0x000fe20003f04200 */
[----:B------:R-:W-:Y:S01]  /*1ec80*/  FADD R18, R15, R18 ;  /* 0x000000120f127221 */ /* 0x000fe20000000000 */
[----:B------:R-:W-:Y:S01]  /*1ec90*/  @!P4 FMUL R13, R13, 16777216 ;  /* 0x4b8000000d0dc820 */ /* 0x000fe20000400000 */
[----:B--2---:R-:W1:Y:S01]  /*1eca0*/  SHFL.BFLY PT, R7, R6, 0x1, 0x1f ;  /* 0x0c201f0006077f89 */ /* 0x004e6200000e0000 */
[----:B------:R-:W-:Y:S01]  /*1ecb0*/  FSEL R23, R23, R6, P0 ;  /* 0x0000000617177208 */ /* 0x000fe20000000000 */
[----:B------:R-:W-:Y:S01]  /*1ecc0*/  FFMA R21, R22, R25, R21 ;  /* 0x0000001916157223 */ /* 0x000fe20000000015 */
[C---:B------:R-:W-:Y:S01]  /*1ecd0*/  FFMA R12, R19.reuse, R11, R12 ;  /* 0x0000000b130c7223 */ /* 0x040fe2000000000c */
[----:B------:R-:W-:Y:S01]  /*1ece0*/  FMUL R19, R19, R19 ;  /* 0x0000001313137220 */ /* 0x000fe20000400000 */
[----:B------:R-:W-:Y:S01]  /*1ecf0*/  FFMA R18, R27, R20, R18 ;  /* 0x000000141b127223 */ /* 0x000fe20000000012 */
[----:B------:R-:W-:Y:S01]  /*1ed00*/  @!P3 FMUL R23, R23, 16777216 ;  /* 0x4b8000001717b820 */ /* 0x000fe20000400000 */
[----:B---3--:R-:W-:Y:S01]  /*1ed10*/  FMUL R16, R16, R13 ;  /* 0x0000000d10107220 */ /* 0x008fe20000400000 */
[----:B------:R-:W2:Y:S01]  /*1ed20*/  SHFL.BFLY PT, R20, R21, 0x2, 0x1f ;  /* 0x0c401f0015147f89 */ /* 0x000ea200000e0000 */
[----:B------:R-:W-:Y:S01]  /*1ed30*/  FMUL R19, R8, R19 ;  /* 0x0000001308137220 */ /* 0x000fe20000400000 */
[----:B0-----:R-:W-:Y:S01]  /*1ed40*/  FADD R14, R17, R14 ;  /* 0x0000000e110e7221 */ /* 0x001fe20000000000 */
[----:B------:R-:W-:Y:S01]  /*1ed50*/  FMUL R22, R22, R22 ;  /* 0x0000001616167220 */ /* 0x000fe20000400000 */
[----:B------:R-:W0:Y:S01]  /*1ed60*/  SHFL.BFLY PT, R13, R12, 0x2, 0x1f ;  /* 0x0c401f000c0d7f89 */ /* 0x000e2200000e0000 */
[----:B------:R-:W3:Y:S01]  /*1ed70*/  MUFU.RCP R23, R23 ;  /* 0x0000001700177308 */ /* 0x000ee20000001000 */
[----:B------:R-:W-:Y:S01]  /*1ed80*/  FFMA R14, R11, R19, R14 ;  /* 0x000000130b0e7223 */ /* 0x000fe2000000000e */
[----:B------:R-:W-:Y:S01]  /*1ed90*/  FMUL R22, R9, R22 ;  /* 0x0000001609167220 */ /* 0x000fe20000400000 */
[C---:B------:R-:W-:Y:S01]  /*1eda0*/  FSETP.NEU.AND P2, PT, R3.reuse, RZ, PT ;  /* 0x000000ff0300720b */ /* 0x040fe20003f4d000 */
[----:B------:R-:W-:Y:S01]  /*1edb0*/  @P0 FMUL R4, R4, 0.25 ;  /* 0x3e80000004040820 */ /* 0x000fe20000400000 */
[----:B------:R-:W-:Y:S01]  /*1edc0*/  FADD R8, R3, R10 ;  /* 0x0000000a03087221 */ /* 0x000fe20000000000 */
[----:B------:R-:W4:Y:S01]  /*1edd0*/  SHFL.BFLY PT, R9, R14, 0x2, 0x1f ;  /* 0x0c401f000e097f89 */ /* 0x000f2200000e0000 */
[----:B------:R-:W-:Y:S01]  /*1ede0*/  FSEL R16, R16, RZ, P2 ;  /* 0x000000ff10107208 */ /* 0x000fe20001000000 */
[----:B------:R-:W-:Y:S01]  /*1edf0*/  @!P3 FMUL R4, R4, 16777216 ;  /* 0x4b8000000404b820 */ /* 0x000fe20000400000 */
[C---:B------:R-:W-:Y:S01]  /*1ee00*/  FSETP.NEU.AND P4, PT, R6.reuse, RZ, PT ;  /* 0x000000ff0600720b */ /* 0x040fe20003f8d000 */
[----:B------:R-:W4:Y:S01]  /*1ee10*/  SHFL.BFLY PT, R15, R18, 0x4, 0x1f ;  /* 0x0c801f00120f7f89 */ /* 0x000f2200000e0000 */
[----:B-1----:R-:W-:Y:S01]  /*1ee20*/  FADD R19, R6, R7 ;  /* 0x0000000706137221 */ /* 0x002fe20000000000 */
[----:B------:R-:W-:-:S02]  /*1ee30*/  FSETP.GT.AND P1, PT, |R8|, 8.50705917302346158658e+37, PT ;  /* 0x7e8000000800780b */ /* 0x000fc40003f24200 */
[----:B------:R-:W-:Y:S01]  /*1ee40*/  FSETP.GEU.AND P0, PT, |R8|, 1.175494350822287508e-38, PT ;  /* 0x008000000800780b */ /* 0x000fe20003f0e200 */
[----:B---3--:R-:W-:Y:S01]  /*1ee50*/  FMUL R23, R23, R4 ;  /* 0x0000000417177220 */ /* 0x008fe20000400000 */
[C---:B------:R-:W-:Y:S02]  /*1ee60*/  FSETP.GT.AND P2, PT, |R19|.reuse, 8.50705917302346158658e+37, PT ;  /* 0x7e8000001300780b */ /* 0x040fe40003f44200 */
[----:B------:R-:W-:Y:S01]  /*1ee70*/  FSETP.GEU.AND P5, PT, |R19|, 1.175494350822287508e-38, PT ;  /* 0x008000001300780b */ /* 0x000fe20003fae200 */
[----:B--2---:R-:W-:Y:S01]  /*1ee80*/  FADD R20, -R21, R20 ;  /* 0x0000001415147221 */ /* 0x004fe20000000100 */
[----:B------:R-:W-:Y:S02]  /*1ee90*/  FSEL R23, R23, RZ, P4 ;  /* 0x000000ff17177208 */ /* 0x000fe40002000000 */
[----:B------:R-:W-:Y:S01]  /*1eea0*/  FSETP.NEU.AND P4, PT, R19, RZ, PT ;  /* 0x000000ff1300720b */ /* 0x000fe20003f8d000 */
[----:B0-----:R-:W-:Y:S01]  /*1eeb0*/  FADD R13, -R12, R13 ;  /* 0x0000000d0c0d7221 */ /* 0x001fe20000000100 */
[----:B------:R-:W-:Y:S01]  /*1eec0*/  FSETP.NEU.AND P3, PT, R8, RZ, PT ;  /* 0x000000ff0800720b */ /* 0x000fe20003f6d000 */
[----:B------:R-:W-:Y:S01]  /*1eed0*/  FFMA R21, R20, R23, R21 ;  /* 0x0000001714157223 */ /* 0x000fe20000000015 */
[----:B------:R-:W-:Y:S01]  /*1eee0*/  @P1 FMUL R8, R8, 0.25 ;  /* 0x3e80000008081820 */ /* 0x000fe20000400000 */
[C---:B------:R-:W-:Y:S01]  /*1eef0*/  FFMA R12, R13.reuse, R16, R12 ;  /* 0x000000100d0c7223 */ /* 0x040fe2000000000c */
[----:B------:R-:W-:Y:S01]  /*1ef00*/  FMUL R11, R13, R13 ;  /* 0x0000000d0d0b7220 */ /* 0x000fe20000400000 */
[----:B------:R-:W-:Y:S01]  /*1ef10*/  @P2 FMUL R19, R19, 0.25 ;  /* 0x3e80000013132820 */ /* 0x000fe20000400000 */
[----:B------:R-:W-:Y:S01]  /*1ef20*/  @!P0 FMUL R8, R8, 16777216 ;  /* 0x4b80000008088820 */ /* 0x000fe20000400000 */
[----:B------:R-:W0:Y:S01]  /*1ef30*/  SHFL.BFLY PT, R4, R21, 0x1, 0x1f ;  /* 0x0c201f0015047f89 */ /* 0x000e2200000e0000 */
[----:B----4-:R-:W-:Y:S01]  /*1ef40*/  FADD R9, R14, R9 ;  /* 0x000000090e097221 */ /* 0x010fe20000000000 */
[----:B------:R-:W-:Y:S01]  /*1ef50*/  @!P5 FMUL R19, R19, 16777216 ;  /* 0x4b8000001313d820 */ /* 0x000fe20000400000 */
[----:B------:R-:W-:Y:S01]  /*1ef60*/  FADD R18, R18, R15 ;  /* 0x0000000f12127221 */ /* 0x000fe20000000000 */
[----:B------:R-:W1:Y:S01]  /*1ef70*/  SHFL.BFLY PT, R13, R12, 0x1, 0x1f ;  /* 0x0c201f000c0d7f89 */ /* 0x000e6200000e0000 */
[----:B------:R-:W2:Y:S01]  /*1ef80*/  MUFU.RCP R15, R8 ;  /* 0x00000008000f7308 */ /* 0x000ea20000001000 */
[----:B------:R-:W-:Y:S01]  /*1ef90*/  @P2 FMUL R7, R7, 0.25 ;  /* 0x3e80000007072820 */ /* 0x000fe20000400000 */
[----:B------:R-:W-:Y:S01]  /*1efa0*/  @P1 FMUL R10, R10, 0.25 ;  /* 0x3e8000000a0a1820 */ /* 0x000fe20000400000 */
[----:B------:R-:W-:Y:S01]  /*1efb0*/  FFMA R18, R25, R22, R18 ;  /* 0x0000001619127223 */ /* 0x000fe20000000012 */
[----:B------:R-:W-:Y:S01]  /*1efc0*/  FMUL R11, R2, R11 ;  /* 0x0000000b020b7220 */ /* 0x000fe20000400000 */
[----:B------:R-:W-:Y:S01]  /*1efd0*/  @!P5 FMUL R7, R7, 16777216 ;  /* 0x4b8000000707d820 */ /* 0x000fe20000400000 */
[----:B------:R-:W-:Y:S01]  /*1efe0*/  @!P0 FMUL R10, R10, 16777216 ;  /* 0x4b8000000a0a8820 */ /* 0x000fe20000400000 */
[----:B------:R-:W-:Y:S01]  /*1eff0*/  FMUL R20, R20, R20 ;  /* 0x0000001414147220 */ /* 0x000fe20000400000 */
[----:B------:R-:W3:Y:S01]  /*1f000*/  MUFU.RCP R14, R19 ;  /* 0x00000013000e7308 */ /* 0x000ee20000001000 */
[----:B------:R-:W4:Y:S01]  /*1f010*/  SHFL.BFLY PT, R17, R18, 0x2, 0x1f ;  /* 0x0c401f0012117f89 */ /* 0x000f2200000e0000 */
[----:B------:R-:W-:Y:S01]  /*1f020*/  FFMA R9, R16, R11, R9 ;  /* 0x0000000b10097223 */ /* 0x000fe20000000009 */
[----:B------:R-:W-:Y:S01]  /*1f030*/  FMUL R20, R5, R20 ;  /* 0x0000001405147220 */ /* 0x000fe20000400000 */
[----:B------:R-:W-:Y:S01]  /*1f040*/  LOP3.LUT P0, RZ, R61, 0x1c0, RZ, 0xc0, !PT ;  /* 0x000001c03dff7812 */ /* 0x000fe2000780c0ff */
[----:B--2---:R-:W-:Y:S01]  /*1f050*/  FMUL R15, R15, R10 ;  /* 0x0000000a0f0f7220 */ /* 0x004fe20000400000 */
[----:B------:R-:W-:Y:S01]  /*1f060*/  SHF.R.U32.HI R10, RZ, 0x4, R61 ;  /* 0x00000004ff0a7819 */ /* 0x000fe2000001163d */
[----:B------:R-:W2:Y:S01]  /*1f070*/  SHFL.BFLY PT, R2, R9, 0x1, 0x1f ;  /* 0x0c201f0009027f89 */ /* 0x000ea200000e0000 */
[----:B-----5:R-:W-:Y:S01]  /*1f080*/  ISETP.LT.AND P0, PT, R0, 0x80, !P0 ;  /* 0x000000800000780c */ /* 0x020fe20004701270 */
[----:B0-----:R-:W-:Y:S01]  /*1f090*/  FADD R8, -R21, R4 ;  /* 0x0000000415087221 */ /* 0x001fe20000000100 */
[----:B------:R-:W-:-:S02]  /*1f0a0*/  FSEL R15, R15, RZ, P3 ;  /* 0x000000ff0f0f7208 */ /* 0x000fc40001800000 */
[----:B------:R-:W-:Y:S01]  /*1f0b0*/  SGXT.U32 R10, R10, 0x5 ;  /* 0x000000050a0a781a */ /* 0x000fe20000000000 */
[----:B---3--:R-:W-:Y:S01]  /*1f0c0*/  FMUL R14, R14, R7 ;  /* 0x000000070e0e7220 */ /* 0x008fe20000400000 */
[----:B-1----:R-:W-:Y:S01]  /*1f0d0*/  FADD R13, -R12, R13 ;  /* 0x0000000d0c0d7221 */ /* 0x002fe20000000100 */
[----:B------:R-:W-:-:S03]  /*1f0e0*/  FMUL R7, R8, R8 ;  /* 0x0000000808077220 */ /* 0x000fc60000400000 */
[----:B------:R-:W-:Y:S01]  /*1f0f0*/  FSEL R14, R14, RZ, P4 ;  /* 0x000000ff0e0e7208 */ /* 0x000fe20002000000 */
[C---:B------:R-:W-:Y:S01]  /*1f100*/  FFMA R12, R13.reuse, R15, R12 ;  /* 0x0000000f0d0c7223 */ /* 0x040fe2000000000c */
[----:B------:R-:W-:Y:S01]  /*1f110*/  FMUL R4, R13, R13 ;  /* 0x0000000d0d047220 */ /* 0x000fe20000400000 */
[----:B------:R-:W-:Y:S02]  /*1f120*/  FMUL R7, R6, R7 ;  /* 0x0000000706077220 */ /* 0x000fe40000400000 */
[----:B------:R-:W-:Y:S01]  /*1f130*/  FFMA R21, R8, R14, R21 ;  /* 0x0000000e08157223 */ /* 0x000fe20000000015 */
[----:B------:R-:W-:Y:S01]  /*1f140*/  LEA R8, R10, UR7, 0x2 ;  /* 0x000000070a087c11 */ /* 0x000fe2000f8e10ff */
[----:B----4-:R-:W-:Y:S01]  /*1f150*/  FADD R18, R18, R17 ;  /* 0x0000001112127221 */ /* 0x010fe20000000000 */
[----:B------:R-:W-:Y:S01]  /*1f160*/  FMUL R4, R3, R4 ;  /* 0x0000000403047220 */ /* 0x000fe20000400000 */
[----:B------:R-:W-:Y:S02]  /*1f170*/  IMAD.MOV.U32 R17, RZ, RZ, 0x3a000000 ;  /* 0x3a000000ff117424 */ /* 0x000fe400078e00ff */
[----:B------:R-:W-:Y:S01]  /*1f180*/  STS [R8], R12 ;  /* 0x0000000c08007388 */ /* 0x000fe20000000800 */
[----:B------:R-:W-:Y:S01]  /*1f190*/  FFMA R18, R23, R20, R18 ;  /* 0x0000001417127223 */ /* 0x000fe20000000012 */
[----:B--2---:R-:W-:Y:S01]  /*1f1a0*/  FADD R2, R9, R2 ;  /* 0x0000000209027221 */ /* 0x004fe20000000000 */
[----:B------:R-:W-:Y:S01]  /*1f1b0*/  LOP3.LUT R9, R61, 0x3f, RZ, 0xc0, !PT ;  /* 0x0000003f3d097812 */ /* 0x000fe200078ec0ff */
[----:B------:R-:W-:Y:S02]  /*1f1c0*/  STS [R8+0x80], R21 ;  /* 0x0000801508007388 */ /* 0x000fe40000000800 */
[----:B------:R-:W-:Y:S01]  /*1f1d0*/  FFMA R15, R15, R4, R2 ;  /* 0x000000040f0f7223 */ /* 0x000fe20000000002 */
[----:B------:R-:W-:Y:S01]  /*1f1e0*/  LEA R9, R9, UR7, 0x2 ;  /* 0x0000000709097c11 */ /* 0x000fe2000f8e10ff */
[----:B------:R-:W-:Y:S08]  /*1f1f0*/  BAR.SYNC.DEFER_BLOCKING 0x0 ;  /* 0x0000000000007b1d */ /* 0x000ff00000010000 */
[----:B------:R-:W0:Y:S01]  /*1f200*/  LDC.64 R2, c[0x0][0x298] ;  /* 0x0000a600ff027b82 */ /* 0x000e220000000a00 */
[----:B------:R-:W1:Y:S04]  /*1f210*/  SHFL.BFLY PT, R5, R18, 0x1, 0x1f ;  /* 0x0c201f0012057f89 */ /* 0x000e6800000e0000 */
[----:B------:R-:W2:Y:S03]  /*1f220*/  LDS R11, [R9] ;  /* 0x00000000090b7984 */ /* 0x000ea60000000800 */
[----:B------:R-:W-:Y:S01]  /*1f230*/  BAR.SYNC.DEFER_BLOCKING 0x0 ;  /* 0x0000000000007b1d */ /* 0x000fe20000010000 */
[----:B0-----:R-:W-:-:S04]  /*1f240*/  IMAD.WIDE R2, R0, 0x4, R2 ;  /* 0x0000000400027825 */ /* 0x001fc800078e0202 */
[----:B-1----:R-:W-:-:S04]  /*1f250*/  FADD R5, R18, R5 ;  /* 0x0000000512057221 */ /* 0x002fc80000000000 */
[----:B------:R-:W-:Y:S02]  /*1f260*/  FFMA R7, R14, R7, R5 ;  /* 0x000000070e077223 */ /* 0x000fe40000000005 */
[----:B------:R-:W0:Y:S01]  /*1f270*/  LDC.64 R4, c[0x0][0x2a0] ;  /* 0x0000a800ff047b82 */ /* 0x000e220000000a00 */
[----:B------:R-:W-:Y:S04]  /*1f280*/  STS [R8], R15 ;  /* 0x0000000f08007388 */ /* 0x000fe80000000800 */
[----:B------:R-:W-:Y:S03]  /*1f290*/  STS [R8+0x80], R7 ;  /* 0x0000800708007388 */ /* 0x000fe60000000800 */
[----:B------:R-:W-:Y:S01]  /*1f2a0*/  BAR.SYNC.DEFER_BLOCKING 0x0 ;  /* 0x0000000000007b1d */ /* 0x000fe20000010000 */
[----:B0-----:R-:W-:-:S05]  /*1f2b0*/  IMAD.WIDE R4, R0, 0x4, R4 ;  /* 0x0000000400047825 */ /* 0x001fca00078e0204 */
[----:B------:R-:W0:Y:S02]  /*1f2c0*/  LDS R13, [R9] ;  /* 0x00000000090d7984 */ /* 0x000e240000000800 */
[----:B------:R-:W-:Y:S06]  /*1f2d0*/  BAR.SYNC.DEFER_BLOCKING 0x0 ;  /* 0x0000000000007b1d */ /* 0x000fec0000010000 */
[----:B------:R-:W-:Y:S04]  /*1f2e0*/  STS [R8], R15 ;  /* 0x0000000f08007388 */ /* 0x000fe80000000800 */
[----:B------:R-:W-:Y:S01]  /*1f2f0*/  STS [R8+0x80], R7 ;  /* 0x0000800708007388 */ /* 0x000fe20000000800 */
[----:B------:R-:W-:Y:S06]  /*1f300*/  BAR.SYNC.DEFER_BLOCKING 0x0 ;  /* 0x0000000000007b1d */ /* 0x000fec0000010000 */
[----:B------:R-:W1:Y:S04]  /*1f310*/  LDS R6, [R9] ;  /* 0x0000000009067984 */ /* 0x000e680000000800 */
[----:B--2---:R2:W-:Y:S04]  /*1f320*/  @P0 STG.E desc[UR22][R2.64], R11 ;  /* 0x0000000b02000986 */ /* 0x0045e8000c101916 */
[----:B0-----:R2:W-:Y:S01]  /*1f330*/  @P0 STG.E desc[UR22][R4.64], R13 ;  /* 0x0000000d04000986 */ /* 0x0015e2000c101916 */
[----:B-1----:R-:W-:-:S02]  /*1f340*/  FFMA R8, R6, R17, 9.9999997473787516356e-06 ;  /* 0x3727c5ac06087423 */ /* 0x002fc40000000011 */
[----:B------:R-:W0:Y:S01]  /*1f350*/  LDC.64 R6, c[0x0][0x2a8] ;  /* 0x0000aa00ff067b82 */ /* 0x000e220000000a00 */
[----:B--2---:R-:W-:Y:S05]  /*1f360*/  @!P0 EXIT ;  /* 0x000000000000894d */ /* 0x004fea0003800000 */
[----:B------:R-:W1:Y:S01]  /*1f370*/  MUFU.RSQ R5, R8 ;  /* 0x0000000800057308 */ /* 0x000e620000001400 */
[----:B0-----:R-:W-:-:S05]  /*1f380*/  IMAD.WIDE R2, R0, 0x4, R6 ;  /* 0x0000000400027825 */ /* 0x001fca00078e0206 */
[----:B-1----:R-:W-:Y:S01]  /*1f390*/  STG.E desc[UR22][R2.64], R5 ;  /* 0x0000000502007986 */ /* 0x002fe2000c101916 */
[----:B------:R-:W-:Y:S05]  /*1f3a0*/  EXIT ;  /* 0x000000000000794d */ /* 0x000fea0003800000 */
.L_x_2:
[----:B------:R-:W-:-:S00]  /*1f3b0*/  BRA `(.L_x_2) ;  /* 0xfffffffc00fc7947 */ /* 0x000fc0000383ffff */
[----:B------:R-:W-:-:S00]  /*1f3c0*/  NOP ;  /* 0x0000000000007918 */ /* 0x000fc00000000000 */
        /* <DEDUP_REMOVED lines=11> */
.L_x_3:


//--------------------- .nv.global.init           --------------------------
	.section	.nv.global.init,"aw",@progbits
.nv.global.init:
	.type		_$_str,@object
	.size		_$_str,(.L_0 - _$_str)
_$_str:
        /*0000*/ 	.byte	0x5f, 0x5f, 0x43, 0x55, 0x44, 0x41, 0x5f, 0x46, 0x54, 0x5a, 0x00
.L_0:


//--------------------- .nv.shared.triton_red_fused__to_copy__unsafe_index_add_arange_cat_clamp_floor_mul_native_group_norm_rsub_sub_48 --------------------------
	.section	.nv.shared.triton_red_fused__to_copy__unsafe_index_add_arange_cat_clamp_floor_mul_native_group_norm_rsub_sub_48,"aw",@nobits
	.sectionflags	@""
	.align	16
	.zero		1024


//--------------------- .nv.constant0.triton_red_fused__to_copy__unsafe_index_add_arange_cat_clamp_floor_mul_native_group_norm_rsub_sub_48 --------------------------
	.section	.nv.constant0.triton_red_fused__to_copy__unsafe_index_add_arange_cat_clamp_floor_mul_native_group_norm_rsub_sub_48,"a",@progbits
	.sectionflags	@""
	.align	4
.nv.constant0.triton_red_fused__to_copy__unsafe_index_add_arange_cat_clamp_floor_mul_native_group_norm_rsub_sub_48:
	.zero		696
